	.target	sm_90a

	.elftype	@"ET_EXEC"


//--------------------- .note.nv.tkinfo           --------------------------
	.section	.note.nv.tkinfo,"",@"SHT_NOTE"
	.sectionflags	@"SHF_NOTE_NV_TKINFO"
	.tkinfo
        /*0018*/ 	.word	0x00000002
        /*0030*/ 	.string	""
        /*0030*/ 	.string	"ptxas"
        /*0030*/ 	.string	"Cuda compilation tools, release 13.0, V13.0.88"
        /*0030*/ 	.string	"Build cuda_13.0.r13.0/compiler.36424714_0"
        /*0030*/ 	.string	"-v  -suppress-debug-info  -lineinfo  -arch sm_90a "



//--------------------- .note.nv.cuinfo           --------------------------
	.section	.note.nv.cuinfo,"",@"SHT_NOTE"
	.sectionflags	@"SHF_NOTE_NV_CUINFO"
        /*0018*/ 	.short	0x0002
        /*001a*/ 	.short	0x005a
        /*001c*/ 	.short	0x0082
	.zero		2


//--------------------- .nv.info                  --------------------------
	.section	.nv.info,"",@"SHT_CUDA_INFO"
	.align	4


	//----- nvinfo : EIATTR_REGCOUNT
	.align		4
        /*0000*/ 	.byte	0x04, 0x2f
        /*0002*/ 	.short	(.L_1 - .L_0)
	.align		4
.L_0:
        /*0004*/ 	.word	index@(matmul_kernel)
        /*0008*/ 	.word	0x00000020


	//----- nvinfo : EIATTR_FRAME_SIZE
	.align		4
.L_1:
        /*000c*/ 	.byte	0x04, 0x11
        /*000e*/ 	.short	(.L_3 - .L_2)
	.align		4
.L_2:
        /*0010*/ 	.word	index@(matmul_kernel)
        /*0014*/ 	.word	0x000022e8


	//----- nvinfo : EIATTR_MIN_STACK_SIZE
	.align		4
.L_3:
        /*0018*/ 	.byte	0x04, 0x12
        /*001a*/ 	.short	(.L_5 - .L_4)
	.align		4
.L_4:
        /*001c*/ 	.word	index@(matmul_kernel)
        /*0020*/ 	.word	0x000022e8
.L_5:


//--------------------- .nv.compat                --------------------------
	.section	.nv.compat,"",@"SHT_CUDA_COMPAT_INFO"
	.align	4
        /*0000*/ 	.byte	0x02, 0x09, 0x01, 0x00, 0x02, 0x02, 0x01, 0x00, 0x02, 0x05, 0x05, 0x00, 0x03, 0x07, 0x01, 0x01
        /*0010*/ 	.byte	0x02, 0x03, 0x00, 0x00, 0x02, 0x06, 0x01, 0x00, 0x04, 0x0b, 0x08, 0x00, 0x00, 0x00, 0x00, 0x00
        /*0020*/ 	.byte	0x00, 0x00, 0x00, 0x00


//--------------------- .nv.info.matmul_kernel    --------------------------
	.section	.nv.info.matmul_kernel,"",@"SHT_CUDA_INFO"
	.sectionflags	@""
	.align	4


	//----- nvinfo : EIATTR_CUDA_API_VERSION
	.align		4
        /*0000*/ 	.byte	0x04, 0x37
        /*0002*/ 	.short	(.L_7 - .L_6)
.L_6:
        /*0004*/ 	.word	0x00000082


	//----- nvinfo : EIATTR_KPARAM_INFO
	.align		4
.L_7:
        /*0008*/ 	.byte	0x04, 0x17
        /*000a*/ 	.short	(.L_9 - .L_8)
.L_8:
        /*000c*/ 	.word	0x00000000
        /*0010*/ 	.short	0x000d
        /*0012*/ 	.short	0x0048
        /*0014*/ 	.byte	0x00, 0xf4, 0x21, 0x00


	//----- nvinfo : EIATTR_KPARAM_INFO
	.align		4
.L_9:
        /*0018*/ 	.byte	0x04, 0x17
        /*001a*/ 	.short	(.L_11 - .L_10)
.L_10:
        /*001c*/ 	.word	0x00000000
        /*0020*/ 	.short	0x000c
        /*0022*/ 	.short	0x0040
        /*0024*/ 	.byte	0x00, 0xf4, 0x21, 0x00


	//----- nvinfo : EIATTR_KPARAM_INFO
	.align		4
.L_11:
        /*0028*/ 	.byte	0x04, 0x17
        /*002a*/ 	.short	(.L_13 - .L_12)
.L_12:
        /*002c*/ 	.word	0x00000000
        /*0030*/ 	.short	0x000b
        /*0032*/ 	.short	0x0038
        /*0034*/ 	.byte	0x00, 0xf0, 0x11, 0x00


	//----- nvinfo : EIATTR_KPARAM_INFO
	.align		4
.L_13:
        /*0038*/ 	.byte	0x04, 0x17
        /*003a*/ 	.short	(.L_15 - .L_14)
.L_14:
        /*003c*/ 	.word	0x00000000
        /*0040*/ 	.short	0x000a
        /*0042*/ 	.short	0x0034
        /*0044*/ 	.byte	0x00, 0xf0, 0x11, 0x00


	//----- nvinfo : EIATTR_KPARAM_INFO
	.align		4
.L_15:
        /*0048*/ 	.byte	0x04, 0x17
        /*004a*/ 	.short	(.L_17 - .L_16)
.L_16:
        /*004c*/ 	.word	0x00000000
        /*0050*/ 	.short	0x0009
        /*0052*/ 	.short	0x0030
        /*0054*/ 	.byte	0x00, 0xf0, 0x11, 0x00


	//----- nvinfo : EIATTR_KPARAM_INFO
	.align		4
.L_17:
        /*0058*/ 	.byte	0x04, 0x17
        /*005a*/ 	.short	(.L_19 - .L_18)
.L_18:
        /*005c*/ 	.word	0x00000000
        /*0060*/ 	.short	0x0008
        /*0062*/ 	.short	0x002c
        /*0064*/ 	.byte	0x00, 0xf0, 0x11, 0x00


	//----- nvinfo : EIATTR_KPARAM_INFO
	.align		4
.L_19:
        /*0068*/ 	.byte	0x04, 0x17
        /*006a*/ 	.short	(.L_21 - .L_20)
.L_20:
        /*006c*/ 	.word	0x00000000
        /*0070*/ 	.short	0x0007
        /*0072*/ 	.short	0x0028
        /*0074*/ 	.byte	0x00, 0xf0, 0x11, 0x00


	//----- nvinfo : EIATTR_KPARAM_INFO
	.align		4
.L_21:
        /*0078*/ 	.byte	0x04, 0x17
        /*007a*/ 	.short	(.L_23 - .L_22)
.L_22:
        /*007c*/ 	.word	0x00000000
        /*0080*/ 	.short	0x0006
        /*0082*/ 	.short	0x0024
        /*0084*/ 	.byte	0x00, 0xf0, 0x11, 0x00


	//----- nvinfo : EIATTR_KPARAM_INFO
	.align		4
.L_23:
        /*0088*/ 	.byte	0x04, 0x17
        /*008a*/ 	.short	(.L_25 - .L_24)
.L_24:
        /*008c*/ 	.word	0x00000000
        /*0090*/ 	.short	0x0005
        /*0092*/ 	.short	0x0020
        /*0094*/ 	.byte	0x00, 0xf0, 0x11, 0x00


	//----- nvinfo : EIATTR_KPARAM_INFO
	.align		4
.L_25:
        /*0098*/ 	.byte	0x04, 0x17
        /*009a*/ 	.short	(.L_27 - .L_26)
.L_26:
        /*009c*/ 	.word	0x00000000
        /*00a0*/ 	.short	0x0004
        /*00a2*/ 	.short	0x001c
        /*00a4*/ 	.byte	0x00, 0xf0, 0x11, 0x00


	//----- nvinfo : EIATTR_KPARAM_INFO
	.align		4
.L_27:
        /*00a8*/ 	.byte	0x04, 0x17
        /*00aa*/ 	.short	(.L_29 - .L_28)
.L_28:
        /*00ac*/ 	.word	0x00000000
        /*00b0*/ 	.short	0x0003
        /*00b2*/ 	.short	0x0018
        /*00b4*/ 	.byte	0x00, 0xf0, 0x11, 0x00


	//----- nvinfo : EIATTR_KPARAM_INFO
	.align		4
.L_29:
        /*00b8*/ 	.byte	0x04, 0x17
        /*00ba*/ 	.short	(.L_31 - .L_30)
.L_30:
        /*00bc*/ 	.word	0x00000000
        /*00c0*/ 	.short	0x0002
        /*00c2*/ 	.short	0x0010
        /*00c4*/ 	.byte	0x00, 0xf4, 0x21, 0x00


	//----- nvinfo : EIATTR_KPARAM_INFO
	.align		4
.L_31:
        /*00c8*/ 	.byte	0x04, 0x17
        /*00ca*/ 	.short	(.L_33 - .L_32)
.L_32:
        /*00cc*/ 	.word	0x00000000
        /*00d0*/ 	.short	0x0001
        /*00d2*/ 	.short	0x0008
        /*00d4*/ 	.byte	0x00, 0xf4, 0x21, 0x00


	//----- nvinfo : EIATTR_KPARAM_INFO
	.align		4
.L_33:
        /*00d8*/ 	.byte	0x04, 0x17
        /*00da*/ 	.short	(.L_35 - .L_34)
.L_34:
        /*00dc*/ 	.word	0x00000000
        /*00e0*/ 	.short	0x0000
        /*00e2*/ 	.short	0x0000
        /*00e4*/ 	.byte	0x00, 0xf4, 0x21, 0x00


	//----- nvinfo : EIATTR_SPARSE_MMA_MASK
	.align		4
.L_35:
        /*00e8*/ 	.byte	0x03, 0x50
        /*00ea*/ 	.short	0x0000


	//----- nvinfo : EIATTR_MAXREG_COUNT
	.align		4
        /*00ec*/ 	.byte	0x03, 0x1b
        /*00ee*/ 	.short	0x00ff


	//----- nvinfo : EIATTR_NUM_BARRIERS
	.align		4
        /*00f0*/ 	.byte	0x02, 0x4c
        /*00f2*/ 	.byte	0x01
	.zero		1


	//----- nvinfo : EIATTR_ANNOTATIONS
	.align		4
        /*00f4*/ 	.byte	0x04, 0x55
        /*00f6*/ 	.short	(.L_37 - .L_36)


	//   ....[0]....
.L_36:
        /*00f8*/ 	.word	0x00000001
        /*00fc*/ 	.byte	0x10, 0x05, 0x00, 0x00, 0x01, 0x00, 0x00, 0x00, 0x60, 0x05, 0x00, 0x00, 0x01, 0x00, 0x00, 0x00
        /* <DEDUP_REMOVED lines=3947> */
        /*f7bc*/ 	.byte	0x30, 0xbc, 0x03, 0x00, 0x01, 0x00, 0x00, 0x00, 0x40, 0xbf, 0x03, 0x00


	//----- nvinfo : EIATTR_MERCURY_ISA_VERSION
	.align		4
.L_37:
        /*f7c8*/ 	.byte	0x03, 0x5f
        /*f7ca*/ 	.short	0x0101


	//----- nvinfo : EIATTR_EXIT_INSTR_OFFSETS
	.align		4
        /*f7cc*/ 	.byte	0x04, 0x1c
        /*f7ce*/ 	.short	(.L_39 - .L_38)


	//   ....[0]....
.L_38:
        /*f7d0*/ 	.word	0x0003c080


	//   ....[1]....
        /*f7d4*/ 	.word	0x0003c0b0


	//----- nvinfo : EIATTR_REQNTID
	.align		4
.L_39:
        /*f7d8*/ 	.byte	0x04, 0x10
        /*f7da*/ 	.short	(.L_41 - .L_40)
.L_40:
        /*f7dc*/ 	.word	0x00000040
        /*f7e0*/ 	.word	0x00000001
        /*f7e4*/ 	.word	0x00000001


	//----- nvinfo : EIATTR_CBANK_PARAM_SIZE
	.align		4
.L_41:
        /*f7e8*/ 	.byte	0x03, 0x19
        /*f7ea*/ 	.short	0x0050


	//----- nvinfo : EIATTR_PARAM_CBANK
	.align		4
        /*f7ec*/ 	.byte	0x04, 0x0a
        /*f7ee*/ 	.short	(.L_43 - .L_42)
	.align		4
.L_42:
        /*f7f0*/ 	.word	index@(.nv.constant0.matmul_kernel)
        /*f7f4*/ 	.short	0x0210
        /*f7f6*/ 	.short	0x0050


	//----- nvinfo : EIATTR_SW_WAR
	.align		4
.L_43:
        /*f7f8*/ 	.byte	0x04, 0x36
        /*f7fa*/ 	.short	(.L_45 - .L_44)
.L_44:
        /*f7fc*/ 	.word	0x00000008
.L_45:


//--------------------- .nv.callgraph             --------------------------
	.section	.nv.callgraph,"",@"SHT_CUDA_CALLGRAPH"
	.align	4
	.sectionentsize	8
	.align		4
        /*0000*/ 	.word	0x00000000
	.align		4
        /*0004*/ 	.word	0xffffffff
	.align		4
        /*0008*/ 	.word	0x00000000
	.align		4
        /*000c*/ 	.word	0xfffffffe
	.align		4
        /*0010*/ 	.word	0x00000000
	.align		4
        /*0014*/ 	.word	0xfffffffd
	.align		4
        /*0018*/ 	.word	0x00000000
	.align		4
        /*001c*/ 	.word	0xfffffffc


//--------------------- .text.matmul_kernel       --------------------------
	.section	.text.matmul_kernel,"ax",@progbits
	.align	128
        .global         matmul_kernel
        .type           matmul_kernel,@function
        .size           matmul_kernel,(.L_x_4 - matmul_kernel)
        .other          matmul_kernel,@"STO_CUDA_ENTRY STV_DEFAULT"
matmul_kernel:
.text.matmul_kernel:
[----:B------:R-:W0:Y:S08]  /*0000*/  LDC R1, c[0x0][0x28] ;  /* 0x00000a00ff017b82 */ /* 0x000e300000000800 */
[----:B------:R-:W1:Y:S01]  /*0010*/  LDC.64 R2, c[0x0][0x228] ;  /* 0x00008a00ff027b82 */ /* 0x000e620000000a00 */
[----:B0-----:R-:W-:Y:S01]  /*0020*/  VIADD R1, R1, 0xffffdd18 ;  /* 0xffffdd1801017836 */ /* 0x001fe20000000000 */
[----:B------:R-:W0:Y:S01]  /*0030*/  S2R R14, SR_TID.X ;  /* 0x00000000000e7919 */ /* 0x000e220000002100 */
[----:B------:R-:W-:Y:S01]  /*0040*/  UMOV UR4, 0x400 ;  /* 0x0000040000047882 */ /* 0x000fe20000000000 */
[----:B------:R-:W-:-:S04]  /*0050*/  ULDC.64 UR8, c[0x0][0x208] ;  /* 0x0000820000087ab9 */ /* 0x000fc80000000a00 */
[----:B------:R-:W2:Y:S01]  /*0060*/  S2UR UR5, SR_CgaCtaId ;  /* 0x00000000000579c3 */ /* 0x000ea20000008800 */
[----:B-1----:R-:W-:-:S05]  /*0070*/  VIADD R0, R3, 0x7f ;  /* 0x0000007f03007836 */ /* 0x002fca0000000000 */
[----:B------:R-:W-:Y:S01]  /*0080*/  SHF.R.S32.HI R5, RZ, 0x1f, R0 ;  /* 0x0000001fff057819 */ /* 0x000fe20000011400 */
[----:B--2---:R-:W-:-:S03]  /*0090*/  ULEA UR4, UR5, UR4, 0x18 ;  /* 0x0000000405047291 */ /* 0x004fc6000f8ec03f */
[----:B------:R-:W-:Y:S02]  /*00a0*/  LEA.HI R5, R5, R0, RZ, 0x7 ;  /* 0x0000000005057211 */ /* 0x000fe400078f38ff */
[----:B0-----:R-:W-:Y:S02]  /*00b0*/  LOP3.LUT R22, R14, 0x3f, RZ, 0xc0, !PT ;  /* 0x0000003f0e167812 */ /* 0x001fe400078ec0ff */
[----:B------:R-:W-:Y:S02]  /*00c0*/  SHF.R.S32.HI R0, RZ, 0x7, R5 ;  /* 0x00000007ff007819 */ /* 0x000fe40000011405 */
[----:B------:R-:W0:Y:S03]  /*00d0*/  S2R R5, SR_CTAID.X ;  /* 0x0000000000057919 */ /* 0x000e260000002500 */
[----:B------:R-:W-:-:S05]  /*00e0*/  IMAD.SHL.U32 R0, R0, 0x8, RZ ;  /* 0x0000000800007824 */ /* 0x000fca00078e00ff */
[-C--:B------:R-:W-:Y:S02]  /*00f0*/  IABS R9, R0.reuse ;  /* 0x0000000000097213 */ /* 0x080fe40000000000 */
[----:B------:R-:W-:Y:S02]  /*0100*/  IABS R12, R0 ;  /* 0x00000000000c7213 */ /* 0x000fe40000000000 */
[----:B------:R-:W1:Y:S08]  /*0110*/  I2F.RP R4, R9 ;  /* 0x0000000900047306 */ /* 0x000e700000209400 */
[----:B-1----:R-:W1:Y:S01]  /*0120*/  MUFU.RCP R4, R4 ;  /* 0x0000000400047308 */ /* 0x002e620000001000 */
[----:B0-----:R-:W-:Y:S01]  /*0130*/  IABS R10, R5 ;  /* 0x00000005000a7213 */ /* 0x001fe20000000000 */
[----:B-1----:R-:W-:-:S02]  /*0140*/  VIADD R6, R4, 0xffffffe ;  /* 0x0ffffffe04067836 */ /* 0x002fc40000000000 */
[----:B------:R-:W-:-:S04]  /*0150*/  IMAD.MOV R4, RZ, RZ, -R12 ;  /* 0x000000ffff047224 */ /* 0x000fc800078e0a0c */
[----:B------:R0:W1:Y:S02]  /*0160*/  F2I.FTZ.U32.TRUNC.NTZ R7, R6 ;  /* 0x0000000600077305 */ /* 0x000064000021f000 */
[----:B0-----:R-:W-:Y:S02]  /*0170*/  IMAD.MOV.U32 R6, RZ, RZ, RZ ;  /* 0x000000ffff067224 */ /* 0x001fe400078e00ff */
[----:B-1----:R-:W-:-:S04]  /*0180*/  IMAD.MOV R8, RZ, RZ, -R7 ;  /* 0x000000ffff087224 */ /* 0x002fc800078e0a07 */
[----:B------:R-:W-:Y:S02]  /*0190*/  IMAD R11, R8, R9, RZ ;  /* 0x00000009080b7224 */ /* 0x000fe400078e02ff */
[----:B------:R-:W-:Y:S02]  /*01a0*/  IMAD.MOV.U32 R8, RZ, RZ, R10 ;  /* 0x000000ffff087224 */ /* 0x000fe400078e000a */
[----:B------:R-:W-:-:S06]  /*01b0*/  IMAD.HI.U32 R7, R7, R11, R6 ;  /* 0x0000000b07077227 */ /* 0x000fcc00078e0006 */
[----:B------:R-:W-:-:S04]  /*01c0*/  IMAD.HI.U32 R7, R7, R8, RZ ;  /* 0x0000000807077227 */ /* 0x000fc800078e00ff */
[----:B------:R-:W-:-:S05]  /*01d0*/  IMAD R4, R7, R4, R8 ;  /* 0x0000000407047224 */ /* 0x000fca00078e0208 */
[----:B------:R-:W-:-:S13]  /*01e0*/  ISETP.GT.U32.AND P1, PT, R9, R4, PT ;  /* 0x000000040900720c */ /* 0x000fda0003f24070 */
[----:B------:R-:W-:Y:S02]  /*01f0*/  @!P1 IMAD.IADD R4, R4, 0x1, -R9 ;  /* 0x0000000104049824 */ /* 0x000fe400078e0a09 */
[----:B------:R-:W-:Y:S01]  /*0200*/  @!P1 VIADD R7, R7, 0x1 ;  /* 0x0000000107079836 */ /* 0x000fe20000000000 */
[----:B------:R-:W-:Y:S02]  /*0210*/  ISETP.NE.AND P1, PT, R0, RZ, PT ;  /* 0x000000ff0000720c */ /* 0x000fe40003f25270 */
[----:B------:R-:W-:Y:S02]  /*0220*/  ISETP.GE.U32.AND P0, PT, R4, R9, PT ;  /* 0x000000090400720c */ /* 0x000fe40003f06070 */
[----:B------:R-:W-:-:S04]  /*0230*/  LOP3.LUT R4, R5, R0, RZ, 0x3c, !PT ;  /* 0x0000000005047212 */ /* 0x000fc800078e3cff */
[----:B------:R-:W-:Y:S01]  /*0240*/  ISETP.GE.AND P2, PT, R4, RZ, PT ;  /* 0x000000ff0400720c */ /* 0x000fe20003f46270 */
[----:B------:R-:W-:-:S06]  /*0250*/  VIADD R4, R2, 0x7f ;  /* 0x0000007f02047836 */ /* 0x000fcc0000000000 */
[----:B------:R-:W-:-:S04]  /*0260*/  @P0 VIADD R7, R7, 0x1 ;  /* 0x0000000107070836 */ /* 0x000fc80000000000 */
[----:B------:R-:W-:Y:S01]  /*0270*/  IMAD.MOV.U32 R6, RZ, RZ, R7 ;  /* 0x000000ffff067224 */ /* 0x000fe200078e0007 */
[----:B------:R-:W-:-:S03]  /*0280*/  SHF.R.S32.HI R7, RZ, 0x1f, R4 ;  /* 0x0000001fff077819 */ /* 0x000fc60000011404 */
[----:B------:R-:W-:Y:S01]  /*0290*/  @!P2 IMAD.MOV R6, RZ, RZ, -R6 ;  /* 0x000000ffff06a224 */ /* 0x000fe200078e0a06 */
[----:B------:R-:W-:Y:S02]  /*02a0*/  @!P1 LOP3.LUT R6, RZ, R0, RZ, 0x33, !PT ;  /* 0x00000000ff069212 */ /* 0x000fe400078e33ff */
[----:B------:R-:W-:-:S03]  /*02b0*/  LEA.HI R7, R7, R4, RZ, 0x7 ;  /* 0x0000000407077211 */ /* 0x000fc600078f38ff */
[----:B------:R-:W-:Y:S02]  /*02c0*/  IMAD.SHL.U32 R4, R6, 0x8, RZ ;  /* 0x0000000806047824 */ /* 0x000fe400078e00ff */
[----:B------:R-:W-:-:S03]  /*02d0*/  IMAD.MOV R6, RZ, RZ, -R6 ;  /* 0x000000ffff067224 */ /* 0x000fc600078e0a06 */
[----:B------:R-:W-:Y:S01]  /*02e0*/  LEA.HI.SX32 R7, R7, -R4, 0x19 ;  /* 0x8000000407077211 */ /* 0x000fe200078fcaff */
[----:B------:R-:W-:Y:S02]  /*02f0*/  IMAD R15, R0, R6, R5 ;  /* 0x00000006000f7224 */ /* 0x000fe400078e0205 */
[----:B------:R-:W-:Y:S01]  /*0300*/  IMAD.MOV.U32 R6, RZ, RZ, RZ ;  /* 0x000000ffff067224 */ /* 0x000fe200078e00ff */
[----:B------:R-:W-:Y:S02]  /*0310*/  VIMNMX R8, R7, 0x8, PT ;  /* 0x0000000807087848 */ /* 0x000fe40003fe0100 */
[----:B------:R-:W-:Y:S02]  /*0320*/  IABS R13, R15 ;  /* 0x0000000f000d7213 */ /* 0x000fe40000000000 */
[----:B------:R-:W-:-:S04]  /*0330*/  IABS R11, R8 ;  /* 0x00000008000b7213 */ /* 0x000fc80000000000 */
[----:B------:R-:W0:Y:S08]  /*0340*/  I2F.RP R9, R11 ;  /* 0x0000000b00097306 */ /* 0x000e300000209400 */
[----:B0-----:R-:W0:Y:S02]  /*0350*/  MUFU.RCP R9, R9 ;  /* 0x0000000900097308 */ /* 0x001e240000001000 */
[----:B0-----:R-:W-:-:S06]  /*0360*/  VIADD R7, R9, 0xffffffe ;  /* 0x0ffffffe09077836 */ /* 0x001fcc0000000000 */
[----:B------:R-:W0:Y:S02]  /*0370*/  F2I.FTZ.U32.TRUNC.NTZ R7, R7 ;  /* 0x0000000700077305 */ /* 0x000e24000021f000 */
[----:B0-----:R-:W-:-:S04]  /*0380*/  IMAD.MOV R10, RZ, RZ, -R7 ;  /* 0x000000ffff0a7224 */ /* 0x001fc800078e0a07 */
[----:B------:R-:W-:-:S04]  /*0390*/  IMAD.MOV.U32 R0, RZ, RZ, R10 ;  /* 0x000000ffff007224 */ /* 0x000fc800078e000a */
[----:B------:R-:W-:Y:S01]  /*03a0*/  IMAD R5, R0, R11, RZ ;  /* 0x0000000b00057224 */ /* 0x000fe200078e02ff */
[----:B------:R-:W-:-:S03]  /*03b0*/  IABS R0, R8 ;  /* 0x0000000800007213 */ /* 0x000fc60000000000 */
[----:B------:R-:W-:Y:S02]  /*03c0*/  IMAD.HI.U32 R6, R7, R5, R6 ;  /* 0x0000000507067227 */ /* 0x000fe400078e0006 */
[----:B------:R-:W0:Y:S02]  /*03d0*/  LDC R7, c[0x0][0x230] ;  /* 0x00008c00ff077b82 */ /* 0x000e240000000800 */
[----:B------:R-:W-:Y:S02]  /*03e0*/  IMAD.MOV R0, RZ, RZ, -R0 ;  /* 0x000000ffff007224 */ /* 0x000fe400078e0a00 */
[----:B------:R-:W-:-:S04]  /*03f0*/  IMAD.HI.U32 R6, R6, R13, RZ ;  /* 0x0000000d06067227 */ /* 0x000fc800078e00ff */
[----:B------:R-:W-:-:S05]  /*0400*/  IMAD R0, R6, R0, R13 ;  /* 0x0000000006007224 */ /* 0x000fca00078e020d */
[----:B------:R-:W-:Y:S01]  /*0410*/  ISETP.GT.U32.AND P1, PT, R11, R0, PT ;  /* 0x000000000b00720c */ /* 0x000fe20003f24070 */
[----:B0-----:R-:W-:-:S12]  /*0420*/  VIADD R16, R7, 0x3f ;  /* 0x0000003f07107836 */ /* 0x001fd80000000000 */
[----:B------:R-:W-:Y:S02]  /*0430*/  @!P1 IMAD.IADD R0, R0, 0x1, -R11 ;  /* 0x0000000100009824 */ /* 0x000fe400078e0a0b */
[----:B------:R-:W-:Y:S01]  /*0440*/  @!P1 VIADD R6, R6, 0x1 ;  /* 0x0000000106069836 */ /* 0x000fe20000000000 */
[----:B------:R-:W-:Y:S02]  /*0450*/  ISETP.NE.AND P1, PT, R8, RZ, PT ;  /* 0x000000ff0800720c */ /* 0x000fe40003f25270 */
[----:B------:R-:W-:Y:S02]  /*0460*/  ISETP.GE.U32.AND P0, PT, R0, R11, PT ;  /* 0x0000000b0000720c */ /* 0x000fe40003f06070 */
[----:B------:R-:W-:-:S04]  /*0470*/  LOP3.LUT R0, R15, R8, RZ, 0x3c, !PT ;  /* 0x000000080f007212 */ /* 0x000fc800078e3cff */
[----:B------:R-:W-:-:S07]  /*0480*/  ISETP.GE.AND P2, PT, R0, RZ, PT ;  /* 0x000000ff0000720c */ /* 0x000fce0003f46270 */
[----:B------:R-:W-:Y:S01]  /*0490*/  @P0 VIADD R6, R6, 0x1 ;  /* 0x0000000106060836 */ /* 0x000fe20000000000 */
[----:B------:R-:W-:-:S05]  /*04a0*/  ISETP.GT.AND P0, PT, R16, 0x3f, PT ;  /* 0x0000003f1000780c */ /* 0x000fca0003f04270 */
[----:B------:R-:W-:Y:S01]  /*04b0*/  @!P2 IMAD.MOV R6, RZ, RZ, -R6 ;  /* 0x000000ffff06a224 */ /* 0x000fe200078e0a06 */
[----:B------:R-:W-:-:S05]  /*04c0*/  @!P1 LOP3.LUT R6, RZ, R8, RZ, 0x33, !PT ;  /* 0x00000008ff069212 */ /* 0x000fca00078e33ff */
[----:B------:R-:W-:Y:S02]  /*04d0*/  IMAD.MOV R5, RZ, RZ, -R6 ;  /* 0x000000ffff057224 */ /* 0x000fe400078e0a06 */
[----:B------:R-:W-:Y:S02]  /*04e0*/  IMAD.SHL.U32 R23, R6, 0x80, RZ ;  /* 0x0000008006177824 */ /* 0x000fe400078e00ff */
[----:B------:R-:W-:Y:S02]  /*04f0*/  IMAD R5, R8, R5, R15 ;  /* 0x0000000508057224 */ /* 0x000fe400078e020f */
[C---:B------:R-:W-:Y:S01]  /*0500*/  VIADD R6, R23.reuse, 0x3 ;  /* 0x0000000317067836 */ /* 0x040fe20000000000 */
[----:B------:R-:W-:Y:S01]  /*0510*/  STL [R1+0x634], R23 ;  /* 0x0006341701007387 */ /* 0x000fe20000100800 */
[----:B------:R-:W-:Y:S02]  /*0520*/  IMAD.IADD R0, R4, 0x1, R5 ;  /* 0x0000000104007824 */ /* 0x000fe400078e0205 */
[----:B------:R-:W-:-:S02]  /*0530*/  VIADD R5, R23, 0x1 ;  /* 0x0000000117057836 */ /* 0x000fc40000000000 */
[C---:B------:R-:W-:Y:S02]  /*0540*/  VIADD R4, R23.reuse, 0x2 ;  /* 0x0000000217047836 */ /* 0x040fe40000000000 */
[----:B------:R-:W-:Y:S01]  /*0550*/  IMAD R0, R0, 0x80, R22 ;  /* 0x0000008000007824 */ /* 0x000fe200078e0216 */
[----:B------:R0:W-:Y:S01]  /*0560*/  STL [R1+0x2a8], R5 ;  /* 0x0002a80501007387 */ /* 0x0001e20000100800 */
[C---:B------:R-:W-:Y:S02]  /*0570*/  VIADD R28, R23.reuse, 0x15 ;  /* 0x00000015171c7836 */ /* 0x040fe40000000000 */
[C---:B------:R-:W-:Y:S01]  /*0580*/  VIADD R17, R23.reuse, 0x6e ;  /* 0x0000006e17117836 */ /* 0x040fe20000000000 */
[----:B------:R1:W-:Y:S01]  /*0590*/  STL [R1+0x2a4], R4 ;  /* 0x0002a40401007387 */ /* 0x0003e20000100800 */
[C---:B------:R-:W-:Y:S02]  /*05a0*/  VIADD R12, R23.reuse, 0x6f ;  /* 0x0000006f170c7836 */ /* 0x040fe40000000000 */
[C---:B------:R-:W-:Y:S01]  /*05b0*/  VIADD R9, R23.reuse, 0x70 ;  /* 0x0000007017097836 */ /* 0x040fe20000000000 */
[----:B------:R2:W-:Y:S01]  /*05c0*/  STL [R1+0x2a0], R6 ;  /* 0x0002a00601007387 */ /* 0x0005e20000100800 */
[----:B------:R-:W-:-:S02]  /*05d0*/  VIADD R8, R23, 0x71 ;  /* 0x0000007117087836 */ /* 0x000fc40000000000 */
[C---:B0-----:R-:W-:Y:S02]  /*05e0*/  VIADD R5, R23.reuse, 0x4 ;  /* 0x0000000417057836 */ /* 0x041fe40000000000 */
[C---:B------:R-:W-:Y:S02]  /*05f0*/  VIADD R18, R23.reuse, 0x72 ;  /* 0x0000007217127836 */ /* 0x040fe40000000000 */
[C---:B-1----:R-:W-:Y:S01]  /*0600*/  VIADD R4, R23.reuse, 0x5 ;  /* 0x0000000517047836 */ /* 0x042fe20000000000 */
[----:B------:R0:W-:Y:S01]  /*0610*/  STL [R1+0x29c], R5 ;  /* 0x00029c0501007387 */ /* 0x0001e20000100800 */
[C---:B------:R-:W-:Y:S02]  /*0620*/  VIADD R16, R23.reuse, 0x73 ;  /* 0x0000007317107836 */ /* 0x040fe40000000000 */
[C---:B--2---:R-:W-:Y:S01]  /*0630*/  VIADD R6, R23.reuse, 0x6 ;  /* 0x0000000617067836 */ /* 0x044fe20000000000 */
[----:B------:R1:W-:Y:S01]  /*0640*/  STL [R1+0x298], R4 ;  /* 0x0002980401007387 */ /* 0x0003e20000100800 */
[----:B------:R-:W-:-:S02]  /*0650*/  VIADD R7, R23, 0x74 ;  /* 0x0000007417077836 */ /* 0x000fc40000000000 */
[C---:B------:R-:W-:Y:S01]  /*0660*/  VIADD R19, R23.reuse, 0x75 ;  /* 0x0000007517137836 */ /* 0x040fe20000000000 */
[----:B------:R2:W-:Y:S01]  /*0670*/  STL [R1+0x294], R6 ;  /* 0x0002940601007387 */ /* 0x0005e20000100800 */
[C---:B------:R-:W-:Y:S02]  /*0680*/  VIADD R20, R23.reuse, 0x76 ;  /* 0x0000007617147836 */ /* 0x040fe40000000000 */
[C---:B0-----:R-:W-:Y:S02]  /*0690*/  VIADD R5, R23.reuse, 0x7 ;  /* 0x0000000717057836 */ /* 0x041fe40000000000 */
[C---:B------:R-:W-:Y:S02]  /*06a0*/  VIADD R21, R23.reuse, 0x77 ;  /* 0x0000007717157836 */ /* 0x040fe40000000000 */
[C---:B-1----:R-:W-:Y:S01]  /*06b0*/  VIADD R4, R23.reuse, 0x8 ;  /* 0x0000000817047836 */ /* 0x042fe20000000000 */
[----:B------:R0:W-:Y:S01]  /*06c0*/  STL [R1+0x290], R5 ;  /* 0x0002900501007387 */ /* 0x0001e20000100800 */
[----:B------:R-:W-:-:S02]  /*06d0*/  VIADD R10, R23, 0x79 ;  /* 0x00000079170a7836 */ /* 0x000fc40000000000 */
[C---:B--2---:R-:W-:Y:S01]  /*06e0*/  VIADD R6, R23.reuse, 0x9 ;  /* 0x0000000917067836 */ /* 0x044fe20000000000 */
[----:B------:R1:W-:Y:S01]  /*06f0*/  STL [R1+0x28c], R4 ;  /* 0x00028c0401007387 */ /* 0x0003e20000100800 */
[C---:B------:R-:W-:Y:S02]  /*0700*/  VIADD R13, R23.reuse, 0x7a ;  /* 0x0000007a170d7836 */ /* 0x040fe40000000000 */
[C---:B------:R-:W-:Y:S01]  /*0710*/  VIADD R29, R23.reuse, 0x7b ;  /* 0x0000007b171d7836 */ /* 0x040fe20000000000 */
[----:B------:R2:W-:Y:S01]  /*0720*/  STL [R1+0x288], R6 ;  /* 0x0002880601007387 */ /* 0x0005e20000100800 */
[C---:B------:R-:W-:Y:S02]  /*0730*/  VIADD R22, R23.reuse, 0x7d ;  /* 0x0000007d17167836 */ /* 0x040fe40000000000 */
[C---:B0-----:R-:W-:Y:S02]  /*0740*/  VIADD R5, R23.reuse, 0xa ;  /* 0x0000000a17057836 */ /* 0x041fe40000000000 */
[----:B------:R-:W-:-:S02]  /*0750*/  VIADD R11, R23, 0x7f ;  /* 0x0000007f170b7836 */ /* 0x000fc40000000000 */
[C---:B-1----:R-:W-:Y:S01]  /*0760*/  VIADD R4, R23.reuse, 0xb ;  /* 0x0000000b17047836 */ /* 0x042fe20000000000 */
[----:B------:R0:W-:Y:S01]  /*0770*/  STL [R1+0x284], R5 ;  /* 0x0002840501007387 */ /* 0x0001e20000100800 */
[----:B--2---:R-:W-:-:S03]  /*0780*/  VIADD R6, R23, 0xc ;  /* 0x0000000c17067836 */ /* 0x004fc60000000000 */
[----:B------:R1:W-:Y:S04]  /*0790*/  STL [R1+0x280], R4 ;  /* 0x0002800401007387 */ /* 0x0003e80000100800 */
[----:B------:R2:W-:Y:S01]  /*07a0*/  STL [R1+0x27c], R6 ;  /* 0x00027c0601007387 */ /* 0x0005e20000100800 */
[C---:B0-----:R-:W-:Y:S02]  /*07b0*/  VIADD R5, R23.reuse, 0xd ;  /* 0x0000000d17057836 */ /* 0x041fe40000000000 */
[----:B-1----:R-:W-:-:S03]  /*07c0*/  VIADD R4, R23, 0xe ;  /* 0x0000000e17047836 */ /* 0x002fc60000000000 */
        /* <DEDUP_REMOVED lines=17> */
[C---:B-1----:R-:W-:Y:S02]  /*08e0*/  VIADD R4, R23.reuse, 0x17 ;  /* 0x0000001717047836 */ /* 0x042fe40000000000 */
[----:B--2---:R-:W-:-:S03]  /*08f0*/  VIADD R6, R23, 0x1a ;  /* 0x0000001a17067836 */ /* 0x004fc60000000000 */
[----:B------:R0:W-:Y:S04]  /*0900*/  STL [R1+0x250], R4 ;  /* 0x0002500401007387 */ /* 0x0001e80000100800 */
[----:B------:R1:W-:Y:S01]  /*0910*/  STL [R1+0x24c], R5 ;  /* 0x00024c0501007387 */ /* 0x0003e20000100800 */
[C---:B0-----:R-:W-:Y:S02]  /*0920*/  VIADD R4, R23.reuse, 0x19 ;  /* 0x0000001917047836 */ /* 0x041fe40000000000 */
[----:B-1----:R-:W-:-:S03]  /*0930*/  VIADD R5, R23, 0x1b ;  /* 0x0000001b17057836 */ /* 0x002fc60000000000 */
[----:B------:R0:W-:Y:S04]  /*0940*/  STL [R1+0x248], R4 ;  /* 0x0002480401007387 */ /* 0x0001e80000100800 */
        /* <DEDUP_REMOVED lines=166> */
[----:B------:R0:W-:Y:S01]  /*13b0*/  STL [R1], R4 ;  /* 0x0000000401007387 */ /* 0x0001e20000100800 */
[----:B--2---:R-:W-:-:S03]  /*13c0*/  VIADD R5, R23, 0x7e ;  /* 0x0000007e17057836 */ /* 0x004fc60000000000 */
[----:B------:R1:W-:Y:S01]  /*13d0*/  STL [R1+0x6c4], R0 ;  /* 0x0006c40001007387 */ /* 0x0003e20000100800 */
[----:B0-----:R-:W-:Y:S02]  /*13e0*/  VIADD R4, R23, 0x7c ;  /* 0x0000007c17047836 */ /* 0x001fe40000000000 */
[----:B-1----:R-:W-:-:S05]  /*13f0*/  VIADD R0, R0, 0x40 ;  /* 0x0000004000007836 */ /* 0x002fca0000000000 */
[----:B------:R0:W-:Y:S01]  /*1400*/  STL [R1+0x6c8], R0 ;  /* 0x0006c80001007387 */ /* 0x0001e20000100800 */
[----:B------:R-:W-:Y:S05]  /*1410*/  @P0 BRA `(.L_x_0) ;  /* 0x0000000400e00947 */ /* 0x000fea0003800000 */
[----:B------:R1:W-:Y:S01]  /*1420*/  STL [R1], RZ ;  /* 0x000000ff01007387 */ /* 0x0003e20000100800 */
[----:B0-----:R-:W-:Y:S01]  /*1430*/  IMAD.SHL.U32 R0, R14, 0x20, RZ ;  /* 0x000000200e007824 */ /* 0x001fe200078e00ff */
[----:B------:R-:W-:Y:S02]  /*1440*/  CS2R R24, SRZ ;  /* 0x0000000000187805 */ /* 0x000fe4000001ff00 */
[----:B------:R-:W-:Y:S01]  /*1450*/  CS2R R26, SRZ ;  /* 0x00000000001a7805 */ /* 0x000fe2000001ff00 */
[----:B------:R1:W-:Y:S01]  /*1460*/  STL [R1+0x4], RZ ;  /* 0x000004ff01007387 */ /* 0x0003e20000100800 */
[----:B------:R-:W-:Y:S02]  /*1470*/  CS2R R20, SRZ ;  /* 0x0000000000147805 */ /* 0x000fe4000001ff00 */
[----:B------:R-:W-:Y:S02]  /*1480*/  LOP3.LUT R0, R0, 0x400, RZ, 0xc0, !PT ;  /* 0x0000040000007812 */ /* 0x000fe400078ec0ff */
[----:B------:R-:W-:Y:S01]  /*1490*/  CS2R R22, SRZ ;  /* 0x0000000000167805 */ /* 0x000fe2000001ff00 */
[----:B------:R1:W-:Y:S01]  /*14a0*/  STL [R1+0x8], RZ ;  /* 0x000008ff01007387 */ /* 0x0003e20000100800 */
[----:B------:R-:W-:-:S02]  /*14b0*/  CS2R R16, SRZ ;  /* 0x0000000000107805 */ /* 0x000fc4000001ff00 */
[----:B------:R-:W-:Y:S02]  /*14c0*/  CS2R R18, SRZ ;  /* 0x0000000000127805 */ /* 0x000fe4000001ff00 */
[----:B------:R-:W-:Y:S01]  /*14d0*/  CS2R R12, SRZ ;  /* 0x00000000000c7805 */ /* 0x000fe2000001ff00 */
[----:B------:R1:W-:Y:S01]  /*14e0*/  STL [R1+0xc], RZ ;  /* 0x00000cff01007387 */ /* 0x0003e20000100800 */
[----:B------:R-:W-:Y:S02]  /*14f0*/  CS2R R14, SRZ ;  /* 0x00000000000e7805 */ /* 0x000fe4000001ff00 */
[----:B------:R-:W-:Y:S02]  /*1500*/  CS2R R8, SRZ ;  /* 0x0000000000087805 */ /* 0x000fe4000001ff00 */
[----:B------:R-:W-:Y:S01]  /*1510*/  CS2R R10, SRZ ;  /* 0x00000000000a7805 */ /* 0x000fe2000001ff00 */
[----:B------:R1:W-:Y:S01]  /*1520*/  STL [R1+0x10], RZ ;  /* 0x000010ff01007387 */ /* 0x0003e20000100800 */
[----:B------:R-:W-:-:S02]  /*1530*/  CS2R R4, SRZ ;  /* 0x0000000000047805 */ /* 0x000fc4000001ff00 */
[----:B------:R-:W-:Y:S01]  /*1540*/  CS2R R6, SRZ ;  /* 0x0000000000067805 */ /* 0x000fe2000001ff00 */
[----:B------:R1:W-:Y:S04]  /*1550*/  STL [R1+0x14], RZ ;  /* 0x000014ff01007387 */ /* 0x0003e80000100800 */
        /* <DEDUP_REMOVED lines=98> */
[----:B------:R1:W-:Y:S01]  /*1b80*/  STL [R1+0xeec], R0 ;  /* 0x000eec0001007387 */ /* 0x0003e20000100800 */
[----:B------:R-:W-:Y:S05]  /*1b90*/  BRA `(.L_x_1) ;  /* 0x0000032000bc7947 */ /* 0x000fea0003800000 */
.L_x_0:
[----:B------:R-:W2:Y:S01]  /*1ba0*/  LDL.LU R14, [R1+0x224] ;  /* 0x00022400010e7983 */ /* 0x000ea20000300800 */
[----:B------:R-:W-:Y:S01]  /*1bb0*/  IABS R23, R2 ;  /* 0x0000000200177213 */ /* 0x000fe20000000000 */
[----:B------:R-:W-:Y:S01]  /*1bc0*/  ULDC UR5, c[0x0][0x23c] ;  /* 0x00008f0000057ab9 */ /* 0x000fe20000000800 */
[----:B------:R-:W-:Y:S01]  /*1bd0*/  ISETP.GE.AND P2, PT, R11, RZ, PT ;  /* 0x000000ff0b00720c */ /* 0x000fe20003f46270 */
[----:B------:R-:W3:Y:S01]  /*1be0*/  LDL.LU R15, [R1+0xa0] ;  /* 0x0000a000010f7983 */ /* 0x000ee20000300800 */
[----:B------:R-:W-:Y:S01]  /*1bf0*/  ISETP.GE.AND P3, PT, R5, RZ, PT ;  /* 0x000000ff0500720c */ /* 0x000fe20003f66270 */
[----:B------:R-:W-:Y:S01]  /*1c00*/  ULDC.64 UR12, c[0x0][0x218] ;  /* 0x00008600000c7ab9 */ /* 0x000fe20000000a00 */
[----:B------:R-:W-:Y:S01]  /*1c10*/  ULDC UR6, c[0x0][0x234] ;  /* 0x00008d0000067ab9 */ /* 0x000fe20000000800 */
[----:B0-----:R-:W4:Y:S01]  /*1c20*/  LDL.LU R0, [R1+0x248] ;  /* 0x0002480001007983 */ /* 0x001f220000300800 */
[----:B------:R-:W-:-:S03]  /*1c30*/  ULDC.64 UR10, c[0x0][0x210] ;  /* 0x00008400000a7ab9 */ /* 0x000fc60000000a00 */
[----:B------:R0:W-:Y:S04]  /*1c40*/  STL [R1+0x10c4], R16 ;  /* 0x0010c41001007387 */ /* 0x0001e80000100800 */
[----:B0-----:R-:W5:Y:S04]  /*1c50*/  LDL R16, [R1+0x6c4] ;  /* 0x0006c40001107983 */ /* 0x001f680000100800 */
[----:B------:R0:W-:Y:S04]  /*1c60*/  STL [R1+0x10c0], R18 ;  /* 0x0010c01201007387 */ /* 0x0001e80000100800 */
[----:B0-----:R-:W5:Y:S04]  /*1c70*/  LDL R18, [R1+0x6c8] ;  /* 0x0006c80001127983 */ /* 0x001f680000100800 */
[----:B------:R0:W-:Y:S04]  /*1c80*/  STL [R1+0x10bc], R8 ;  /* 0x0010bc0801007387 */ /* 0x0001e80000100800 */
[----:B0-----:R-:W5:Y:S04]  /*1c90*/  LDL R8, [R1+0x634] ;  /* 0x0006340001087983 */ /* 0x001f680000100800 */
[----:B------:R-:W-:Y:S04]  /*1ca0*/  STL [R1+0x10b8], R9 ;  /* 0x0010b80901007387 */ /* 0x000fe80000100800 */
[----:B------:R2:W-:Y:S04]  /*1cb0*/  STL [R1+0x10b4], R12 ;  /* 0x0010b40c01007387 */ /* 0x0005e80000100800 */
[----:B------:R3:W-:Y:S04]  /*1cc0*/  STL [R1+0x10b0], R17 ;  /* 0x0010b01101007387 */ /* 0x0007e80000100800 */
[----:B------:R0:W-:Y:S01]  /*1cd0*/  STL [R1+0x1040], R3 ;  /* 0x0010400301007387 */ /* 0x0001e20000100800 */
[----:B--2---:R-:W-:-:S02]  /*1ce0*/  IMAD.MOV.U32 R12, RZ, RZ, R14 ;  /* 0x000000ffff0c7224 */ /* 0x004fc400078e000e */
[----:B------:R-:W1:Y:S01]  /*1cf0*/  I2F.RP R14, R23 ;  /* 0x00000017000e7306 */ /* 0x000e620000209400 */
[----:B---3--:R-:W-:Y:S02]  /*1d00*/  IMAD.MOV.U32 R17, RZ, RZ, R15 ;  /* 0x000000ffff117224 */ /* 0x008fe400078e000f */
[----:B----4-:R-:W-:Y:S01]  /*1d10*/  IMAD.MOV.U32 R9, RZ, RZ, R0 ;  /* 0x000000ffff097224 */ /* 0x010fe200078e0000 */
[----:B------:R-:W-:Y:S01]  /*1d20*/  IABS R0, R3 ;  /* 0x0000000300007213 */ /* 0x000fe20000000000 */
[----:B0-----:R-:W-:-:S03]  /*1d30*/  IMAD.MOV.U32 R3, RZ, RZ, R28 ;  /* 0x000000ffff037224 */ /* 0x001fc600078e001c */
[----:B------:R-:W0:Y:S08]  /*1d40*/  I2F.RP R24, R0 ;  /* 0x0000000000187306 */ /* 0x000e300000209400 */
[----:B-1----:R-:W1:Y:S01]  /*1d50*/  MUFU.RCP R14, R14 ;  /* 0x0000000e000e7308 */ /* 0x002e620000001000 */
[----:B-----5:R-:W-:-:S07]  /*1d60*/  IABS R27, R16 ;  /* 0x00000010001b7213 */ /* 0x020fce0000000000 */
[----:B0-----:R-:W0:Y:S01]  /*1d70*/  MUFU.RCP R24, R24 ;  /* 0x0000001800187308 */ /* 0x001e220000001000 */
[----:B-1----:R-:W-:-:S07]  /*1d80*/  VIADD R14, R14, 0xffffffe ;  /* 0x0ffffffe0e0e7836 */ /* 0x002fce0000000000 */
[----:B------:R-:W1:Y:S01]  /*1d90*/  F2I.FTZ.U32.TRUNC.NTZ R15, R14 ;  /* 0x0000000e000f7305 */ /* 0x000e62000021f000 */
[----:B0-----:R-:W-:-:S07]  /*1da0*/  VIADD R24, R24, 0xffffffe ;  /* 0x0ffffffe18187836 */ /* 0x001fce0000000000 */
[----:B------:R0:W2:Y:S01]  /*1db0*/  F2I.FTZ.U32.TRUNC.NTZ R25, R24 ;  /* 0x0000001800197305 */ /* 0x0000a2000021f000 */
[----:B-1----:R-:W-:Y:S01]  /*1dc0*/  IMAD.MOV R14, RZ, RZ, -R15 ;  /* 0x000000ffff0e7224 */ /* 0x002fe200078e0a0f */
[----:B0-----:R-:W-:-:S03]  /*1dd0*/  IABS R24, R18 ;  /* 0x0000001200187213 */ /* 0x001fc60000000000 */
[----:B------:R-:W-:Y:S02]  /*1de0*/  IMAD R26, R14, R23, RZ ;  /* 0x000000170e1a7224 */ /* 0x000fe400078e02ff */
[----:B------:R-:W-:-:S04]  /*1df0*/  IMAD.MOV.U32 R14, RZ, RZ, RZ ;  /* 0x000000ffff0e7224 */ /* 0x000fc800078e00ff */
[----:B------:R-:W-:-:S04]  /*1e00*/  IMAD.HI.U32 R26, R15, R26, R14 ;  /* 0x0000001a0f1a7227 */ /* 0x000fc800078e000e */
[----:B------:R-:W-:Y:S02]  /*1e10*/  IMAD.MOV.U32 R14, RZ, RZ, R27 ;  /* 0x000000ffff0e7224 */ /* 0x000fe400078e001b */
[----:B--2---:R-:W-:Y:S02]  /*1e20*/  IMAD.MOV R15, RZ, RZ, -R25 ;  /* 0x000000ffff0f7224 */ /* 0x004fe400078e0a19 */
[----:B------:R-:W-:-:S04]  /*1e30*/  IMAD.HI.U32 R27, R26, R14, RZ ;  /* 0x0000000e1a1b7227 */ /* 0x000fc800078e00ff */
[----:B------:R-:W-:-:S04]  /*1e40*/  IMAD.HI.U32 R26, R26, R24, RZ ;  /* 0x000000181a1a7227 */ /* 0x000fc800078e00ff */
[----:B------:R-:W-:Y:S02]  /*1e50*/  IMAD.MOV R26, RZ, RZ, -R26 ;  /* 0x000000ffff1a7224 */ /* 0x000fe400078e0a1a */
[----:B------:R-:W-:Y:S02]  /*1e60*/  IMAD.MOV.U32 R28, RZ, RZ, R15 ;  /* 0x000000ffff1c7224 */ /* 0x000fe400078e000f */
[----:B------:R-:W-:Y:S02]  /*1e70*/  IMAD.MOV R15, RZ, RZ, -R27 ;  /* 0x000000ffff0f7224 */ /* 0x000fe400078e0a1b */
[C---:B------:R-:W-:Y:S02]  /*1e80*/  IMAD R26, R23.reuse, R26, R24 ;  /* 0x0000001a171a7224 */ /* 0x040fe400078e0218 */
[----:B------:R-:W-:Y:S02]  /*1e90*/  IMAD R27, R28, R0, RZ ;  /* 0x000000001c1b7224 */ /* 0x000fe400078e02ff */
[----:B------:R-:W-:Y:S01]  /*1ea0*/  IMAD.MOV.U32 R24, RZ, RZ, RZ ;  /* 0x000000ffff187224 */ /* 0x000fe200078e00ff */
[C---:B------:R-:W-:Y:S01]  /*1eb0*/  ISETP.GT.U32.AND P1, PT, R23.reuse, R26, PT ;  /* 0x0000001a1700720c */ /* 0x040fe20003f24070 */
[----:B------:R-:W-:Y:S01]  /*1ec0*/  IMAD R14, R23, R15, R14 ;  /* 0x0000000f170e7224 */ /* 0x000fe200078e020e */
[----:B------:R-:W-:Y:S01]  /*1ed0*/  IABS R15, R8 ;  /* 0x00000008000f7213 */ /* 0x000fe20000000000 */
[----:B------:R-:W-:Y:S01]  /*1ee0*/  IMAD.HI.U32 R24, R25, R27, R24 ;  /* 0x0000001b19187227 */ /* 0x000fe200078e0018 */
[----:B------:R-:W-:-:S02]  /*1ef0*/  IABS R25, R11 ;  /* 0x0000000b00197213 */ /* 0x000fc40000000000 */
[----:B------:R-:W2:Y:S01]  /*1f00*/  LDL.LU R11, [R1+0x258] ;  /* 0x00025800010b7983 */ /* 0x000ea20000300800 */
[----:B------:R-:W-:Y:S02]  /*1f10*/  ISETP.GT.U32.AND P0, PT, R23, R14, PT ;  /* 0x0000000e1700720c */ /* 0x000fe40003f04070 */
[----:B------:R-:W-:-:S04]  /*1f20*/  IMAD.HI.U32 R27, R24, R15, RZ ;  /* 0x0000000f181b7227 */ /* 0x000fc800078e00ff */
[----:B------:R-:W-:Y:S02]  /*1f30*/  IMAD.MOV R27, RZ, RZ, -R27 ;  /* 0x000000ffff1b7224 */ /* 0x000fe400078e0a1b */
[----:B------:R-:W-:Y:S02]  /*1f40*/  @!P1 IMAD.IADD R26, R26, 0x1, -R23 ;  /* 0x000000011a1a9824 */ /* 0x000fe400078e0a17 */
[----:B------:R-:W-:Y:S01]  /*1f50*/  IMAD R15, R0, R27, R15 ;  /* 0x0000001b000f7224 */ /* 0x000fe200078e020f */
[----:B------:R-:W-:Y:S01]  /*1f60*/  IABS R27, R5 ;  /* 0x00000005001b7213 */ /* 0x000fe20000000000 */
[----:B------:R-:W-:Y:S01]  /*1f70*/  IMAD.HI.U32 R28, R24, R25, RZ ;  /* 0x00000019181c7227 */ /* 0x000fe200078e00ff */
[----:B------:R-:W3:Y:S01]  /*1f80*/  LDL.LU R5, [R1+0x260] ;  /* 0x0002600001057983 */ /* 0x000ee20000300800 */
[----:B------:R-:W-:Y:S02]  /*1f90*/  ISETP.GT.U32.AND P6, PT, R23, R26, PT ;  /* 0x0000001a1700720c */ /* 0x000fe40003fc4070 */
[----:B------:R-:W-:Y:S01]  /*1fa0*/  @!P0 IMAD.IADD R14, R14, 0x1, -R23 ;  /* 0x000000010e0e8824 */ /* 0x000fe200078e0a17 */
[----:B------:R-:W-:Y:S01]  /*1fb0*/  ISETP.GT.U32.AND P5, PT, R0, R15, PT ;  /* 0x0000000f0000720c */ /* 0x000fe20003fa4070 */
[----:B------:R-:W-:-:S03]  /*1fc0*/  IMAD.MOV R28, RZ, RZ, -R28 ;  /* 0x000000ffff1c7224 */ /* 0x000fc600078e0a1c */
[----:B------:R-:W-:Y:S02]  /*1fd0*/  ISETP.GT.U32.AND P4, PT, R23, R14, PT ;  /* 0x0000000e1700720c */ /* 0x000fe40003f84070 */
[----:B------:R-:W-:Y:S02]  /*1fe0*/  ISETP.GE.AND P0, PT, R16, RZ, PT ;  /* 0x000000ff1000720c */ /* 0x000fe40003f06270 */
[----:B------:R-:W-:Y:S01]  /*1ff0*/  ISETP.GE.AND P1, PT, R18, RZ, PT ;  /* 0x000000ff1200720c */ /* 0x000fe20003f26270 */
[----:B------:R-:W-:Y:S01]  /*2000*/  IMAD R25, R0, R28, R25 ;  /* 0x0000001c00197224 */ /* 0x000fe200078e0219 */
[----:B------:R-:W4:Y:S03]  /*2010*/  LDL.LU R16, [R1+0x10c4] ;  /* 0x0010c40001107983 */ /* 0x000f260000300800 */
[----:B------:R-:W-:Y:S01]  /*2020*/  @!P5 IMAD.IADD R15, R15, 0x1, -R0 ;  /* 0x000000010f0fd824 */ /* 0x000fe200078e0a00 */
[----:B------:R-:W5:Y:S01]  /*2030*/  LDL.LU R18, [R1+0x10c0] ;  /* 0x0010c00001127983 */ /* 0x000f620000300800 */
[----:B------:R-:W-:-:S02]  /*2040*/  @!P6 IMAD.IADD R26, R26, 0x1, -R23 ;  /* 0x000000011a1ae824 */ /* 0x000fc400078e0a17 */
[----:B------:R-:W-:Y:S01]  /*2050*/  @!P4 IMAD.IADD R14, R14, 0x1, -R23 ;  /* 0x000000010e0ec824 */ /* 0x000fe200078e0a17 */
[----:B------:R-:W-:Y:S02]  /*2060*/  ISETP.GT.U32.AND P6, PT, R0, R15, PT ;  /* 0x0000000f0000720c */ /* 0x000fe40003fc4070 */
[----:B------:R-:W-:Y:S01]  /*2070*/  ISETP.NE.AND P4, PT, R2, RZ, PT ;  /* 0x000000ff0200720c */ /* 0x000fe20003f85270 */
[----:B------:R-:W-:Y:S01]  /*2080*/  @!P0 IMAD.MOV R14, RZ, RZ, -R14 ;  /* 0x000000ffff0e8224 */ /* 0x000fe200078e0a0e */
[----:B------:R-:W-:Y:S01]  /*2090*/  LOP3.LUT R2, RZ, R2, RZ, 0x33, !PT ;  /* 0x00000002ff027212 */ /* 0x000fe200078e33ff */
[----:B------:R-:W-:-:S08]  /*20a0*/  @!P1 IMAD.MOV R26, RZ, RZ, -R26 ;  /* 0x000000ffff1a9224 */ /* 0x000fd000078e0a1a */
[----:B------:R-:W-:Y:S01]  /*20b0*/  @!P6 IMAD.IADD R15, R15, 0x1, -R0 ;  /* 0x000000010f0fe824 */ /* 0x000fe200078e0a00 */
[----:B------:R-:W-:Y:S01]  /*20c0*/  ISETP.GT.U32.AND P5, PT, R0, R25, PT ;  /* 0x000000190000720c */ /* 0x000fe20003fa4070 */
[----:B---3--:R-:W-:Y:S02]  /*20d0*/  IMAD.MOV.U32 R28, RZ, RZ, R5 ;  /* 0x000000ffff1c7224 */ /* 0x008fe400078e0005 */
[----:B------:R-:W-:-:S04]  /*20e0*/  IMAD.HI.U32 R5, R24, R27, RZ ;  /* 0x0000001b18057227 */ /* 0x000fc800078e00ff */
[----:B------:R-:W-:-:S04]  /*20f0*/  IMAD.MOV R5, RZ, RZ, -R5 ;  /* 0x000000ffff057224 */ /* 0x000fc800078e0a05 */
[----:B------:R-:W-:Y:S01]  /*2100*/  IMAD R27, R0, R5, R27 ;  /* 0x00000005001b7224 */ /* 0x000fe200078e021b */
[C---:B------:R-:W-:Y:S02]  /*2110*/  SEL R5, R2.reuse, R14, !P4 ;  /* 0x0000000e02057207 */ /* 0x040fe40006000000 */
[----:B------:R-:W-:Y:S02]  /*2120*/  SEL R2, R2, R26, !P4 ;  /* 0x0000001a02027207 */ /* 0x000fe40006000000 */
[----:B------:R-:W-:Y:S01]  /*2130*/  ISETP.GE.AND P4, PT, R8, RZ, PT ;  /* 0x000000ff0800720c */ /* 0x000fe20003f86270 */
[----:B------:R-:W-:Y:S01]  /*2140*/  IMAD.MOV.U32 R14, RZ, RZ, R15 ;  /* 0x000000ffff0e7224 */ /* 0x000fe200078e000f */
[----:B------:R-:W-:Y:S01]  /*2150*/  IABS R26, R29 ;  /* 0x0000001d001a7213 */ /* 0x000fe20000000000 */
[----:B------:R-:W-:Y:S04]  /*2160*/  STL [R1+0x2b0], R5 ;  /* 0x0002b00501007387 */ /* 0x000fe80000100800 */
[----:B------:R-:W-:Y:S04]  /*2170*/  STL [R1+0x2ac], R2 ;  /* 0x0002ac0201007387 */ /* 0x000fe80000100800 */
[----:B------:R-:W3:Y:S02]  /*2180*/  LDL.LU R8, [R1+0x10bc] ;  /* 0x0010bc0001087983 */ /* 0x000ee40000300800 */
[----:B------:R-:W-:-:S05]  /*2190*/  @!P4 IMAD.MOV R14, RZ, RZ, -R14 ;  /* 0x000000ffff0ec224 */ /* 0x000fca00078e0a0e */
[----:B------:R0:W-:Y:S02]  /*21a0*/  STL [R1+0x200], R14 ;  /* 0x0002000e01007387 */ /* 0x0001e40000100800 */
[----:B0-----:R-:W-:-:S04]  /*21b0*/  IMAD.HI.U32 R14, R24, R26, RZ ;  /* 0x0000001a180e7227 */ /* 0x001fc800078e00ff */
[----:B------:R-:W-:-:S04]  /*21c0*/  IMAD.MOV R14, RZ, RZ, -R14 ;  /* 0x000000ffff0e7224 */ /* 0x000fc800078e0a0e */
[C---:B------:R-:W-:Y:S02]  /*21d0*/  IMAD R14, R0.reuse, R14, R26 ;  /* 0x0000000e000e7224 */ /* 0x040fe400078e021a */
[----:B------:R-:W4:Y:S01]  /*21e0*/  LDL.LU R26, [R1+0x250] ;  /* 0x00025000011a7983 */ /* 0x000f220000300800 */
[----:B------:R-:W-:Y:S01]  /*21f0*/  @!P5 IMAD.IADD R25, R25, 0x1, -R0 ;  /* 0x000000011919d824 */ /* 0x000fe200078e0a00 */
[----:B------:R-:W-:Y:S02]  /*2200*/  ISETP.GT.U32.AND P5, PT, R0, R27, PT ;  /* 0x0000001b0000720c */ /* 0x000fe40003fa4070 */
[----:B------:R-:W-:Y:S02]  /*2210*/  ISETP.GE.AND P0, PT, R22, RZ, PT ;  /* 0x000000ff1600720c */ /* 0x000fe40003f06270 */
[----:B------:R-:W-:Y:S02]  /*2220*/  IABS R22, R22 ;  /* 0x0000001600167213 */ /* 0x000fe40000000000 */
[----:B------:R-:W-:-:S03]  /*2230*/  ISETP.GT.U32.AND P6, PT, R0, R25, PT ;  /* 0x000000190000720c */ /* 0x000fc60003fc4070 */
[----:B------:R-:W-:Y:S01]  /*2240*/  IMAD.HI.U32 R2, R24, R22, RZ ;  /* 0x0000001618027227 */ /* 0x000fe200078e00ff */
[----:B------:R-:W-:Y:S02]  /*2250*/  ISETP.GE.AND P1, PT, R4, RZ, PT ;  /* 0x000000ff0400720c */ /* 0x000fe40003f26270 */
[----:B------:R-:W-:Y:S01]  /*2260*/  IABS R4, R4 ;  /* 0x0000000400047213 */ /* 0x000fe20000000000 */
[----:B------:R-:W-:Y:S02]  /*2270*/  @!P5 IMAD.IADD R27, R27, 0x1, -R0 ;  /* 0x000000011b1bd824 */ /* 0x000fe400078e0a00 */
[----:B------:R-:W-:-:S03]  /*2280*/  IMAD.MOV R2, RZ, RZ, -R2 ;  /* 0x000000ffff027224 */ /* 0x000fc600078e0a02 */
[C---:B------:R-:W-:Y:S01]  /*2290*/  ISETP.GT.U32.AND P5, PT, R0.reuse, R27, PT ;  /* 0x0000001b0000720c */ /* 0x040fe20003fa4070 */
[----:B------:R-:W-:Y:S02]  /*22a0*/  IMAD R2, R0, R2, R22 ;  /* 0x0000000200027224 */ /* 0x000fe400078e0216 */
[----:B------:R-:W-:Y:S01]  /*22b0*/  IMAD.HI.U32 R22, R24, R4, RZ ;  /* 0x0000000418167227 */ /* 0x000fe200078e00ff */
[----:B------:R-:W-:-:S03]  /*22c0*/  IABS R5, R13 ;  /* 0x0000000d00057213 */ /* 0x000fc60000000000 */
[----:B------:R-:W-:Y:S01]  /*22d0*/  @!P6 IMAD.IADD R25, R25, 0x1, -R0 ;  /* 0x000000011919e824 */ /* 0x000fe200078e0a00 */
[C---:B------:R-:W-:Y:S01]  /*22e0*/  ISETP.GT.U32.AND P6, PT, R0.reuse, R2, PT ;  /* 0x000000020000720c */ /* 0x040fe20003fc4070 */
[----:B------:R-:W-:Y:S01]  /*22f0*/  IMAD.MOV R22, RZ, RZ, -R22 ;  /* 0x000000ffff167224 */ /* 0x000fe200078e0a16 */
[----:B------:R-:W-:Y:S01]  /*2300*/  ISETP.GE.AND P4, PT, R29, RZ, PT ;  /* 0x000000ff1d00720c */ /* 0x000fe20003f86270 */
[----:B--2---:R-:W-:Y:S01]  /*2310*/  IMAD.MOV.U32 R29, RZ, RZ, R11 ;  /* 0x000000ffff1d7224 */ /* 0x004fe200078e000b */
[----:B------:R-:W-:Y:S01]  /*2320*/  IABS R11, R10 ;  /* 0x0000000a000b7213 */ /* 0x000fe20000000000 */
[----:B------:R-:W-:Y:S02]  /*2330*/  IMAD R4, R0, R22, R4 ;  /* 0x0000001600047224 */ /* 0x000fe400078e0204 */
[----:B------:R-:W-:-:S04]  /*2340*/  IMAD.HI.U32 R15, R24, R5, RZ ;  /* 0x00000005180f7227 */ /* 0x000fc800078e00ff */
[----:B------:R-:W-:Y:S01]  /*2350*/  @!P5 IMAD.IADD R27, R27, 0x1, -R0 ;  /* 0x000000011b1bd824 */ /* 0x000fe200078e0a00 */
[----:B------:R-:W-:Y:S01]  /*2360*/  ISETP.GT.U32.AND P5, PT, R0, R4, PT ;  /* 0x000000040000720c */ /* 0x000fe20003fa4070 */
[----:B------:R-:W-:Y:S02]  /*2370*/  IMAD.MOV R15, RZ, RZ, -R15 ;  /* 0x000000ffff0f7224 */ /* 0x000fe400078e0a0f */
[----:B------:R-:W-:-:S04]  /*2380*/  IMAD.HI.U32 R23, R24, R11, RZ ;  /* 0x0000000b18177227 */ /* 0x000fc800078e00ff */
[--C-:B------:R-:W-:Y:S02]  /*2390*/  @!P6 IMAD.IADD R2, R2, 0x1, -R0.reuse ;  /* 0x000000010202e824 */ /* 0x100fe400078e0a00 */
[C---:B------:R-:W-:Y:S02]  /*23a0*/  IMAD R5, R0.reuse, R15, R5 ;  /* 0x0000000f00057224 */ /* 0x040fe400078e0205 */
[----:B------:R-:W-:Y:S01]  /*23b0*/  IMAD.MOV R23, RZ, RZ, -R23 ;  /* 0x000000ffff177224 */ /* 0x000fe200078e0a17 */
[C---:B------:R-:W-:Y:S01]  /*23c0*/  ISETP.GT.U32.AND P6, PT, R0.reuse, R2, PT ;  /* 0x000000020000720c */ /* 0x040fe20003fc4070 */
[----:B------:R-:W-:Y:S01]  /*23d0*/  @!P3 IMAD.MOV R27, RZ, RZ, -R27 ;  /* 0x000000ffff1bb224 */ /* 0x000fe200078e0a1b */
[C---:B------:R-:W-:Y:S01]  /*23e0*/  ISETP.GT.U32.AND P3, PT, R0.reuse, R5, PT ;  /* 0x000000050000720c */ /* 0x040fe20003f64070 */
[C---:B------:R-:W-:Y:S02]  /*23f0*/  IMAD R11, R0.reuse, R23, R11 ;  /* 0x00000017000b7224 */ /* 0x040fe400078e020b */
[----:B------:R-:W-:Y:S01]  /*2400*/  @!P2 IMAD.MOV R25, RZ, RZ, -R25 ;  /* 0x000000ffff19a224 */ /* 0x000fe200078e0a19 */
[----:B------:R-:W-:Y:S01]  /*2410*/  ISETP.GT.U32.AND P2, PT, R0, R14, PT ;  /* 0x0000000e0000720c */ /* 0x000fe20003f44070 */
[----:B------:R-:W-:Y:S01]  /*2420*/  @!P5 IMAD.IADD R4, R4, 0x1, -R0 ;  /* 0x000000010404d824 */ /* 0x000fe200078e0a00 */
[----:B------:R-:W-:-:S02]  /*2430*/  ISETP.GT.U32.AND P5, PT, R0, R11, PT ;  /* 0x0000000b0000720c */ /* 0x000fc40003fa4070 */
[----:B------:R-:W-:Y:S01]  /*2440*/  IABS R22, R6 ;  /* 0x0000000600167213 */ /* 0x000fe20000000000 */
[----:B------:R0:W-:Y:S02]  /*2450*/  STL [R1+0x1f4], R25 ;  /* 0x0001f41901007387 */ /* 0x0001e40000100800 */
[--C-:B------:R-:W-:Y:S01]  /*2460*/  @!P6 IMAD.IADD R2, R2, 0x1, -R0.reuse ;  /* 0x000000010202e824 */ /* 0x100fe200078e0a00 */
[----:B------:R-:W-:Y:S01]  /*2470*/  ISETP.GE.AND P6, PT, R13, RZ, PT ;  /* 0x000000ff0d00720c */ /* 0x000fe20003fc6270 */
[--C-:B------:R-:W-:Y:S01]  /*2480*/  @!P3 IMAD.IADD R5, R5, 0x1, -R0.reuse ;  /* 0x000000010505b824 */ /* 0x100fe200078e0a00 */
[----:B------:R-:W-:Y:S01]  /*2490*/  IABS R13, R21 ;  /* 0x00000015000d7213 */ /* 0x000fe20000000000 */
[----:B------:R-:W-:Y:S01]  /*24a0*/  IMAD.HI.U32 R15, R24, R22, RZ ;  /* 0x00000016180f7227 */ /* 0x000fe200078e00ff */
[----:B------:R1:W-:Y:S01]  /*24b0*/  STL [R1+0x1f0], R27 ;  /* 0x0001f01b01007387 */ /* 0x0003e20000100800 */
[----:B0-----:R-:W-:Y:S02]  /*24c0*/  IABS R25, R20 ;  /* 0x0000001400197213 */ /* 0x001fe40000000000 */
[--C-:B------:R-:W-:Y:S01]  /*24d0*/  @!P2 IMAD.IADD R14, R14, 0x1, -R0.reuse ;  /* 0x000000010e0ea824 */ /* 0x100fe200078e0a00 */
[C---:B------:R-:W-:Y:S01]  /*24e0*/  ISETP.GT.U32.AND P2, PT, R0.reuse, R4, PT ;  /* 0x000000040000720c */ /* 0x040fe20003f44070 */
[----:B------:R-:W-:Y:S01]  /*24f0*/  @!P5 IMAD.IADD R11, R11, 0x1, -R0 ;  /* 0x000000010b0bd824 */ /* 0x000fe200078e0a00 */
[----:B------:R-:W-:Y:S01]  /*2500*/  ISETP.GT.U32.AND P5, PT, R0, R5, PT ;  /* 0x000000050000720c */ /* 0x000fe20003fa4070 */
[----:B------:R-:W-:-:S02]  /*2510*/  IMAD.MOV R15, RZ, RZ, -R15 ;  /* 0x000000ffff0f7224 */ /* 0x000fc400078e0a0f */
[----:B-1----:R-:W-:Y:S02]  /*2520*/  IMAD.MOV.U32 R27, RZ, RZ, R2 ;  /* 0x000000ffff1b7224 */ /* 0x002fe400078e0002 */
[----:B------:R-:W-:Y:S02]  /*2530*/  IMAD.MOV.U32 R2, RZ, RZ, R25 ;  /* 0x000000ffff027224 */ /* 0x000fe400078e0019 */
[----:B------:R-:W-:Y:S01]  /*2540*/  IMAD.HI.U32 R25, R24, R13, RZ ;  /* 0x0000000d18197227 */ /* 0x000fe200078e00ff */
[----:B------:R-:W-:-:S03]  /*2550*/  ISETP.GT.U32.AND P3, PT, R0, R14, PT ;  /* 0x0000000e0000720c */ /* 0x000fc60003f64070 */
[----:B------:R-:W-:Y:S02]  /*2560*/  @!P0 IMAD.MOV R27, RZ, RZ, -R27 ;  /* 0x000000ffff1b8224 */ /* 0x000fe400078e0a1b */
[C---:B------:R-:W-:Y:S01]  /*2570*/  IMAD R22, R0.reuse, R15, R22 ;  /* 0x0000000f00167224 */ /* 0x040fe200078e0216 */
[----:B------:R-:W-:Y:S01]  /*2580*/  IABS R15, R7 ;  /* 0x00000007000f7213 */ /* 0x000fe20000000000 */
[----:B------:R-:W-:Y:S01]  /*2590*/  IMAD.MOV R25, RZ, RZ, -R25 ;  /* 0x000000ffff197224 */ /* 0x000fe200078e0a19 */
[----:B------:R4:W-:Y:S03]  /*25a0*/  STL [R1+0x1ec], R27 ;  /* 0x0001ec1b01007387 */ /* 0x0009e60000100800 */
[C---:B------:R-:W-:Y:S01]  /*25b0*/  IMAD R13, R0.reuse, R25, R13 ;  /* 0x00000019000d7224 */ /* 0x040fe200078e020d */
[----:B------:R-:W-:Y:S01]  /*25c0*/  ISETP.GT.U32.AND P0, PT, R0, R11, PT ;  /* 0x0000000b0000720c */ /* 0x000fe20003f04070 */
[--C-:B------:R-:W-:Y:S01]  /*25d0*/  @!P2 IMAD.IADD R4, R4, 0x1, -R0.reuse ;  /* 0x000000010404a824 */ /* 0x100fe200078e0a00 */
[C---:B------:R-:W-:Y:S01]  /*25e0*/  ISETP.GT.U32.AND P2, PT, R0.reuse, R22, PT ;  /* 0x000000160000720c */ /* 0x040fe20003f44070 */
[--C-:B------:R-:W-:Y:S01]  /*25f0*/  @!P5 IMAD.IADD R5, R5, 0x1, -R0.reuse ;  /* 0x000000010505d824 */ /* 0x100fe200078e0a00 */
[----:B------:R-:W-:Y:S01]  /*2600*/  ISETP.GT.U32.AND P5, PT, R0, R13, PT ;  /* 0x0000000d0000720c */ /* 0x000fe20003fa4070 */
[----:B------:R-:W-:Y:S01]  /*2610*/  @!P3 IMAD.IADD R14, R14, 0x1, -R0 ;  /* 0x000000010e0eb824 */ /* 0x000fe200078e0a00 */
[----:B------:R-:W-:Y:S01]  /*2620*/  ISETP.GE.AND P3, PT, R10, RZ, PT ;  /* 0x000000ff0a00720c */ /* 0x000fe20003f66270 */
[----:B------:R-:W-:-:S04]  /*2630*/  IMAD.HI.U32 R10, R24, R2, RZ ;  /* 0x00000002180a7227 */ /* 0x000fc800078e00ff */
[----:B------:R-:W-:Y:S02]  /*2640*/  IMAD.MOV R10, RZ, RZ, -R10 ;  /* 0x000000ffff0a7224 */ /* 0x000fe400078e0a0a */
[--C-:B------:R-:W-:Y:S01]  /*2650*/  @!P0 IMAD.IADD R11, R11, 0x1, -R0.reuse ;  /* 0x000000010b0b8824 */ /* 0x100fe200078e0a00 */
[----:B------:R-:W-:Y:S01]  /*2660*/  ISETP.GE.AND P0, PT, R6, RZ, PT ;  /* 0x000000ff0600720c */ /* 0x000fe20003f06270 */
[--C-:B------:R-:W-:Y:S01]  /*2670*/  @!P2 IMAD.IADD R22, R22, 0x1, -R0.reuse ;  /* 0x000000011616a824 */ /* 0x100fe200078e0a00 */
[----:B------:R-:W2:Y:S01]  /*2680*/  LDL.LU R6, [R1+0x244] ;  /* 0x0002440001067983 */ /* 0x000ea20000300800 */
[----:B------:R-:W-:Y:S01]  /*2690*/  ISETP.GE.AND P2, PT, R21, RZ, PT ;  /* 0x000000ff1500720c */ /* 0x000fe20003f46270 */
[----:B------:R-:W-:Y:S02]  /*26a0*/  @!P5 IMAD.IADD R13, R13, 0x1, -R0 ;  /* 0x000000010d0dd824 */ /* 0x000fe400078e0a00 */
[----:B------:R-:W-:Y:S01]  /*26b0*/  @!P4 IMAD.MOV R14, RZ, RZ, -R14 ;  /* 0x000000ffff0ec224 */ /* 0x000fe200078e0a0e */
[----:B------:R-:W3:Y:S01]  /*26c0*/  LDL.LU R21, [R1+0x25c] ;  /* 0x00025c0001157983 */ /* 0x000ee20000300800 */
[----:B------:R-:W-:-:S03]  /*26d0*/  IMAD R2, R0, R10, R2 ;  /* 0x0000000a00027224 */ /* 0x000fc600078e0202 */
[----:B------:R-:W3:Y:S01]  /*26e0*/  LDL.LU R10, [R1+0x24c] ;  /* 0x00024c00010a7983 */ /* 0x000ee20000300800 */
[C---:B------:R-:W-:Y:S02]  /*26f0*/  ISETP.GT.U32.AND P5, PT, R0.reuse, R13, PT ;  /* 0x0000000d0000720c */ /* 0x040fe40003fa4070 */
[----:B------:R-:W-:Y:S02]  /*2700*/  ISETP.GT.U32.AND P4, PT, R0, R2, PT ;  /* 0x000000020000720c */ /* 0x000fe40003f84070 */
[----:B------:R-:W-:-:S09]  /*2710*/  IABS R23, R19 ;  /* 0x0000001300177213 */ /* 0x000fd20000000000 */
[--C-:B------:R-:W-:Y:S01]  /*2720*/  @!P5 IMAD.IADD R13, R13, 0x1, -R0.reuse ;  /* 0x000000010d0dd824 */ /* 0x100fe200078e0a00 */
[----:B------:R-:W-:Y:S01]  /*2730*/  ISETP.GE.AND P5, PT, R19, RZ, PT ;  /* 0x000000ff1300720c */ /* 0x000fe20003fa6270 */
[----:B------:R-:W-:Y:S01]  /*2740*/  @!P4 IMAD.IADD R2, R2, 0x1, -R0 ;  /* 0x000000010202c824 */ /* 0x000fe200078e0a00 */
[----:B------:R-:W-:Y:S01]  /*2750*/  ISETP.GE.AND P4, PT, R7, RZ, PT ;  /* 0x000000ff0700720c */ /* 0x000fe20003f86270 */
[----:B----4-:R-:W-:Y:S02]  /*2760*/  IMAD.MOV.U32 R27, RZ, RZ, R26 ;  /* 0x000000ffff1b7224 */ /* 0x010fe400078e001a */
[----:B------:R-:W-:-:S04]  /*2770*/  IMAD.HI.U32 R26, R24, R15, RZ ;  /* 0x0000000f181a7227 */ /* 0x000fc800078e00ff */
[----:B------:R-:W-:-:S04]  /*2780*/  IMAD.MOV R26, RZ, RZ, -R26 ;  /* 0x000000ffff1a7224 */ /* 0x000fc800078e0a1a */
[----:B------:R-:W-:Y:S02]  /*2790*/  IMAD R15, R0, R26, R15 ;  /* 0x0000001a000f7224 */ /* 0x000fe400078e020f */
[----:B------:R-:W-:Y:S02]  /*27a0*/  IMAD.MOV.U32 R26, RZ, RZ, R9 ;  /* 0x000000ffff1a7224 */ /* 0x000fe400078e0009 */
[----:B------:R-:W-:-:S04]  /*27b0*/  IMAD.MOV.U32 R9, RZ, RZ, R4 ;  /* 0x000000ffff097224 */ /* 0x000fc800078e0004 */
[----:B------:R-:W-:-:S05]  /*27c0*/  @!P1 IMAD.MOV R9, RZ, RZ, -R9 ;  /* 0x000000ffff099224 */ /* 0x000fca00078e0a09 */
[----:B------:R0:W-:Y:S04]  /*27d0*/  STL [R1+0x1dc], R9 ;  /* 0x0001dc0901007387 */ /* 0x0001e80000100800 */
[----:B0-----:R-:W4:Y:S04]  /*27e0*/  LDL.LU R9, [R1+0x10b8] ;  /* 0x0010b80001097983 */ /* 0x001f280000300800 */
[----:B------:R0:W-:Y:S02]  /*27f0*/  STL [R1+0x1d8], R14 ;  /* 0x0001d80e01007387 */ /* 0x0001e40000100800 */
[----:B0-----:R-:W-:-:S02]  /*2800*/  IMAD.MOV.U32 R14, RZ, RZ, R12 ;  /* 0x000000ffff0e7224 */ /* 0x001fc400078e000c */
[----:B------:R-:W-:Y:S02]  /*2810*/  IMAD.MOV.U32 R12, RZ, RZ, R5 ;  /* 0x000000ffff0c7224 */ /* 0x000fe400078e0005 */
[----:B------:R-:W-:Y:S02]  /*2820*/  IMAD.MOV.U32 R5, RZ, RZ, R17 ;  /* 0x000000ffff057224 */ /* 0x000fe400078e0011 */
[----:B------:R-:W-:Y:S02]  /*2830*/  IMAD.MOV.U32 R17, RZ, RZ, R11 ;  /* 0x000000ffff117224 */ /* 0x000fe400078e000b */
[----:B------:R-:W-:Y:S02]  /*2840*/  @!P6 IMAD.MOV R12, RZ, RZ, -R12 ;  /* 0x000000ffff0ce224 */ /* 0x000fe400078e0a0c */
[----:B------:R-:W-:-:S03]  /*2850*/  @!P3 IMAD.MOV R17, RZ, RZ, -R17 ;  /* 0x000000ffff11b224 */ /* 0x000fc600078e0a11 */
[----:B------:R0:W-:Y:S04]  /*2860*/  STL [R1+0x1d4], R12 ;  /* 0x0001d40c01007387 */ /* 0x0001e80000100800 */
[----:B0-----:R-:W4:Y:S04]  /*2870*/  LDL.LU R12, [R1+0x10b4] ;  /* 0x0010b400010c7983 */ /* 0x001f280000300800 */
[----:B------:R0:W-:Y:S04]  /*2880*/  STL [R1+0x1d0], R17 ;  /* 0x0001d01101007387 */ /* 0x0001e80000100800 */
[----:B0-----:R-:W4:Y:S04]  /*2890*/  LDL.LU R17, [R1+0x10b0] ;  /* 0x0010b00001117983 */ /* 0x001f280000300800 */
[----:B------:R-:W4:Y:S04]  /*28a0*/  LDL.LU R19, [R1+0x204] ;  /* 0x0002040001137983 */ /* 0x000f280000300800 */
[----:B------:R-:W4:Y:S01]  /*28b0*/  LDL.LU R7, [R1+0x208] ;  /* 0x0002080001077983 */ /* 0x000f220000300800 */
[----:B------:R-:W-:Y:S01]  /*28c0*/  IMAD.HI.U32 R25, R24, R23, RZ ;  /* 0x0000001718197227 */ /* 0x000fe200078e00ff */
[----:B------:R-:W-:-:S03]  /*28d0*/  ISETP.GT.U32.AND P1, PT, R0, R22, PT ;  /* 0x000000160000720c */ /* 0x000fc60003f24070 */
[----:B------:R-:W-:-:S04]  /*28e0*/  IMAD.MOV R25, RZ, RZ, -R25 ;  /* 0x000000ffff197224 */ /* 0x000fc800078e0a19 */
[----:B------:R-:W-:-:S05]  /*28f0*/  IMAD R23, R0, R25, R23 ;  /* 0x0000001900177224 */ /* 0x000fca00078e0217 */
[----:B------:R-:W-:Y:S01]  /*2900*/  ISETP.GT.U32.AND P6, PT, R0, R23, PT ;  /* 0x000000170000720c */ /* 0x000fe20003fc4070 */
[----:B------:R-:W-:Y:S01]  /*2910*/  @!P1 IMAD.IADD R22, R22, 0x1, -R0 ;  /* 0x0000000116169824 */ /* 0x000fe200078e0a00 */
[----:B------:R-:W-:Y:S01]  /*2920*/  ISETP.GT.U32.AND P1, PT, R0, R15, PT ;  /* 0x0000000f0000720c */ /* 0x000fe20003f24070 */
[----:B--2---:R-:W-:Y:S01]  /*2930*/  IMAD.MOV.U32 R25, RZ, RZ, R6 ;  /* 0x000000ffff197224 */ /* 0x004fe200078e0006 */
[----:B------:R-:W-:Y:S01]  /*2940*/  IABS R6, R16 ;  /* 0x0000001000067213 */ /* 0x000fe20000000000 */
[----:B------:R-:W-:-:S04]  /*2950*/  IMAD.MOV.U32 R11, RZ, RZ, R5 ;  /* 0x000000ffff0b7224 */ /* 0x000fc800078e0005 */
[----:B------:R-:W-:Y:S01]  /*2960*/  IMAD.HI.U32 R5, R24, R6, RZ ;  /* 0x0000000618057227 */ /* 0x000fe200078e00ff */
[----:B-----5:R-:W-:-:S03]  /*2970*/  IABS R4, R18 ;  /* 0x0000001200047213 */ /* 0x020fc60000000000 */
[----:B------:R-:W-:Y:S02]  /*2980*/  IMAD.MOV R5, RZ, RZ, -R5 ;  /* 0x000000ffff057224 */ /* 0x000fe400078e0a05 */
[----:B------:R-:W-:Y:S01]  /*2990*/  @!P6 IMAD.IADD R23, R23, 0x1, -R0 ;  /* 0x000000011717e824 */ /* 0x000fe200078e0a00 */
[----:B------:R-:W-:Y:S01]  /*29a0*/  ISETP.GE.AND P3, PT, R20, RZ, PT ;  /* 0x000000ff1400720c */ /* 0x000fe20003f66270 */
[----:B------:R-:W-:Y:S02]  /*29b0*/  IMAD R6, R0, R5, R6 ;  /* 0x0000000500067224 */ /* 0x000fe400078e0206 */
[----:B---3--:R-:W-:Y:S02]  /*29c0*/  IMAD.MOV.U32 R20, RZ, RZ, R10 ;  /* 0x000000ffff147224 */ /* 0x008fe400078e000a */
[----:B------:R-:W-:-:S04]  /*29d0*/  IMAD.HI.U32 R10, R24, R4, RZ ;  /* 0x00000004180a7227 */ /* 0x000fc800078e00ff */
[----:B------:R-:W-:Y:S01]  /*29e0*/  @!P1 IMAD.IADD R15, R15, 0x1, -R0 ;  /* 0x000000010f0f9824 */ /* 0x000fe200078e0a00 */
[----:B------:R-:W-:Y:S01]  /*29f0*/  ISETP.GT.U32.AND P1, PT, R0, R23, PT ;  /* 0x000000170000720c */ /* 0x000fe20003f24070 */
[----:B------:R-:W-:Y:S01]  /*2a00*/  IMAD.MOV R10, RZ, RZ, -R10 ;  /* 0x000000ffff0a7224 */ /* 0x000fe200078e0a0a */
[----:B------:R0:W-:Y:S11]  /*2a10*/  STL [R1+0x10a8], R8 ;  /* 0x0010a80801007387 */ /* 0x0001f60000100800 */
[----:B------:R-:W-:-:S02]  /*2a20*/  @!P1 IMAD.IADD R23, R23, 0x1, -R0 ;  /* 0x0000000117179824 */ /* 0x000fc400078e0a00 */
[----:B----4-:R-:W-:Y:S02]  /*2a30*/  IMAD.MOV.U32 R5, RZ, RZ, R7 ;  /* 0x000000ffff057224 */ /* 0x010fe400078e0007 */
[----:B------:R-:W-:Y:S02]  /*2a40*/  IMAD.MOV.U32 R7, RZ, RZ, R22 ;  /* 0x000000ffff077224 */ /* 0x000fe400078e0016 */
[----:B------:R-:W-:Y:S02]  /*2a50*/  IMAD.MOV.U32 R22, RZ, RZ, R14 ;  /* 0x000000ffff167224 */ /* 0x000fe400078e000e */
[----:B------:R-:W-:Y:S01]  /*2a60*/  @!P0 IMAD.MOV R7, RZ, RZ, -R7 ;  /* 0x000000ffff078224 */ /* 0x000fe200078e0a07 */
[----:B------:R-:W-:Y:S01]  /*2a70*/  IABS R14, R8 ;  /* 0x00000008000e7213 */ /* 0x000fe20000000000 */
[----:B0-----:R-:W-:Y:S02]  /*2a80*/  IMAD.MOV.U32 R8, RZ, RZ, R5 ;  /* 0x000000ffff087224 */ /* 0x001fe400078e0005 */
[----:B------:R-:W-:Y:S01]  /*2a90*/  IMAD R5, R0, R10, R4 ;  /* 0x0000000a00057224 */ /* 0x000fe200078e0204 */
[----:B------:R-:W-:Y:S01]  /*2aa0*/  STL [R1+0x1c8], R7 ;  /* 0x0001c80701007387 */ /* 0x000fe20000100800 */
[----:B------:R-:W-:Y:S01]  /*2ab0*/  IMAD.MOV.U32 R10, RZ, RZ, R11 ;  /* 0x000000ffff0a7224 */ /* 0x000fe200078e000b */
[----:B------:R-:W-:-:S02]  /*2ac0*/  IABS R11, R9 ;  /* 0x00000009000b7213 */ /* 0x000fc40000000000 */
[----:B------:R0:W-:Y:S01]  /*2ad0*/  STL [R1+0x10ac], R9 ;  /* 0x0010ac0901007387 */ /* 0x0001e20000100800 */
[----:B------:R-:W-:Y:S01]  /*2ae0*/  ISETP.GT.U32.AND P1, PT, R0, R5, PT ;  /* 0x000000050000720c */ /* 0x000fe20003f24070 */
[----:B0-----:R-:W-:Y:S02]  /*2af0*/  IMAD.MOV.U32 R9, RZ, RZ, R19 ;  /* 0x000000ffff097224 */ /* 0x001fe400078e0013 */
[----:B------:R-:W-:Y:S01]  /*2b00*/  IMAD.HI.U32 R19, R24, R14, RZ ;  /* 0x0000000e18137227 */ /* 0x000fe200078e00ff */
[----:B------:R-:W-:-:S03]  /*2b10*/  IABS R7, R12 ;  /* 0x0000000c00077213 */ /* 0x000fc60000000000 */
[----:B------:R-:W-:-:S04]  /*2b20*/  IMAD.MOV R19, RZ, RZ, -R19 ;  /* 0x000000ffff137224 */ /* 0x000fc800078e0a13 */
[----:B------:R-:W-:Y:S02]  /*2b30*/  IMAD R14, R0, R19, R14 ;  /* 0x00000013000e7224 */ /* 0x000fe400078e020e */
[----:B------:R-:W-:-:S04]  /*2b40*/  IMAD.HI.U32 R19, R24, R7, RZ ;  /* 0x0000000718137227 */ /* 0x000fc800078e00ff */
[----:B------:R-:W-:Y:S01]  /*2b50*/  IMAD.MOV R19, RZ, RZ, -R19 ;  /* 0x000000ffff137224 */ /* 0x000fe200078e0a13 */
[----:B------:R0:W-:Y:S01]  /*2b60*/  STL [R1+0x10a4], R17 ;  /* 0x0010a41101007387 */ /* 0x0001e20000100800 */
[----:B------:R-:W-:Y:S01]  /*2b70*/  @!P1 IMAD.IADD R5, R5, 0x1, -R0 ;  /* 0x0000000105059824 */ /* 0x000fe200078e0a00 */
[----:B------:R-:W-:Y:S01]  /*2b80*/  ISETP.GE.AND P1, PT, R18, RZ, PT ;  /* 0x000000ff1200720c */ /* 0x000fe20003f26270 */
[C---:B------:R-:W-:Y:S01]  /*2b90*/  IMAD R7, R0.reuse, R19, R7 ;  /* 0x0000001300077224 */ /* 0x040fe200078e0207 */
[----:B------:R-:W2:Y:S04]  /*2ba0*/  LDL.LU R18, [R1+0x228] ;  /* 0x0002280001127983 */ /* 0x000ea80000300800 */
[----:B------:R-:W3:Y:S01]  /*2bb0*/  LDL R19, [R1+0x4] ;  /* 0x0000040001137983 */ /* 0x000ee20000100800 */
[----:B------:R-:W-:-:S02]  /*2bc0*/  ISETP.GT.U32.AND P0, PT, R0, R15, PT ;  /* 0x0000000f0000720c */ /* 0x000fc40003f04070 */
[----:B------:R-:W-:Y:S02]  /*2bd0*/  IABS R4, R17 ;  /* 0x0000001100047213 */ /* 0x000fe40000000000 */
[----:B------:R-:W-:-:S09]  /*2be0*/  ISETP.GT.U32.AND P6, PT, R0, R2, PT ;  /* 0x000000020000720c */ /* 0x000fd20003fc4070 */
[----:B------:R-:W-:Y:S01]  /*2bf0*/  @!P0 IMAD.IADD R15, R15, 0x1, -R0 ;  /* 0x000000010f0f8824 */ /* 0x000fe200078e0a00 */
[----:B------:R-:W-:Y:S01]  /*2c00*/  ISETP.GE.AND P0, PT, R16, RZ, PT ;  /* 0x000000ff1000720c */ /* 0x000fe20003f06270 */
[----:B------:R-:W-:-:S04]  /*2c10*/  IMAD.HI.U32 R16, R24, R4, RZ ;  /* 0x0000000418107227 */ /* 0x000fc800078e00ff */
[----:B------:R-:W-:Y:S02]  /*2c20*/  IMAD.MOV R16, RZ, RZ, -R16 ;  /* 0x000000ffff107224 */ /* 0x000fe400078e0a10 */
[----:B0-----:R-:W-:Y:S02]  /*2c30*/  IMAD.MOV.U32 R17, RZ, RZ, R10 ;  /* 0x000000ffff117224 */ /* 0x001fe400078e000a */
[----:B------:R-:W-:Y:S02]  /*2c40*/  IMAD R4, R0, R16, R4 ;  /* 0x0000001000047224 */ /* 0x000fe400078e0204 */
[----:B------:R-:W-:-:S04]  /*2c50*/  IMAD.HI.U32 R10, R24, R11, RZ ;  /* 0x0000000b180a7227 */ /* 0x000fc800078e00ff */
[----:B------:R-:W-:Y:S02]  /*2c60*/  @!P6 IMAD.IADD R2, R2, 0x1, -R0 ;  /* 0x000000010202e824 */ /* 0x000fe400078e0a00 */
[----:B------:R-:W-:Y:S02]  /*2c70*/  IMAD.MOV R10, RZ, RZ, -R10 ;  /* 0x000000ffff0a7224 */ /* 0x000fe400078e0a0a */
[----:B------:R-:W-:Y:S02]  /*2c80*/  @!P3 IMAD.MOV R2, RZ, RZ, -R2 ;  /* 0x000000ffff02b224 */ /* 0x000fe400078e0a02 */
[----:B------:R-:W-:Y:S02]  /*2c90*/  IMAD R10, R0, R10, R11 ;  /* 0x0000000a000a7224 */ /* 0x000fe400078e020b */
[----:B------:R-:W4:Y:S01]  /*2ca0*/  LDL R11, [R1] ;  /* 0x00000000010b7983 */ /* 0x000f220000100800 */
[----:B---3--:R-:W-:Y:S01]  /*2cb0*/  IABS R16, R19 ;  /* 0x0000001300107213 */ /* 0x008fe20000000000 */
[----:B------:R-:W-:-:S02]  /*2cc0*/  IMAD.MOV.U32 R19, RZ, RZ, R9 ;  /* 0x000000ffff137224 */ /* 0x000fc400078e0009 */
[----:B------:R-:W-:Y:S02]  /*2cd0*/  IMAD.MOV.U32 R9, RZ, RZ, R13 ;  /* 0x000000ffff097224 */ /* 0x000fe400078e000d */
[----:B------:R-:W3:Y:S02]  /*2ce0*/  LDL.LU R13, [R1+0x220] ;  /* 0x00022000010d7983 */ /* 0x000ee40000300800 */
[----:B------:R-:W-:-:S05]  /*2cf0*/  @!P2 IMAD.MOV R9, RZ, RZ, -R9 ;  /* 0x000000ffff09a224 */ /* 0x000fca00078e0a09 */
[----:B------:R0:W-:Y:S04]  /*2d00*/  STL [R1+0x1b8], R9 ;  /* 0x0001b80901007387 */ /* 0x0001e80000100800 */
[----:B0-----:R-:W5:Y:S04]  /*2d10*/  LDL.LU R9, [R1+0x10ac] ;  /* 0x0010ac0001097983 */ /* 0x001f680000300800 */
[----:B------:R0:W-:Y:S02]  /*2d20*/  STL [R1+0x1b4], R2 ;  /* 0x0001b40201007387 */ /* 0x0001e40000100800 */
[----:B0-----:R-:W-:-:S02]  /*2d30*/  IMAD.MOV.U32 R2, RZ, RZ, R23 ;  /* 0x000000ffff027224 */ /* 0x001fc400078e0017 */
[----:B------:R-:W-:Y:S02]  /*2d40*/  IMAD.MOV.U32 R23, RZ, RZ, R8 ;  /* 0x000000ffff177224 */ /* 0x000fe400078e0008 */
[----:B------:R-:W-:Y:S02]  /*2d50*/  IMAD.MOV.U32 R8, RZ, RZ, R15 ;  /* 0x000000ffff087224 */ /* 0x000fe400078e000f */
[----:B------:R-:W-:Y:S02]  /*2d60*/  @!P5 IMAD.MOV R2, RZ, RZ, -R2 ;  /* 0x000000ffff02d224 */ /* 0x000fe400078e0a02 */
[----:B------:R-:W-:-:S03]  /*2d70*/  @!P4 IMAD.MOV R8, RZ, RZ, -R8 ;  /* 0x000000ffff08c224 */ /* 0x000fc600078e0a08 */
[----:B------:R-:W-:Y:S04]  /*2d80*/  STL [R1+0x1b0], R2 ;  /* 0x0001b00201007387 */ /* 0x000fe80000100800 */
[----:B------:R0:W-:Y:S04]  /*2d90*/  STL [R1+0x1ac], R8 ;  /* 0x0001ac0801007387 */ /* 0x0001e80000100800 */
[----:B0-----:R-:W2:Y:S01]  /*2da0*/  LDL.LU R8, [R1+0x10a8] ;  /* 0x0010a80001087983 */ /* 0x001ea20000300800 */
[----:B------:R-:W-:-:S13]  /*2db0*/  ISETP.GT.U32.AND P6, PT, R0, R6, PT ;  /* 0x000000060000720c */ /* 0x000fda0003fc4070 */
[----:B------:R-:W-:Y:S01]  /*2dc0*/  @!P6 IMAD.IADD R6, R6, 0x1, -R0 ;  /* 0x000000010606e824 */ /* 0x000fe200078e0a00 */
[----:B------:R-:W-:-:S13]  /*2dd0*/  ISETP.GT.U32.AND P6, PT, R0, R14, PT ;  /* 0x0000000e0000720c */ /* 0x000fda0003fc4070 */
[----:B------:R-:W-:Y:S01]  /*2de0*/  @!P6 IMAD.IADD R14, R14, 0x1, -R0 ;  /* 0x000000010e0ee824 */ /* 0x000fe200078e0a00 */
[----:B------:R-:W-:-:S13]  /*2df0*/  ISETP.GT.U32.AND P6, PT, R0, R5, PT ;  /* 0x000000050000720c */ /* 0x000fda0003fc4070 */
[----:B------:R-:W-:Y:S01]  /*2e00*/  @!P6 IMAD.IADD R5, R5, 0x1, -R0 ;  /* 0x000000010505e824 */ /* 0x000fe200078e0a00 */
[----:B--2---:R-:W-:Y:S02]  /*2e10*/  ISETP.GE.AND P6, PT, R8, RZ, PT ;  /* 0x000000ff0800720c */ /* 0x004fe40003fc6270 */
[----:B------:R-:W2:Y:S01]  /*2e20*/  LDL.LU R8, [R1+0x1bc] ;  /* 0x0001bc0001087983 */ /* 0x000ea20000300800 */
[C---:B------:R-:W-:Y:S02]  /*2e30*/  ISETP.GT.U32.AND P2, PT, R0.reuse, R6, PT ;  /* 0x000000060000720c */ /* 0x040fe40003f44070 */
[----:B----4-:R-:W-:Y:S02]  /*2e40*/  IABS R11, R11 ;  /* 0x0000000b000b7213 */ /* 0x010fe40000000000 */
[C---:B------:R-:W-:Y:S02]  /*2e50*/  ISETP.GT.U32.AND P3, PT, R0.reuse, R14, PT ;  /* 0x0000000e0000720c */ /* 0x040fe40003f64070 */
[----:B------:R-:W-:Y:S01]  /*2e60*/  ISETP.GT.U32.AND P5, PT, R0, R10, PT ;  /* 0x0000000a0000720c */ /* 0x000fe20003fa4070 */
[----:B------:R-:W-:-:S04]  /*2e70*/  IMAD.HI.U32 R2, R24, R11, RZ ;  /* 0x0000000b18027227 */ /* 0x000fc800078e00ff */
[----:B---3--:R-:W-:Y:S02]  /*2e80*/  IMAD.MOV.U32 R15, RZ, RZ, R13 ;  /* 0x000000ffff0f7224 */ /* 0x008fe400078e000d */
[----:B------:R-:W-:Y:S02]  /*2e90*/  IMAD.MOV R2, RZ, RZ, -R2 ;  /* 0x000000ffff027224 */ /* 0x000fe400078e0a02 */
[----:B------:R-:W-:-:S04]  /*2ea0*/  IMAD.HI.U32 R13, R24, R16, RZ ;  /* 0x00000010180d7227 */ /* 0x000fc800078e00ff */
[--C-:B------:R-:W-:Y:S02]  /*2eb0*/  @!P2 IMAD.IADD R6, R6, 0x1, -R0.reuse ;  /* 0x000000010606a824 */ /* 0x100fe400078e0a00 */
[----:B------:R-:W-:Y:S02]  /*2ec0*/  IMAD R2, R0, R2, R11 ;  /* 0x0000000200027224 */ /* 0x000fe400078e020b */
[----:B------:R-:W-:Y:S02]  /*2ed0*/  IMAD.MOV R13, RZ, RZ, -R13 ;  /* 0x000000ffff0d7224 */ /* 0x000fe400078e0a0d */
[----:B------:R-:W-:Y:S02]  /*2ee0*/  IMAD.MOV.U32 R11, RZ, RZ, R17 ;  /* 0x000000ffff0b7224 */ /* 0x000fe400078e0011 */
[----:B------:R-:W-:Y:S02]  /*2ef0*/  IMAD.MOV.U32 R17, RZ, RZ, R5 ;  /* 0x000000ffff117224 */ /* 0x000fe400078e0005 */
[----:B------:R-:W-:Y:S01]  /*2f00*/  @!P3 IMAD.IADD R14, R14, 0x1, -R0 ;  /* 0x000000010e0eb824 */ /* 0x000fe200078e0a00 */
[----:B-----5:R-:W-:Y:S01]  /*2f10*/  ISETP.GE.AND P3, PT, R9, RZ, PT ;  /* 0x000000ff0900720c */ /* 0x020fe20003f66270 */
[----:B------:R-:W-:Y:S01]  /*2f20*/  @!P0 IMAD.MOV R6, RZ, RZ, -R6 ;  /* 0x000000ffff068224 */ /* 0x000fe200078e0a06 */
[----:B------:R-:W3:Y:S01]  /*2f30*/  LDL.LU R9, [R1+0x18] ;  /* 0x0000180001097983 */ /* 0x000ee20000300800 */
[----:B------:R-:W-:Y:S01]  /*2f40*/  @!P5 IMAD.IADD R10, R10, 0x1, -R0 ;  /* 0x000000010a0ad824 */ /* 0x000fe200078e0a00 */
[----:B------:R-:W-:Y:S01]  /*2f50*/  ISETP.GE.AND P5, PT, R12, RZ, PT ;  /* 0x000000ff0c00720c */ /* 0x000fe20003fa6270 */
[----:B------:R-:W-:-:S02]  /*2f60*/  IMAD R13, R0, R13, R16 ;  /* 0x0000000d000d7224 */ /* 0x000fc400078e0210 */
[----:B------:R-:W4:Y:S01]  /*2f70*/  LDL.LU R16, [R1+0x8] ;  /* 0x0000080001107983 */ /* 0x000f220000300800 */
[----:B------:R-:W-:Y:S02]  /*2f80*/  @!P1 IMAD.MOV R17, RZ, RZ, -R17 ;  /* 0x000000ffff119224 */ /* 0x000fe400078e0a11 */
[----:B--2---:R-:W-:Y:S02]  /*2f90*/  IMAD.MOV.U32 R12, RZ, RZ, R8 ;  /* 0x000000ffff0c7224 */ /* 0x004fe400078e0008 */
[----:B------:R-:W2:Y:S04]  /*2fa0*/  LDL.LU R8, [R1+0x4] ;  /* 0x0000040001087983 */ /* 0x000ea80000300800 */
[----:B------:R0:W-:Y:S02]  /*2fb0*/  STL [R1+0x1a4], R6 ;  /* 0x0001a40601007387 */ /* 0x0001e40000100800 */
[----:B0-----:R-:W-:-:S02]  /*2fc0*/  IMAD.MOV.U32 R6, RZ, RZ, R14 ;  /* 0x000000ffff067224 */ /* 0x001fc400078e000e */
[----:B------:R-:W5:Y:S04]  /*2fd0*/  LDL.LU R14, [R1] ;  /* 0x00000000010e7983 */ /* 0x000f680000300800 */
[----:B------:R0:W-:Y:S04]  /*2fe0*/  STL [R1+0x1a0], R17 ;  /* 0x0001a01101007387 */ /* 0x0001e80000100800 */
[----:B0-----:R-:W3:Y:S01]  /*2ff0*/  LDL.LU R17, [R1+0x10a4] ;  /* 0x0010a40001117983 */ /* 0x001ee20000300800 */
[----:B------:R-:W-:-:S13]  /*3000*/  ISETP.GT.U32.AND P4, PT, R0, R7, PT ;  /* 0x000000070000720c */ /* 0x000fda0003f84070 */
[----:B------:R-:W-:-:S05]  /*3010*/  @!P4 IMAD.IADD R7, R7, 0x1, -R0 ;  /* 0x000000010707c824 */ /* 0x000fca00078e0a00 */
[----:B------:R-:W-:Y:S01]  /*3020*/  ISETP.GT.U32.AND P0, PT, R0, R7, PT ;  /* 0x000000070000720c */ /* 0x000fe20003f04070 */
[----:B------:R-:W-:-:S05]  /*3030*/  @!P6 IMAD.MOV R6, RZ, RZ, -R6 ;  /* 0x000000ffff06e224 */ /* 0x000fca00078e0a06 */
[----:B------:R-:W-:Y:S07]  /*3040*/  STL [R1+0xf0], R6 ;  /* 0x0000f00601007387 */ /* 0x000fee0000100800 */
[----:B------:R-:W-:Y:S01]  /*3050*/  @!P0 IMAD.IADD R7, R7, 0x1, -R0 ;  /* 0x0000000107078824 */ /* 0x000fe200078e0a00 */
[----:B-----5:R-:W-:Y:S02]  /*3060*/  ISETP.GE.AND P0, PT, R14, RZ, PT ;  /* 0x000000ff0e00720c */ /* 0x020fe40003f06270 */
[----:B---3--:R-:W-:-:S02]  /*3070*/  ISETP.GE.AND P6, PT, R17, RZ, PT ;  /* 0x000000ff1100720c */ /* 0x008fc40003fc6270 */
[----:B------:R-:W3:Y:S04]  /*3080*/  LDL.LU R17, [R1+0xc] ;  /* 0x00000c0001117983 */ /* 0x000ee80000300800 */
[----:B------:R-:W5:Y:S01]  /*3090*/  LDL.LU R14, [R1+0x14] ;  /* 0x00001400010e7983 */ /* 0x000f620000300800 */
[C---:B------:R-:W-:Y:S02]  /*30a0*/  ISETP.GT.U32.AND P4, PT, R0.reuse, R10, PT ;  /* 0x0000000a0000720c */ /* 0x040fe40003f84070 */
[----:B------:R-:W-:-:S11]  /*30b0*/  ISETP.GT.U32.AND P1, PT, R0, R2, PT ;  /* 0x000000020000720c */ /* 0x000fd60003f24070 */
[--C-:B------:R-:W-:Y:S01]  /*30c0*/  @!P4 IMAD.IADD R10, R10, 0x1, -R0.reuse ;  /* 0x000000010a0ac824 */ /* 0x100fe200078e0a00 */
[----:B----4-:R-:W-:Y:S01]  /*30d0*/  IABS R5, R16 ;  /* 0x0000001000057213 */ /* 0x010fe20000000000 */
[----:B------:R-:W-:Y:S01]  /*30e0*/  @!P1 IMAD.IADD R2, R2, 0x1, -R0 ;  /* 0x0000000102029824 */ /* 0x000fe200078e0a00 */
[----:B------:R-:W-:Y:S02]  /*30f0*/  ISETP.GE.AND P1, PT, R16, RZ, PT ;  /* 0x000000ff1000720c */ /* 0x000fe40003f26270 */
[----:B------:R-:W-:Y:S01]  /*3100*/  ISETP.GT.U32.AND P2, PT, R0, R4, PT ;  /* 0x000000040000720c */ /* 0x000fe20003f44070 */
[----:B-----5:R0:W-:Y:S02]  /*3110*/  STL [R1+0x10a0], R14 ;  /* 0x0010a00e01007387 */ /* 0x0201e40000100800 */
[----:B0-----:R-:W-:Y:S02]  /*3120*/  IMAD.MOV.U32 R14, RZ, RZ, R10 ;  /* 0x000000ffff0e7224 */ /* 0x001fe400078e000a */
[----:B------:R-:W4:Y:S04]  /*3130*/  LDL.LU R10, [R1+0x10] ;  /* 0x00001000010a7983 */ /* 0x000f280000300800 */
[----:B------:R-:W5:Y:S04]  /*3140*/  LDL.LU R16, [R1+0x50] ;  /* 0x0000500001107983 */ /* 0x000f680000300800 */
[----:B------:R-:W-:-:S02]  /*3150*/  @!P2 IMAD.IADD R4, R4, 0x1, -R0 ;  /* 0x000000010404a824 */ /* 0x000fc400078e0a00 */
[----:B------:R-:W-:-:S04]  /*3160*/  IMAD.HI.U32 R6, R24, R5, RZ ;  /* 0x0000000518067227 */ /* 0x000fc800078e00ff */
[----:B------:R-:W-:Y:S01]  /*3170*/  @!P3 IMAD.MOV R14, RZ, RZ, -R14 ;  /* 0x000000ffff0eb224 */ /* 0x000fe200078e0a0e */
[C---:B------:R-:W-:Y:S01]  /*3180*/  ISETP.GT.U32.AND P3, PT, R0.reuse, R2, PT ;  /* 0x000000020000720c */ /* 0x040fe20003f64070 */
[----:B------:R-:W-:Y:S01]  /*3190*/  IMAD.MOV R6, RZ, RZ, -R6 ;  /* 0x000000ffff067224 */ /* 0x000fe200078e0a06 */
[C---:B------:R-:W-:Y:S02]  /*31a0*/  ISETP.GT.U32.AND P2, PT, R0.reuse, R4, PT ;  /* 0x000000040000720c */ /* 0x040fe40003f44070 */
[----:B------:R0:W-:Y:S01]  /*31b0*/  STL [R1+0xfc], R14 ;  /* 0x0000fc0e01007387 */ /* 0x0001e20000100800 */
[----:B------:R-:W-:Y:S02]  /*31c0*/  IMAD R6, R0, R6, R5 ;  /* 0x0000000600067224 */ /* 0x000fe400078e0205 */
[----:B0-----:R-:W-:-:S04]  /*31d0*/  IMAD.MOV.U32 R14, RZ, RZ, R7 ;  /* 0x000000ffff0e7224 */ /* 0x001fc800078e0007 */
[----:B------:R-:W-:Y:S01]  /*31e0*/  @!P5 IMAD.MOV R14, RZ, RZ, -R14 ;  /* 0x000000ffff0ed224 */ /* 0x000fe200078e0a0e */
[----:B------:R-:W-:Y:S01]  /*31f0*/  ISETP.GT.U32.AND P5, PT, R0, R6, PT ;  /* 0x000000060000720c */ /* 0x000fe20003fa4070 */
[--C-:B------:R-:W-:Y:S02]  /*3200*/  @!P3 IMAD.IADD R2, R2, 0x1, -R0.reuse ;  /* 0x000000010202b824 */ /* 0x100fe400078e0a00 */
[----:B------:R-:W-:Y:S01]  /*3210*/  @!P2 IMAD.IADD R4, R4, 0x1, -R0 ;  /* 0x000000010404a824 */ /* 0x000fe200078e0a00 */
[----:B------:R0:W-:Y:S03]  /*3220*/  STL [R1+0x100], R14 ;  /* 0x0001000e01007387 */ /* 0x0001e60000100800 */
[----:B------:R-:W-:Y:S01]  /*3230*/  @!P6 IMAD.MOV R4, RZ, RZ, -R4 ;  /* 0x000000ffff04e224 */ /* 0x000fe200078e0a04 */
[----:B--2---:R-:W-:Y:S02]  /*3240*/  ISETP.GE.AND P2, PT, R8, RZ, PT ;  /* 0x000000ff0800720c */ /* 0x004fe40003f46270 */
[----:B---3--:R-:W-:-:S02]  /*3250*/  IABS R8, R17 ;  /* 0x0000001100087213 */ /* 0x008fc40000000000 */
[----:B------:R-:W-:Y:S01]  /*3260*/  ISETP.GE.AND P6, PT, R17, RZ, PT ;  /* 0x000000ff1100720c */ /* 0x000fe20003fc6270 */
[----:B------:R-:W-:Y:S01]  /*3270*/  @!P5 IMAD.IADD R6, R6, 0x1, -R0 ;  /* 0x000000010606d824 */ /* 0x000fe200078e0a00 */
[----:B0-----:R-:W2:Y:S04]  /*3280*/  LDL.LU R14, [R1+0x10a0] ;  /* 0x0010a000010e7983 */ /* 0x001ea80000300800 */
[----:B------:R5:W-:Y:S04]  /*3290*/  STL [R1+0x104], R4 ;  /* 0x0001040401007387 */ /* 0x000be80000100800 */
[----:B------:R-:W3:Y:S01]  /*32a0*/  LDL.LU R17, [R1+0x1c] ;  /* 0x00001c0001117983 */ /* 0x000ee20000300800 */
[----:B----4-:R-:W-:-:S02]  /*32b0*/  IABS R7, R10 ;  /* 0x0000000a00077213 */ /* 0x010fc40000000000 */
[----:B------:R-:W-:Y:S01]  /*32c0*/  ISETP.GE.AND P3, PT, R10, RZ, PT ;  /* 0x000000ff0a00720c */ /* 0x000fe20003f66270 */
[----:B------:R-:W-:-:S04]  /*32d0*/  IMAD.MOV.U32 R10, RZ, RZ, R2 ;  /* 0x000000ffff0a7224 */ /* 0x000fc800078e0002 */
[----:B------:R-:W-:Y:S01]  /*32e0*/  @!P0 IMAD.MOV R10, RZ, RZ, -R10 ;  /* 0x000000ffff0a8224 */ /* 0x000fe200078e0a0a */
[----:B-----5:R-:W-:Y:S02]  /*32f0*/  IABS R4, R16 ;  /* 0x0000001000047213 */ /* 0x020fe40000000000 */
[----:B------:R-:W-:Y:S01]  /*3300*/  ISETP.GE.AND P5, PT, R16, RZ, PT ;  /* 0x000000ff1000720c */ /* 0x000fe20003fa6270 */
[----:B------:R-:W-:Y:S01]  /*3310*/  IMAD.MOV.U32 R16, RZ, RZ, R12 ;  /* 0x000000ffff107224 */ /* 0x000fe200078e000c */
[----:B------:R0:W-:Y:S04]  /*3320*/  STL [R1+0x10c], R10 ;  /* 0x00010c0a01007387 */ /* 0x0001e80000100800 */
[----:B------:R-:W4:Y:S01]  /*3330*/  LDL.LU R12, [R1+0x20] ;  /* 0x00002000010c7983 */ /* 0x000f220000300800 */
[----:B------:R-:W-:-:S13]  /*3340*/  ISETP.GT.U32.AND P4, PT, R0, R13, PT ;  /* 0x0000000d0000720c */ /* 0x000fda0003f84070 */
[----:B------:R-:W-:-:S05]  /*3350*/  @!P4 IMAD.IADD R13, R13, 0x1, -R0 ;  /* 0x000000010d0dc824 */ /* 0x000fca00078e0a00 */
[C---:B------:R-:W-:Y:S02]  /*3360*/  ISETP.GT.U32.AND P4, PT, R0.reuse, R13, PT ;  /* 0x0000000d0000720c */ /* 0x040fe40003f84070 */
[----:B------:R-:W-:-:S11]  /*3370*/  ISETP.GT.U32.AND P0, PT, R0, R6, PT ;  /* 0x000000060000720c */ /* 0x000fd60003f04070 */
[----:B------:R-:W-:-:S04]  /*3380*/  @!P4 IMAD.IADD R13, R13, 0x1, -R0 ;  /* 0x000000010d0dc824 */ /* 0x000fc800078e0a00 */
[----:B0-----:R-:W-:-:S04]  /*3390*/  IMAD.MOV.U32 R10, RZ, RZ, R13 ;  /* 0x000000ffff0a7224 */ /* 0x001fc800078e000d */
[----:B------:R-:W-:Y:S02]  /*33a0*/  @!P2 IMAD.MOV R10, RZ, RZ, -R10 ;  /* 0x000000ffff0aa224 */ /* 0x000fe400078e0a0a */
[----:B------:R-:W-:Y:S02]  /*33b0*/  @!P0 IMAD.IADD R6, R6, 0x1, -R0 ;  /* 0x0000000106068824 */ /* 0x000fe400078e0a00 */
[----:B------:R-:W-:-:S04]  /*33c0*/  IMAD.HI.U32 R5, R24, R8, RZ ;  /* 0x0000000818057227 */ /* 0x000fc800078e00ff */
[----:B------:R-:W-:Y:S01]  /*33d0*/  IMAD.MOV R5, RZ, RZ, -R5 ;  /* 0x000000ffff057224 */ /* 0x000fe200078e0a05 */
[----:B----4-:R0:W-:Y:S02]  /*33e0*/  STL [R1+0x109c], R12 ;  /* 0x00109c0c01007387 */ /* 0x0101e40000100800 */
[----:B0-----:R-:W-:Y:S02]  /*33f0*/  IMAD.MOV.U32 R12, RZ, RZ, R9 ;  /* 0x000000ffff0c7224 */ /* 0x001fe400078e0009 */
[----:B------:R-:W-:-:S04]  /*3400*/  IMAD.HI.U32 R9, R24, R4, RZ ;  /* 0x0000000418097227 */ /* 0x000fc800078e00ff */
[----:B------:R-:W-:Y:S01]  /*3410*/  IMAD.MOV R9, RZ, RZ, -R9 ;  /* 0x000000ffff097224 */ /* 0x000fe200078e0a09 */
[----:B------:R0:W-:Y:S03]  /*3420*/  STL [R1+0x118], R10 ;  /* 0x0001180a01007387 */ /* 0x0001e60000100800 */
[----:B------:R-:W-:Y:S01]  /*3430*/  IMAD R4, R0, R9, R4 ;  /* 0x0000000900047224 */ /* 0x000fe200078e0204 */
[----:B------:R-:W4:Y:S01]  /*3440*/  LDL.LU R13, [R1+0x24] ;  /* 0x00002400010d7983 */ /* 0x000f220000300800 */
[----:B------:R-:W-:Y:S01]  /*3450*/  IMAD.MOV.U32 R9, RZ, RZ, R12 ;  /* 0x000000ffff097224 */ /* 0x000fe200078e000c */
[----:B0-----:R-:W-:Y:S01]  /*3460*/  IABS R10, R12 ;  /* 0x0000000c000a7213 */ /* 0x001fe20000000000 */
[----:B------:R-:W-:-:S04]  /*3470*/  IMAD.MOV.U32 R12, RZ, RZ, R6 ;  /* 0x000000ffff0c7224 */ /* 0x000fc800078e0006 */
[----:B------:R-:W-:-:S05]  /*3480*/  @!P1 IMAD.MOV R12, RZ, RZ, -R12 ;  /* 0x000000ffff0c9224 */ /* 0x000fca00078e0a0c */
[----:B------:R0:W-:Y:S04]  /*3490*/  STL [R1+0x124], R12 ;  /* 0x0001240c01007387 */ /* 0x0001e80000100800 */
[----:B0-----:R-:W5:Y:S01]  /*34a0*/  LDL.LU R12, [R1+0x109c] ;  /* 0x00109c00010c7983 */ /* 0x001f620000300800 */
[----:B------:R-:W-:-:S05]  /*34b0*/  IMAD R5, R0, R5, R8 ;  /* 0x0000000500057224 */ /* 0x000fca00078e0208 */
[----:B------:R-:W-:Y:S01]  /*34c0*/  ISETP.GT.U32.AND P4, PT, R0, R5, PT ;  /* 0x000000050000720c */ /* 0x000fe20003f84070 */
[----:B------:R-:W-:-:S04]  /*34d0*/  IMAD.HI.U32 R8, R24, R7, RZ ;  /* 0x0000000718087227 */ /* 0x000fc800078e00ff */
[----:B------:R-:W-:-:S08]  /*34e0*/  IMAD.MOV R8, RZ, RZ, -R8 ;  /* 0x000000ffff087224 */ /* 0x000fd000078e0a08 */
[----:B------:R-:W-:-:S05]  /*34f0*/  @!P4 IMAD.IADD R5, R5, 0x1, -R0 ;  /* 0x000000010505c824 */ /* 0x000fca00078e0a00 */
[C---:B------:R-:W-:Y:S01]  /*3500*/  ISETP.GT.U32.AND P4, PT, R0.reuse, R5, PT ;  /* 0x000000050000720c */ /* 0x040fe20003f84070 */
[----:B------:R-:W-:-:S05]  /*3510*/  IMAD R7, R0, R8, R7 ;  /* 0x0000000800077224 */ /* 0x000fca00078e0207 */
[----:B------:R-:W-:-:S07]  /*3520*/  ISETP.GT.U32.AND P2, PT, R0, R7, PT ;  /* 0x000000070000720c */ /* 0x000fce0003f44070 */
[----:B------:R-:W-:Y:S01]  /*3530*/  @!P4 IMAD.IADD R5, R5, 0x1, -R0 ;  /* 0x000000010505c824 */ /* 0x000fe200078e0a00 */
[----:B------:R-:W-:-:S05]  /*3540*/  ISETP.GT.U32.AND P4, PT, R0, R4, PT ;  /* 0x000000040000720c */ /* 0x000fca0003f84070 */
[----:B------:R-:W-:-:S05]  /*3550*/  @!P2 IMAD.IADD R7, R7, 0x1, -R0 ;  /* 0x000000010707a824 */ /* 0x000fca00078e0a00 */
[----:B------:R-:W-:-:S03]  /*3560*/  ISETP.GT.U32.AND P2, PT, R0, R7, PT ;  /* 0x000000070000720c */ /* 0x000fc60003f44070 */
[----:B------:R-:W-:-:S05]  /*3570*/  @!P4 IMAD.IADD R4, R4, 0x1, -R0 ;  /* 0x000000010404c824 */ /* 0x000fca00078e0a00 */
[----:B------:R-:W-:Y:S02]  /*3580*/  ISETP.GT.U32.AND P4, PT, R0, R4, PT ;  /* 0x000000040000720c */ /* 0x000fe40003f84070 */
[----:B--2---:R-:W-:Y:S02]  /*3590*/  IABS R2, R14 ;  /* 0x0000000e00027213 */ /* 0x004fe40000000000 */
[----:B------:R-:W-:Y:S01]  /*35a0*/  ISETP.GE.AND P0, PT, R14, RZ, PT ;  /* 0x000000ff0e00720c */ /* 0x000fe20003f06270 */
[----:B------:R-:W-:Y:S01]  /*35b0*/  IMAD.MOV.U32 R14, RZ, RZ, R11 ;  /* 0x000000ffff0e7224 */ /* 0x000fe200078e000b */
[----:B---3--:R-:W-:Y:S01]  /*35c0*/  IABS R11, R17 ;  /* 0x00000011000b7213 */ /* 0x008fe20000000000 */
[----:B------:R-:W-:Y:S02]  /*35d0*/  @!P6 IMAD.MOV R5, RZ, RZ, -R5 ;  /* 0x000000ffff05e224 */ /* 0x000fe400078e0a05 */
[--C-:B------:R-:W-:Y:S01]  /*35e0*/  @!P2 IMAD.IADD R7, R7, 0x1, -R0.reuse ;  /* 0x000000010707a824 */ /* 0x100fe200078e0a00 */
[----:B------:R-:W-:Y:S01]  /*35f0*/  ISETP.GE.AND P6, PT, R9, RZ, PT ;  /* 0x000000ff0900720c */ /* 0x000fe20003fc6270 */
[----:B------:R-:W-:Y:S01]  /*3600*/  IMAD.HI.U32 R6, R24, R11, RZ ;  /* 0x0000000b18067227 */ /* 0x000fe200078e00ff */
[----:B------:R5:W-:Y:S03]  /*3610*/  STL [R1+0x130], R5 ;  /* 0x0001300501007387 */ /* 0x000be60000100800 */
[----:B------:R-:W-:-:S02]  /*3620*/  @!P4 IMAD.IADD R4, R4, 0x1, -R0 ;  /* 0x000000010404c824 */ /* 0x000fc400078e0a00 */
[----:B------:R-:W-:Y:S02]  /*3630*/  IMAD.MOV.U32 R9, RZ, RZ, R7 ;  /* 0x000000ffff097224 */ /* 0x000fe400078e0007 */
[----:B------:R-:W-:Y:S02]  /*3640*/  IMAD.MOV R6, RZ, RZ, -R6 ;  /* 0x000000ffff067224 */ /* 0x000fe400078e0a06 */
[----:B------:R-:W-:Y:S02]  /*3650*/  @!P3 IMAD.MOV R9, RZ, RZ, -R9 ;  /* 0x000000ffff09b224 */ /* 0x000fe400078e0a09 */
[----:B------:R-:W-:Y:S01]  /*3660*/  IMAD R6, R0, R6, R11 ;  /* 0x0000000600067224 */ /* 0x000fe200078e020b */
[----:B------:R-:W-:Y:S02]  /*3670*/  ISETP.GE.AND P4, PT, R17, RZ, PT ;  /* 0x000000ff1100720c */ /* 0x000fe40003f86270 */
[----:B-----5:R-:W-:Y:S01]  /*3680*/  IABS R5, R12 ;  /* 0x0000000c00057213 */ /* 0x020fe20000000000 */
[----:B------:R0:W-:Y:S04]  /*3690*/  STL [R1+0x1098], R12 ;  /* 0x0010980c01007387 */ /* 0x0001e80000100800 */
[----:B------:R-:W2:Y:S01]  /*36a0*/  LDL.LU R11, [R1+0x28] ;  /* 0x00002800010b7983 */ /* 0x000ea20000300800 */
[----:B0-----:R-:W-:-:S03]  /*36b0*/  IMAD.MOV.U32 R12, RZ, RZ, R4 ;  /* 0x000000ffff0c7224 */ /* 0x001fc600078e0004 */
[----:B------:R-:W-:Y:S01]  /*36c0*/  STL [R1+0x134], R9 ;  /* 0x0001340901007387 */ /* 0x000fe20000100800 */
[----:B------:R-:W-:-:S03]  /*36d0*/  @!P5 IMAD.MOV R12, RZ, RZ, -R12 ;  /* 0x000000ffff0cd224 */ /* 0x000fc600078e0a0c */
[----:B------:R-:W3:Y:S04]  /*36e0*/  LDL.LU R17, [R1+0x30] ;  /* 0x0000300001117983 */ /* 0x000ee80000300800 */
[----:B------:R0:W-:Y:S04]  /*36f0*/  STL [R1+0x138], R12 ;  /* 0x0001380c01007387 */ /* 0x0001e80000100800 */
[----:B0-----:R-:W5:Y:S01]  /*3700*/  LDL.LU R12, [R1+0x1098] ;  /* 0x00109800010c7983 */ /* 0x001f620000300800 */
[----:B------:R-:W-:-:S04]  /*3710*/  IMAD.HI.U32 R8, R24, R2, RZ ;  /* 0x0000000218087227 */ /* 0x000fc800078e00ff */
[----:B------:R-:W-:-:S04]  /*3720*/  IMAD.MOV R8, RZ, RZ, -R8 ;  /* 0x000000ffff087224 */ /* 0x000fc800078e0a08 */
[----:B------:R-:W-:-:S05]  /*3730*/  IMAD R2, R0, R8, R2 ;  /* 0x0000000800027224 */ /* 0x000fca00078e0202 */
[----:B------:R-:W-:-:S13]  /*3740*/  ISETP.GT.U32.AND P1, PT, R0, R2, PT ;  /* 0x000000020000720c */ /* 0x000fda0003f24070 */
[----:B------:R-:W-:-:S05]  /*3750*/  @!P1 IMAD.IADD R2, R2, 0x1, -R0 ;  /* 0x0000000102029824 */ /* 0x000fca00078e0a00 */
[----:B------:R-:W-:Y:S02]  /*3760*/  ISETP.GT.U32.AND P1, PT, R0, R2, PT ;  /* 0x000000020000720c */ /* 0x000fe40003f24070 */
[----:B----4-:R-:W-:-:S11]  /*3770*/  IABS R7, R13 ;  /* 0x0000000d00077213 */ /* 0x010fd60000000000 */
[----:B------:R-:W-:-:S04]  /*3780*/  @!P1 IMAD.IADD R2, R2, 0x1, -R0 ;  /* 0x0000000102029824 */ /* 0x000fc800078e0a00 */
[----:B------:R-:W-:Y:S01]  /*3790*/  @!P0 IMAD.MOV R2, RZ, RZ, -R2 ;  /* 0x000000ffff028224 */ /* 0x000fe200078e0a02 */
[----:B------:R-:W-:Y:S01]  /*37a0*/  ISETP.GE.AND P0, PT, R13, RZ, PT ;  /* 0x000000ff0d00720c */ /* 0x000fe20003f06270 */
[----:B------:R-:W-:Y:S01]  /*37b0*/  IMAD.HI.U32 R8, R24, R10, RZ ;  /* 0x0000000a18087227 */ /* 0x000fe200078e00ff */
[----:B-----5:R-:W-:Y:S02]  /*37c0*/  ISETP.GE.AND P5, PT, R12, RZ, PT ;  /* 0x000000ff0c00720c */ /* 0x020fe40003fa6270 */
[----:B------:R-:W4:Y:S04]  /*37d0*/  LDL.LU R12, [R1+0x34] ;  /* 0x00003400010c7983 */ /* 0x000f280000300800 */
[----:B------:R-:W5:Y:S01]  /*37e0*/  LDL.LU R13, [R1+0x6c] ;  /* 0x00006c00010d7983 */ /* 0x000f620000300800 */
[----:B------:R-:W-:-:S04]  /*37f0*/  IMAD.MOV R8, RZ, RZ, -R8 ;  /* 0x000000ffff087224 */ /* 0x000fc800078e0a08 */
[----:B------:R-:W-:Y:S02]  /*3800*/  IMAD R8, R0, R8, R10 ;  /* 0x0000000800087224 */ /* 0x000fe400078e020a */
[----:B------:R-:W-:Y:S01]  /*3810*/  IMAD.HI.U32 R10, R24, R5, RZ ;  /* 0x00000005180a7227 */ /* 0x000fe200078e00ff */
[C---:B------:R-:W-:Y:S02]  /*3820*/  ISETP.GT.U32.AND P3, PT, R0.reuse, R6, PT ;  /* 0x000000060000720c */ /* 0x040fe40003f64070 */
[----:B------:R-:W-:Y:S01]  /*3830*/  ISETP.GT.U32.AND P2, PT, R0, R8, PT ;  /* 0x000000080000720c */ /* 0x000fe20003f44070 */
[----:B------:R-:W-:-:S04]  /*3840*/  IMAD.MOV R10, RZ, RZ, -R10 ;  /* 0x000000ffff0a7224 */ /* 0x000fc800078e0a0a */
[----:B------:R-:W-:-:S05]  /*3850*/  IMAD R5, R0, R10, R5 ;  /* 0x0000000a00057224 */ /* 0x000fca00078e0205 */
[----:B------:R-:W-:Y:S01]  /*3860*/  ISETP.GT.U32.AND P1, PT, R0, R5, PT ;  /* 0x000000050000720c */ /* 0x000fe20003f24070 */
[--C-:B------:R-:W-:Y:S02]  /*3870*/  @!P3 IMAD.IADD R6, R6, 0x1, -R0.reuse ;  /* 0x000000010606b824 */ /* 0x100fe400078e0a00 */
[----:B------:R-:W-:-:S03]  /*3880*/  @!P2 IMAD.IADD R8, R8, 0x1, -R0 ;  /* 0x000000010808a824 */ /* 0x000fc600078e0a00 */
[C---:B------:R-:W-:Y:S02]  /*3890*/  ISETP.GT.U32.AND P3, PT, R0.reuse, R6, PT ;  /* 0x000000060000720c */ /* 0x040fe40003f64070 */
[----:B------:R-:W-:-:S05]  /*38a0*/  ISETP.GT.U32.AND P2, PT, R0, R8, PT ;  /* 0x000000080000720c */ /* 0x000fca0003f44070 */
[----:B------:R-:W-:Y:S02]  /*38b0*/  @!P1 IMAD.IADD R5, R5, 0x1, -R0 ;  /* 0x0000000105059824 */ /* 0x000fe400078e0a00 */
[----:B------:R-:W-:-:S03]  /*38c0*/  IMAD.HI.U32 R10, R24, R7, RZ ;  /* 0x00000007180a7227 */ /* 0x000fc600078e00ff */
[----:B------:R-:W-:Y:S01]  /*38d0*/  ISETP.GT.U32.AND P1, PT, R0, R5, PT ;  /* 0x000000050000720c */ /* 0x000fe20003f24070 */
[----:B------:R-:W-:Y:S02]  /*38e0*/  IMAD.MOV R10, RZ, RZ, -R10 ;  /* 0x000000ffff0a7224 */ /* 0x000fe400078e0a0a */
[--C-:B------:R-:W-:Y:S02]  /*38f0*/  @!P2 IMAD.IADD R8, R8, 0x1, -R0.reuse ;  /* 0x000000010808a824 */ /* 0x100fe400078e0a00 */
[----:B------:R-:W-:Y:S01]  /*3900*/  @!P3 IMAD.IADD R6, R6, 0x1, -R0 ;  /* 0x000000010606b824 */ /* 0x000fe200078e0a00 */
[----:B--2---:R-:W-:Y:S01]  /*3910*/  IABS R9, R11 ;  /* 0x0000000b00097213 */ /* 0x004fe20000000000 */
[----:B------:R-:W-:Y:S01]  /*3920*/  @!P6 IMAD.MOV R8, RZ, RZ, -R8 ;  /* 0x000000ffff08e224 */ /* 0x000fe200078e0a08 */
[----:B------:R-:W-:Y:S01]  /*3930*/  ISETP.GE.AND P2, PT, R11, RZ, PT ;  /* 0x000000ff0b00720c */ /* 0x000fe20003f46270 */
[----:B------:R-:W-:Y:S01]  /*3940*/  IMAD.MOV.U32 R11, RZ, RZ, R6 ;  /* 0x000000ffff0b7224 */ /* 0x000fe200078e0006 */
[----:B------:R-:W-:Y:S01]  /*3950*/  STL [R1+0x140], R2 ;  /* 0x0001400201007387 */ /* 0x000fe20000100800 */
[----:B------:R-:W-:-:S03]  /*3960*/  IMAD R7, R0, R10, R7 ;  /* 0x0000000a00077224 */ /* 0x000fc600078e0207 */
[----:B------:R-:W2:Y:S01]  /*3970*/  LDL.LU R10, [R1+0x2c] ;  /* 0x00002c00010a7983 */ /* 0x000ea20000300800 */
[----:B------:R-:W-:Y:S02]  /*3980*/  @!P4 IMAD.MOV R11, RZ, RZ, -R11 ;  /* 0x000000ffff0bc224 */ /* 0x000fe400078e0a0b */
[----:B------:R-:W-:Y:S01]  /*3990*/  @!P1 IMAD.IADD R5, R5, 0x1, -R0 ;  /* 0x0000000105059824 */ /* 0x000fe200078e0a00 */
[----:B------:R5:W-:Y:S04]  /*39a0*/  STL [R1+0x148], R8 ;  /* 0x0001480801007387 */ /* 0x000be80000100800 */
[----:B------:R0:W-:Y:S01]  /*39b0*/  STL [R1+0x158], R11 ;  /* 0x0001580b01007387 */ /* 0x0001e20000100800 */
[----:B-----5:R-:W-:Y:S02]  /*39c0*/  IABS R8, R13 ;  /* 0x0000000d00087213 */ /* 0x020fe40000000000 */
[----:B------:R-:W-:Y:S01]  /*39d0*/  ISETP.GE.AND P1, PT, R13, RZ, PT ;  /* 0x000000ff0d00720c */ /* 0x000fe20003f26270 */
[----:B------:R-:W-:-:S02]  /*39e0*/  IMAD.MOV.U32 R13, RZ, RZ, R5 ;  /* 0x000000ffff0d7224 */ /* 0x000fc400078e0005 */
[----:B0-----:R-:W-:Y:S01]  /*39f0*/  IMAD.HI.U32 R11, R24, R8, RZ ;  /* 0x00000008180b7227 */ /* 0x001fe200078e00ff */
[----:B------:R-:W5:Y:S03]  /*3a00*/  LDL R5, [R1+0x38] ;  /* 0x0000380001057983 */ /* 0x000f660000100800 */
[----:B------:R-:W-:Y:S02]  /*3a10*/  @!P5 IMAD.MOV R13, RZ, RZ, -R13 ;  /* 0x000000ffff0dd224 */ /* 0x000fe400078e0a0d */
[----:B------:R-:W-:-:S03]  /*3a20*/  IMAD.MOV R11, RZ, RZ, -R11 ;  /* 0x000000ffff0b7224 */ /* 0x000fc600078e0a0b */
[----:B------:R0:W-:Y:S01]  /*3a30*/  STL [R1+0x15c], R13 ;  /* 0x00015c0d01007387 */ /* 0x0001e20000100800 */
[----:B------:R-:W-:-:S03]  /*3a40*/  IMAD R8, R0, R11, R8 ;  /* 0x0000000b00087224 */ /* 0x000fc600078e0208 */
[----:B0-----:R-:W5:Y:S04]  /*3a50*/  LDL.LU R13, [R1+0x40] ;  /* 0x00004000010d7983 */ /* 0x001f680000300800 */
[----:B------:R-:W5:Y:S01]  /*3a60*/  LDL R11, [R1+0x3c] ;  /* 0x00003c00010b7983 */ /* 0x000f620000100800 */
[----:B------:R-:W-:-:S04]  /*3a70*/  IMAD.HI.U32 R4, R24, R9, RZ ;  /* 0x0000000918047227 */ /* 0x000fc800078e00ff */
[----:B------:R-:W-:-:S04]  /*3a80*/  IMAD.MOV R4, RZ, RZ, -R4 ;  /* 0x000000ffff047224 */ /* 0x000fc800078e0a04 */
[C---:B------:R-:W-:Y:S01]  /*3a90*/  IMAD R4, R0.reuse, R4, R9 ;  /* 0x0000000400047224 */ /* 0x040fe200078e0209 */
[----:B------:R-:W-:-:S04]  /*3aa0*/  ISETP.GT.U32.AND P3, PT, R0, R7, PT ;  /* 0x000000070000720c */ /* 0x000fc80003f64070 */
[----:B------:R-:W-:Y:S02]  /*3ab0*/  ISETP.GT.U32.AND P4, PT, R0, R4, PT ;  /* 0x000000040000720c */ /* 0x000fe40003f84070 */
[----:B---3--:R-:W-:-:S07]  /*3ac0*/  IABS R6, R17 ;  /* 0x0000001100067213 */ /* 0x008fce0000000000 */
[----:B------:R-:W-:Y:S01]  /*3ad0*/  @!P3 IMAD.IADD R7, R7, 0x1, -R0 ;  /* 0x000000010707b824 */ /* 0x000fe200078e0a00 */
[----:B--2---:R-:W-:-:S03]  /*3ae0*/  IABS R2, R10 ;  /* 0x0000000a00027213 */ /* 0x004fc60000000000 */
[----:B------:R-:W-:Y:S01]  /*3af0*/  @!P4 IMAD.IADD R4, R4, 0x1, -R0 ;  /* 0x000000010404c824 */ /* 0x000fe200078e0a00 */
[----:B------:R-:W-:Y:S01]  /*3b00*/  ISETP.GT.U32.AND P3, PT, R0, R7, PT ;  /* 0x000000070000720c */ /* 0x000fe20003f64070 */
[----:B------:R-:W-:Y:S01]  /*3b10*/  IMAD.HI.U32 R9, R24, R2, RZ ;  /* 0x0000000218097227 */ /* 0x000fe200078e00ff */
[----:B------:R-:W-:Y:S02]  /*3b20*/  ISETP.GE.AND P6, PT, R10, RZ, PT ;  /* 0x000000ff0a00720c */ /* 0x000fe40003fc6270 */
[----:B------:R-:W-:Y:S01]  /*3b30*/  ISETP.GT.U32.AND P4, PT, R0, R4, PT ;  /* 0x000000040000720c */ /* 0x000fe20003f84070 */
[----:B------:R-:W-:Y:S02]  /*3b40*/  IMAD.MOV R9, RZ, RZ, -R9 ;  /* 0x000000ffff097224 */ /* 0x000fe400078e0a09 */
[----:B------:R-:W-:-:S04]  /*3b50*/  IMAD.HI.U32 R10, R24, R6, RZ ;  /* 0x00000006180a7227 */ /* 0x000fc800078e00ff */
[C---:B------:R-:W-:Y:S01]  /*3b60*/  IMAD R2, R0.reuse, R9, R2 ;  /* 0x0000000900027224 */ /* 0x040fe200078e0202 */
[----:B----4-:R-:W-:Y:S01]  /*3b70*/  IABS R9, R12 ;  /* 0x0000000c00097213 */ /* 0x010fe20000000000 */
[----:B------:R-:W-:Y:S02]  /*3b80*/  IMAD.MOV R10, RZ, RZ, -R10 ;  /* 0x000000ffff0a7224 */ /* 0x000fe400078e0a0a */
[----:B------:R-:W-:Y:S02]  /*3b90*/  @!P3 IMAD.IADD R7, R7, 0x1, -R0 ;  /* 0x000000010707b824 */ /* 0x000fe400078e0a00 */
[----:B------:R-:W-:Y:S02]  /*3ba0*/  IMAD R6, R0, R10, R6 ;  /* 0x0000000a00067224 */ /* 0x000fe400078e0206 */
[----:B------:R-:W-:Y:S02]  /*3bb0*/  @!P4 IMAD.IADD R4, R4, 0x1, -R0 ;  /* 0x000000010404c824 */ /* 0x000fe400078e0a00 */
[----:B------:R-:W-:-:S02]  /*3bc0*/  @!P0 IMAD.MOV R7, RZ, RZ, -R7 ;  /* 0x000000ffff078224 */ /* 0x000fc400078e0a07 */
[----:B------:R-:W-:Y:S01]  /*3bd0*/  @!P2 IMAD.MOV R4, RZ, RZ, -R4 ;  /* 0x000000ffff04a224 */ /* 0x000fe200078e0a04 */
[----:B------:R-:W-:Y:S02]  /*3be0*/  ISETP.GE.AND P0, PT, R17, RZ, PT ;  /* 0x000000ff1100720c */ /* 0x000fe40003f06270 */
[----:B------:R0:W-:Y:S04]  /*3bf0*/  STL [R1+0x164], R7 ;  /* 0x0001640701007387 */ /* 0x0001e80000100800 */
[----:B------:R-:W-:Y:S01]  /*3c00*/  STL [R1+0x16c], R4 ;  /* 0x00016c0401007387 */ /* 0x000fe20000100800 */
[----:B-----5:R-:W-:Y:S01]  /*3c10*/  IABS R10, R11 ;  /* 0x0000000b000a7213 */ /* 0x020fe20000000000 */
[----:B------:R-:W-:-:S04]  /*3c20*/  IMAD.HI.U32 R11, R24, R9, RZ ;  /* 0x00000009180b7227 */ /* 0x000fc800078e00ff */
[----:B------:R-:W-:-:S04]  /*3c30*/  IMAD.MOV R11, RZ, RZ, -R11 ;  /* 0x000000ffff0b7224 */ /* 0x000fc800078e0a0b */
[C---:B------:R-:W-:Y:S02]  /*3c40*/  IMAD R9, R0.reuse, R11, R9 ;  /* 0x0000000b00097224 */ /* 0x040fe400078e0209 */
[----:B------:R-:W2:Y:S04]  /*3c50*/  LDL.LU R11, [R1+0x38] ;  /* 0x00003800010b7983 */ /* 0x000ea80000300800 */
[----:B------:R-:W3:Y:S01]  /*3c60*/  LDL.LU R17, [R1+0x4c] ;  /* 0x00004c0001117983 */ /* 0x000ee20000300800 */
[C---:B------:R-:W-:Y:S02]  /*3c70*/  ISETP.GT.U32.AND P5, PT, R0.reuse, R2, PT ;  /* 0x000000020000720c */ /* 0x040fe40003fa4070 */
[----:B------:R-:W-:Y:S02]  /*3c80*/  ISETP.GT.U32.AND P3, PT, R0, R8, PT ;  /* 0x000000080000720c */ /* 0x000fe40003f64070 */
[----:B------:R-:W-:-:S09]  /*3c90*/  IABS R5, R5 ;  /* 0x0000000500057213 */ /* 0x000fd20000000000 */
[----:B------:R-:W-:-:S05]  /*3ca0*/  @!P5 IMAD.IADD R2, R2, 0x1, -R0 ;  /* 0x000000010202d824 */ /* 0x000fca00078e0a00 */
[----:B------:R-:W-:Y:S01]  /*3cb0*/  ISETP.GT.U32.AND P5, PT, R0, R2, PT ;  /* 0x000000020000720c */ /* 0x000fe20003fa4070 */
[----:B------:R-:W-:Y:S01]  /*3cc0*/  @!P3 IMAD.IADD R8, R8, 0x1, -R0 ;  /* 0x000000010808b824 */ /* 0x000fe200078e0a00 */
[----:B------:R-:W-:Y:S01]  /*3cd0*/  ISETP.GE.AND P3, PT, R12, RZ, PT ;  /* 0x000000ff0c00720c */ /* 0x000fe20003f66270 */
[----:B0-----:R-:W-:-:S04]  /*3ce0*/  IMAD.HI.U32 R7, R24, R5, RZ ;  /* 0x0000000518077227 */ /* 0x001fc800078e00ff */
[----:B------:R-:W-:-:S04]  /*3cf0*/  IMAD.HI.U32 R12, R24, R10, RZ ;  /* 0x0000000a180c7227 */ /* 0x000fc800078e00ff */
[----:B------:R-:W-:Y:S02]  /*3d00*/  IMAD.MOV R7, RZ, RZ, -R7 ;  /* 0x000000ffff077224 */ /* 0x000fe400078e0a07 */
[----:B------:R-:W-:Y:S02]  /*3d10*/  @!P5 IMAD.IADD R2, R2, 0x1, -R0 ;  /* 0x000000010202d824 */ /* 0x000fe400078e0a00 */
[----:B------:R-:W-:Y:S02]  /*3d20*/  IMAD.MOV R12, RZ, RZ, -R12 ;  /* 0x000000ffff0c7224 */ /* 0x000fe400078e0a0c */
[C---:B------:R-:W-:Y:S02]  /*3d30*/  IMAD R5, R0.reuse, R7, R5 ;  /* 0x0000000700057224 */ /* 0x040fe400078e0205 */
[----:B------:R-:W-:Y:S02]  /*3d40*/  IMAD.MOV.U32 R7, RZ, RZ, R2 ;  /* 0x000000ffff077224 */ /* 0x000fe400078e0002 */
[C---:B------:R-:W-:Y:S01]  /*3d50*/  IMAD R10, R0.reuse, R12, R10 ;  /* 0x0000000c000a7224 */ /* 0x040fe200078e020a */
[----:B---3--:R0:W-:Y:S04]  /*3d60*/  STL [R1+0x1094], R17 ;  /* 0x0010941101007387 */ /* 0x0081e80000100800 */
[----:B------:R-:W3:Y:S04]  /*3d70*/  LDL R2, [R1+0x44] ;  /* 0x0000440001027983 */ /* 0x000ee80000100800 */
[----:B0-----:R-:W4:Y:S04]  /*3d80*/  LDL R17, [R1+0x48] ;  /* 0x0000480001117983 */ /* 0x001f280000100800 */
[----:B------:R-:W5:Y:S01]  /*3d90*/  LDL.LU R12, [R1+0x3c] ;  /* 0x00003c00010c7983 */ /* 0x000f620000300800 */
[----:B------:R-:W-:-:S02]  /*3da0*/  ISETP.GT.U32.AND P4, PT, R0, R6, PT ;  /* 0x000000060000720c */ /* 0x000fc40003f84070 */
[----:B------:R-:W-:-:S11]  /*3db0*/  ISETP.GT.U32.AND P5, PT, R0, R9, PT ;  /* 0x000000090000720c */ /* 0x000fd60003fa4070 */
[----:B------:R-:W-:Y:S01]  /*3dc0*/  @!P4 IMAD.IADD R6, R6, 0x1, -R0 ;  /* 0x000000010606c824 */ /* 0x000fe200078e0a00 */
[----:B------:R-:W-:-:S04]  /*3dd0*/  ISETP.GT.U32.AND P4, PT, R0, R8, PT ;  /* 0x000000080000720c */ /* 0x000fc80003f84070 */
[----:B------:R-:W-:Y:S01]  /*3de0*/  ISETP.GT.U32.AND P2, PT, R0, R6, PT ;  /* 0x000000060000720c */ /* 0x000fe20003f44070 */
[----:B------:R-:W-:Y:S02]  /*3df0*/  @!P5 IMAD.IADD R9, R9, 0x1, -R0 ;  /* 0x000000010909d824 */ /* 0x000fe400078e0a00 */
[----:B------:R-:W-:-:S06]  /*3e00*/  @!P6 IMAD.MOV R7, RZ, RZ, -R7 ;  /* 0x000000ffff07e224 */ /* 0x000fcc00078e0a07 */
[----:B------:R-:W-:-:S04]  /*3e10*/  @!P4 IMAD.IADD R8, R8, 0x1, -R0 ;  /* 0x000000010808c824 */ /* 0x000fc800078e0a00 */
[----:B------:R-:W-:Y:S01]  /*3e20*/  @!P2 IMAD.IADD R6, R6, 0x1, -R0 ;  /* 0x000000010606a824 */ /* 0x000fe200078e0a00 */
[----:B------:R-:W-:Y:S01]  /*3e30*/  STL [R1+0x170], R7 ;  /* 0x0001700701007387 */ /* 0x000fe20000100800 */
[----:B-----5:R-:W-:Y:S02]  /*3e40*/  ISETP.GE.AND P5, PT, R12, RZ, PT ;  /* 0x000000ff0c00720c */ /* 0x020fe40003fa6270 */
[----:B----4-:R-:W-:Y:S01]  /*3e50*/  IABS R12, R17 ;  /* 0x00000011000c7213 */ /* 0x010fe20000000000 */
[----:B------:R-:W-:-:S04]  /*3e60*/  IMAD.MOV.U32 R17, RZ, RZ, R8 ;  /* 0x000000ffff117224 */ /* 0x000fc800078e0008 */
[----:B------:R-:W-:Y:S02]  /*3e70*/  @!P1 IMAD.MOV R17, RZ, RZ, -R17 ;  /* 0x000000ffff119224 */ /* 0x000fe400078e0a11 */
[----:B------:R-:W-:Y:S02]  /*3e80*/  IMAD.MOV.U32 R8, RZ, RZ, R6 ;  /* 0x000000ffff087224 */ /* 0x000fe400078e0006 */
[----:B------:R-:W4:Y:S04]  /*3e90*/  LDL R6, [R1+0x54] ;  /* 0x0000540001067983 */ /* 0x000f280000100800 */
[----:B------:R0:W-:Y:S04]  /*3ea0*/  STL [R1+0x174], R17 ;  /* 0x0001741101007387 */ /* 0x0001e80000100800 */
[----:B0-----:R-:W5:Y:S01]  /*3eb0*/  LDL.LU R17, [R1+0x1094] ;  /* 0x0010940001117983 */ /* 0x001f620000300800 */
[----:B------:R-:W-:-:S02]  /*3ec0*/  IABS R4, R13 ;  /* 0x0000000d00047213 */ /* 0x000fc40000000000 */
[----:B---3--:R-:W-:Y:S02]  /*3ed0*/  IABS R2, R2 ;  /* 0x0000000200027213 */ /* 0x008fe40000000000 */
[----:B--2---:R-:W-:Y:S01]  /*3ee0*/  ISETP.GE.AND P2, PT, R11, RZ, PT ;  /* 0x000000ff0b00720c */ /* 0x004fe20003f46270 */
[----:B------:R-:W-:-:S04]  /*3ef0*/  IMAD.HI.U32 R11, R24, R4, RZ ;  /* 0x00000004180b7227 */ /* 0x000fc800078e00ff */
[----:B------:R-:W-:-:S04]  /*3f00*/  IMAD.HI.U32 R7, R24, R2, RZ ;  /* 0x0000000218077227 */ /* 0x000fc800078e00ff */
[----:B------:R-:W-:Y:S02]  /*3f10*/  @!P0 IMAD.MOV R8, RZ, RZ, -R8 ;  /* 0x000000ffff088224 */ /* 0x000fe400078e0a08 */
[----:B------:R-:W-:Y:S02]  /*3f20*/  IMAD.MOV R11, RZ, RZ, -R11 ;  /* 0x000000ffff0b7224 */ /* 0x000fe400078e0a0b */
[----:B------:R-:W-:Y:S01]  /*3f30*/  IMAD.MOV R7, RZ, RZ, -R7 ;  /* 0x000000ffff077224 */ /* 0x000fe200078e0a07 */
[----:B------:R-:W-:Y:S01]  /*3f40*/  ISETP.GE.AND P1, PT, R13, RZ, PT ;  /* 0x000000ff0d00720c */ /* 0x000fe20003f26270 */
[----:B------:R-:W-:Y:S01]  /*3f50*/  STL [R1+0x17c], R8 ;  /* 0x00017c0801007387 */ /* 0x000fe20000100800 */
[C---:B------:R-:W-:Y:S02]  /*3f60*/  IMAD R4, R0.reuse, R11, R4 ;  /* 0x0000000b00047224 */ /* 0x040fe400078e0204 */
[C---:B------:R-:W-:Y:S01]  /*3f70*/  IMAD R2, R0.reuse, R7, R2 ;  /* 0x0000000700027224 */ /* 0x040fe200078e0202 */
[----:B------:R-:W2:Y:S04]  /*3f80*/  LDL R13, [R1+0x58] ;  /* 0x00005800010d7983 */ /* 0x000ea80000100800 */
[----:B------:R-:W3:Y:S01]  /*3f90*/  LDL.LU R11, [R1+0x44] ;  /* 0x00004400010b7983 */ /* 0x000ee20000300800 */
[----:B------:R-:W-:-:S02]  /*3fa0*/  ISETP.GT.U32.AND P6, PT, R0, R5, PT ;  /* 0x000000050000720c */ /* 0x000fc40003fc4070 */
[----:B-----5:R-:W-:Y:S01]  /*3fb0*/  IABS R7, R17 ;  /* 0x0000001100077213 */ /* 0x020fe20000000000 */
[----:B------:R0:W-:Y:S04]  /*3fc0*/  STL [R1+0x108c], R17 ;  /* 0x00108c1101007387 */ /* 0x0001e80000100800 */
[----:B0-----:R-:W5:Y:S06]  /*3fd0*/  LDL.LU R17, [R1+0x48] ;  /* 0x0000480001117983 */ /* 0x001f6c0000300800 */
[----:B------:R-:W-:Y:S01]  /*3fe0*/  @!P6 IMAD.IADD R5, R5, 0x1, -R0 ;  /* 0x000000010505e824 */ /* 0x000fe200078e0a00 */
[----:B------:R-:W-:-:S13]  /*3ff0*/  ISETP.GT.U32.AND P6, PT, R0, R9, PT ;  /* 0x000000090000720c */ /* 0x000fda0003fc4070 */
[----:B------:R-:W-:Y:S01]  /*4000*/  @!P6 IMAD.IADD R9, R9, 0x1, -R0 ;  /* 0x000000010909e824 */ /* 0x000fe200078e0a00 */
[----:B------:R-:W-:Y:S01]  /*4010*/  ISETP.GT.U32.AND P4, PT, R0, R10, PT ;  /* 0x0000000a0000720c */ /* 0x000fe20003f84070 */
[----:B-----5:R0:W-:Y:S02]  /*4020*/  STL [R1+0x1090], R17 ;  /* 0x0010901101007387 */ /* 0x0201e40000100800 */
[----:B0-----:R-:W-:Y:S02]  /*4030*/  IMAD.MOV.U32 R17, RZ, RZ, R9 ;  /* 0x000000ffff117224 */ /* 0x001fe400078e0009 */
[----:B------:R-:W5:Y:S02]  /*4040*/  LDL R9, [R1+0x5c] ;  /* 0x00005c0001097983 */ /* 0x000f640000100800 */
[----:B------:R-:W-:-:S05]  /*4050*/  @!P3 IMAD.MOV R17, RZ, RZ, -R17 ;  /* 0x000000ffff11b224 */ /* 0x000fca00078e0a11 */
[----:B------:R0:W-:Y:S04]  /*4060*/  STL [R1+0x184], R17 ;  /* 0x0001841101007387 */ /* 0x0001e80000100800 */
[----:B0-----:R-:W3:Y:S01]  /*4070*/  LDL.LU R17, [R1+0x1090] ;  /* 0x0010900001117983 */ /* 0x001ee20000300800 */
[----:B------:R-:W-:Y:S01]  /*4080*/  @!P4 IMAD.IADD R10, R10, 0x1, -R0 ;  /* 0x000000010a0ac824 */ /* 0x000fe200078e0a00 */
[----:B------:R-:W-:Y:S01]  /*4090*/  ISETP.GT.U32.AND P4, PT, R0, R5, PT ;  /* 0x000000050000720c */ /* 0x000fe20003f84070 */
[----:B------:R-:W-:Y:S01]  /*40a0*/  IMAD.HI.U32 R8, R24, R12, RZ ;  /* 0x0000000c18087227 */ /* 0x000fe200078e00ff */
[----:B----4-:R-:W-:-:S03]  /*40b0*/  IABS R6, R6 ;  /* 0x0000000600067213 */ /* 0x010fc60000000000 */
[----:B------:R-:W-:-:S04]  /*40c0*/  IMAD.MOV R8, RZ, RZ, -R8 ;  /* 0x000000ffff087224 */ /* 0x000fc800078e0a08 */
[----:B------:R-:W-:Y:S01]  /*40d0*/  IMAD R12, R0, R8, R12 ;  /* 0x00000008000c7224 */ /* 0x000fe200078e020c */
[----:B--2---:R-:W-:-:S03]  /*40e0*/  IABS R8, R13 ;  /* 0x0000000d00087213 */ /* 0x004fc60000000000 */
[----:B------:R-:W-:Y:S01]  /*40f0*/  @!P4 IMAD.IADD R5, R5, 0x1, -R0 ;  /* 0x000000010505c824 */ /* 0x000fe200078e0a00 */
[----:B------:R-:W-:Y:S01]  /*4100*/  ISETP.GT.U32.AND P4, PT, R0, R2, PT ;  /* 0x000000020000720c */ /* 0x000fe20003f84070 */
[----:B------:R-:W-:-:S04]  /*4110*/  IMAD.HI.U32 R13, R24, R6, RZ ;  /* 0x00000006180d7227 */ /* 0x000fc800078e00ff */
[----:B------:R-:W-:-:S04]  /*4120*/  IMAD.MOV R13, RZ, RZ, -R13 ;  /* 0x000000ffff0d7224 */ /* 0x000fc800078e0a0d */
[----:B------:R-:W-:-:S04]  /*4130*/  IMAD R6, R0, R13, R6 ;  /* 0x0000000d00067224 */ /* 0x000fc800078e0206 */
[--C-:B------:R-:W-:Y:S01]  /*4140*/  @!P4 IMAD.IADD R2, R2, 0x1, -R0.reuse ;  /* 0x000000010202c824 */ /* 0x100fe200078e0a00 */
[----:B------:R-:W-:Y:S02]  /*4150*/  ISETP.GT.U32.AND P0, PT, R0, R10, PT ;  /* 0x0000000a0000720c */ /* 0x000fe40003f04070 */
[----:B---3--:R-:W-:Y:S02]  /*4160*/  ISETP.GE.AND P4, PT, R17, RZ, PT ;  /* 0x000000ff1100720c */ /* 0x008fe40003f86270 */
[----:B------:R-:W2:Y:S04]  /*4170*/  LDL.LU R17, [R1+0x108c] ;  /* 0x00108c0001117983 */ /* 0x000ea80000300800 */
[----:B------:R-:W-:Y:S04]  /*4180*/  STL [R1+0x1088], R6 ;  /* 0x0010880601007387 */ /* 0x000fe80000100800 */
[----:B------:R-:W3:Y:S01]  /*4190*/  LDL.LU R13, [R1+0x60] ;  /* 0x00006000010d7983 */ /* 0x000ee20000300800 */
[----:B------:R-:W-:Y:S01]  /*41a0*/  @!P0 IMAD.IADD R10, R10, 0x1, -R0 ;  /* 0x000000010a0a8824 */ /* 0x000fe200078e0a00 */
[----:B------:R-:W-:Y:S01]  /*41b0*/  ISETP.GE.AND P0, PT, R11, RZ, PT ;  /* 0x000000ff0b00720c */ /* 0x000fe20003f06270 */
[----:B------:R-:W-:-:S04]  /*41c0*/  IMAD.HI.U32 R11, R24, R7, RZ ;  /* 0x00000007180b7227 */ /* 0x000fc800078e00ff */
[----:B------:R-:W-:-:S04]  /*41d0*/  IMAD.MOV R11, RZ, RZ, -R11 ;  /* 0x000000ffff0b7224 */ /* 0x000fc800078e0a0b */
[----:B------:R-:W-:Y:S01]  /*41e0*/  IMAD R11, R0, R11, R7 ;  /* 0x0000000b000b7224 */ /* 0x000fe200078e0207 */
[----:B-----5:R-:W-:Y:S01]  /*41f0*/  IABS R7, R9 ;  /* 0x0000000900077213 */ /* 0x020fe20000000000 */
[----:B------:R-:W-:-:S04]  /*4200*/  IMAD.MOV.U32 R9, RZ, RZ, R5 ;  /* 0x000000ffff097224 */ /* 0x000fc800078e0005 */
[----:B------:R-:W-:Y:S02]  /*4210*/  @!P2 IMAD.MOV R9, RZ, RZ, -R9 ;  /* 0x000000ffff09a224 */ /* 0x000fe400078e0a09 */
[----:B------:R-:W-:-:S04]  /*4220*/  IMAD.HI.U32 R5, R24, R8, RZ ;  /* 0x0000000818057227 */ /* 0x000fc800078e00ff */
[----:B------:R-:W-:-:S04]  /*4230*/  IMAD.MOV R5, RZ, RZ, -R5 ;  /* 0x000000ffff057224 */ /* 0x000fc800078e0a05 */
[C---:B------:R-:W-:Y:S01]  /*4240*/  IMAD R5, R0.reuse, R5, R8 ;  /* 0x0000000500057224 */ /* 0x040fe200078e0208 */
[----:B------:R-:W-:Y:S01]  /*4250*/  ISETP.GT.U32.AND P6, PT, R0, R4, PT ;  /* 0x000000040000720c */ /* 0x000fe20003fc4070 */
[----:B---3--:R0:W-:Y:S04]  /*4260*/  STL [R1+0x1084], R13 ;  /* 0x0010840d01007387 */ /* 0x0081e80000100800 */
[----:B------:R1:W-:Y:S04]  /*4270*/  STL [R1+0x188], R9 ;  /* 0x0001880901007387 */ /* 0x0003e80000100800 */
[----:B0-----:R-:W3:Y:S01]  /*4280*/  LDL.LU R13, [R1+0x54] ;  /* 0x00005400010d7983 */ /* 0x001ee20000300800 */
[----:B-1----:R-:W-:-:S03]  /*4290*/  IMAD.MOV.U32 R9, RZ, RZ, R10 ;  /* 0x000000ffff097224 */ /* 0x002fc600078e000a */
[----:B------:R-:W4:Y:S01]  /*42a0*/  LDL.LU R10, [R1+0x58] ;  /* 0x00005800010a7983 */ /* 0x000f220000300800 */
[----:B------:R-:W-:Y:S01]  /*42b0*/  @!P5 IMAD.MOV R9, RZ, RZ, -R9 ;  /* 0x000000ffff09d224 */ /* 0x000fe200078e0a09 */
[----:B--2---:R-:W-:-:S04]  /*42c0*/  ISETP.GE.AND P5, PT, R17, RZ, PT ;  /* 0x000000ff1100720c */ /* 0x004fc80003fa6270 */
[----:B------:R0:W-:Y:S04]  /*42d0*/  STL [R1+0x190], R9 ;  /* 0x0001900901007387 */ /* 0x0001e80000100800 */
[----:B------:R-:W2:Y:S04]  /*42e0*/  LDL R8, [R1+0x64] ;  /* 0x0000640001087983 */ /* 0x000ea80000100800 */
[----:B------:R-:W5:Y:S04]  /*42f0*/  LDL R17, [R1+0x70] ;  /* 0x0000700001117983 */ /* 0x000f680000100800 */
[----:B0-----:R-:W4:Y:S01]  /*4300*/  LDL R9, [R1+0x68] ;  /* 0x0000680001097983 */ /* 0x001f220000100800 */
[----:B------:R-:W-:-:S05]  /*4310*/  @!P6 IMAD.IADD R4, R4, 0x1, -R0 ;  /* 0x000000010404e824 */ /* 0x000fca00078e0a00 */
[C---:B------:R-:W-:Y:S02]  /*4320*/  ISETP.GT.U32.AND P3, PT, R0.reuse, R4, PT ;  /* 0x000000040000720c */ /* 0x040fe40003f64070 */
[----:B------:R-:W-:-:S11]  /*4330*/  ISETP.GT.U32.AND P2, PT, R0, R2, PT ;  /* 0x000000020000720c */ /* 0x000fd60003f44070 */
[----:B------:R-:W-:-:S04]  /*4340*/  @!P3 IMAD.IADD R4, R4, 0x1, -R0 ;  /* 0x000000010404b824 */ /* 0x000fc800078e0a00 */
[----:B------:R-:W-:Y:S02]  /*4350*/  IMAD.MOV.U32 R6, RZ, RZ, R4 ;  /* 0x000000ffff067224 */ /* 0x000fe400078e0004 */
[----:B------:R-:W-:-:S04]  /*4360*/  IMAD.HI.U32 R4, R24, R7, RZ ;  /* 0x0000000718047227 */ /* 0x000fc800078e00ff */
[----:B------:R-:W-:Y:S02]  /*4370*/  IMAD.MOV R4, RZ, RZ, -R4 ;  /* 0x000000ffff047224 */ /* 0x000fe400078e0a04 */
[----:B------:R-:W-:Y:S02]  /*4380*/  @!P2 IMAD.IADD R2, R2, 0x1, -R0 ;  /* 0x000000010202a824 */ /* 0x000fe400078e0a00 */
[----:B------:R-:W-:Y:S02]  /*4390*/  IMAD R7, R0, R4, R7 ;  /* 0x0000000400077224 */ /* 0x000fe400078e0207 */
[----:B------:R-:W-:-:S05]  /*43a0*/  @!P1 IMAD.MOV R6, RZ, RZ, -R6 ;  /* 0x000000ffff069224 */ /* 0x000fca00078e0a06 */
[----:B------:R0:W-:Y:S04]  /*43b0*/  STL [R1+0x198], R6 ;  /* 0x0001980601007387 */ /* 0x0001e80000100800 */
[----:B0-----:R-:W5:Y:S01]  /*43c0*/  LDL.LU R6, [R1+0x1088] ;  /* 0x0010880001067983 */ /* 0x001f620000300800 */
[----:B---3--:R-:W-:-:S03]  /*43d0*/  ISETP.GE.AND P2, PT, R13, RZ, PT ;  /* 0x000000ff0d00720c */ /* 0x008fc60003f46270 */
[----:B------:R-:W3:Y:S01]  /*43e0*/  LDL.LU R13, [R1+0x1084] ;  /* 0x00108400010d7983 */ /* 0x000ee20000300800 */
[----:B--2---:R-:W-:Y:S02]  /*43f0*/  IABS R4, R8 ;  /* 0x0000000800047213 */ /* 0x004fe40000000000 */
[----:B----4-:R-:W-:Y:S02]  /*4400*/  IABS R8, R9 ;  /* 0x0000000900087213 */ /* 0x010fe40000000000 */
[----:B-----5:R-:W-:Y:S01]  /*4410*/  IABS R9, R17 ;  /* 0x0000001100097213 */ /* 0x020fe20000000000 */
[----:B------:R-:W-:-:S04]  /*4420*/  IMAD.MOV.U32 R17, RZ, RZ, R2 ;  /* 0x000000ffff117224 */ /* 0x000fc800078e0002 */
[----:B------:R-:W-:-:S05]  /*4430*/  @!P0 IMAD.MOV R17, RZ, RZ, -R17 ;  /* 0x000000ffff118224 */ /* 0x000fca00078e0a11 */
[----:B------:R0:W-:Y:S02]  /*4440*/  STL [R1+0x19c], R17 ;  /* 0x00019c1101007387 */ /* 0x0001e40000100800 */
[----:B0-----:R-:W-:Y:S02]  /*4450*/  IMAD.MOV.U32 R17, RZ, RZ, R14 ;  /* 0x000000ffff117224 */ /* 0x001fe400078e000e */
[----:B------:R-:W2:Y:S01]  /*4460*/  LDL.LU R14, [R1+0x74] ;  /* 0x00007400010e7983 */ /* 0x000ea20000300800 */
[----:B------:R-:W-:-:S13]  /*4470*/  ISETP.GT.U32.AND P6, PT, R0, R12, PT ;  /* 0x0000000c0000720c */ /* 0x000fda0003fc4070 */
[----:B------:R-:W-:-:S05]  /*4480*/  @!P6 IMAD.IADD R12, R12, 0x1, -R0 ;  /* 0x000000010c0ce824 */ /* 0x000fca00078e0a00 */
[----:B------:R-:W-:-:S13]  /*4490*/  ISETP.GT.U32.AND P6, PT, R0, R12, PT ;  /* 0x0000000c0000720c */ /* 0x000fda0003fc4070 */
[----:B------:R-:W-:Y:S01]  /*44a0*/  @!P6 IMAD.IADD R12, R12, 0x1, -R0 ;  /* 0x000000010c0ce824 */ /* 0x000fe200078e0a00 */
[----:B--2---:R0:W-:Y:S03]  /*44b0*/  STL [R1+0x1080], R14 ;  /* 0x0010800e01007387 */ /* 0x0041e60000100800 */
[----:B0-----:R-:W-:Y:S02]  /*44c0*/  IMAD.MOV.U32 R14, RZ, RZ, R12 ;  /* 0x000000ffff0e7224 */ /* 0x001fe400078e000c */
[----:B------:R-:W2:Y:S02]  /*44d0*/  LDL.LU R12, [R1+0x5c] ;  /* 0x00005c00010c7983 */ /* 0x000ea40000300800 */
[----:B------:R-:W-:-:S05]  /*44e0*/  @!P4 IMAD.MOV R14, RZ, RZ, -R14 ;  /* 0x000000ffff0ec224 */ /* 0x000fca00078e0a0e */
[----:B------:R0:W-:Y:S04]  /*44f0*/  STL [R1+0x194], R14 ;  /* 0x0001940e01007387 */ /* 0x0001e80000100800 */
[----:B0-----:R-:W4:Y:S01]  /*4500*/  LDL.LU R14, [R1+0x64] ;  /* 0x00006400010e7983 */ /* 0x001f220000300800 */
[----:B------:R-:W-:-:S13]  /*4510*/  ISETP.GT.U32.AND P4, PT, R0, R7, PT ;  /* 0x000000070000720c */ /* 0x000fda0003f84070 */
[----:B------:R-:W-:Y:S01]  /*4520*/  @!P4 IMAD.IADD R7, R7, 0x1, -R0 ;  /* 0x000000010707c824 */ /* 0x000fe200078e0a00 */
[C---:B------:R-:W-:Y:S02]  /*4530*/  ISETP.GT.U32.AND P3, PT, R0.reuse, R11, PT ;  /* 0x0000000b0000720c */ /* 0x040fe40003f64070 */
[C---:B------:R-:W-:Y:S02]  /*4540*/  ISETP.GT.U32.AND P1, PT, R0.reuse, R6, PT ;  /* 0x000000060000720c */ /* 0x040fe40003f24070 */
[----:B------:R-:W-:-:S09]  /*4550*/  ISETP.GT.U32.AND P6, PT, R0, R5, PT ;  /* 0x000000050000720c */ /* 0x000fd20003fc4070 */
[--C-:B------:R-:W-:Y:S01]  /*4560*/  @!P3 IMAD.IADD R11, R11, 0x1, -R0.reuse ;  /* 0x000000010b0bb824 */ /* 0x100fe200078e0a00 */
[----:B------:R-:W-:Y:S01]  /*4570*/  ISETP.GE.AND P3, PT, R10, RZ, PT ;  /* 0x000000ff0a00720c */ /* 0x000fe20003f66270 */
[--C-:B------:R-:W-:Y:S01]  /*4580*/  @!P1 IMAD.IADD R6, R6, 0x1, -R0.reuse ;  /* 0x0000000106069824 */ /* 0x100fe200078e0a00 */
[----:B---3--:R-:W-:Y:S01]  /*4590*/  IABS R10, R13 ;  /* 0x0000000d000a7213 */ /* 0x008fe20000000000 */
[----:B------:R-:W-:-:S03]  /*45a0*/  @!P6 IMAD.IADD R5, R5, 0x1, -R0 ;  /* 0x000000010505e824 */ /* 0x000fc600078e0a00 */
[----:B------:R-:W-:Y:S01]  /*45b0*/  ISETP.GT.U32.AND P6, PT, R0, R6, PT ;  /* 0x000000060000720c */ /* 0x000fe20003fc4070 */
[----:B------:R-:W-:Y:S01]  /*45c0*/  IMAD.HI.U32 R2, R24, R10, RZ ;  /* 0x0000000a18027227 */ /* 0x000fe200078e00ff */
[----:B------:R-:W-:-:S03]  /*45d0*/  ISETP.GT.U32.AND P1, PT, R0, R11, PT ;  /* 0x0000000b0000720c */ /* 0x000fc60003f24070 */
[----:B------:R-:W-:Y:S01]  /*45e0*/  IMAD.MOV R2, RZ, RZ, -R2 ;  /* 0x000000ffff027224 */ /* 0x000fe200078e0a02 */
[----:B----4-:R-:W-:Y:S02]  /*45f0*/  ISETP.GE.AND P4, PT, R14, RZ, PT ;  /* 0x000000ff0e00720c */ /* 0x010fe40003f86270 */
[----:B------:R-:W3:Y:S01]  /*4600*/  LDL.LU R14, [R1+0x1080] ;  /* 0x00108000010e7983 */ /* 0x000ee20000300800 */
[----:B------:R-:W-:-:S04]  /*4610*/  IMAD R2, R0, R2, R10 ;  /* 0x0000000200027224 */ /* 0x000fc800078e020a */
[--C-:B------:R-:W-:Y:S01]  /*4620*/  @!P6 IMAD.IADD R6, R6, 0x1, -R0.reuse ;  /* 0x000000010606e824 */ /* 0x100fe200078e0a00 */
[----:B------:R-:W-:Y:S01]  /*4630*/  ISETP.GT.U32.AND P6, PT, R0, R2, PT ;  /* 0x000000020000720c */ /* 0x000fe20003fc4070 */
[----:B------:R-:W-:Y:S01]  /*4640*/  @!P1 IMAD.IADD R11, R11, 0x1, -R0 ;  /* 0x000000010b0b9824 */ /* 0x000fe200078e0a00 */
[----:B--2---:R-:W-:Y:S01]  /*4650*/  ISETP.GE.AND P1, PT, R12, RZ, PT ;  /* 0x000000ff0c00720c */ /* 0x004fe20003f26270 */
[----:B------:R-:W-:-:S04]  /*4660*/  IMAD.HI.U32 R12, R24, R4, RZ ;  /* 0x00000004180c7227 */ /* 0x000fc800078e00ff */
[----:B------:R-:W-:Y:S01]  /*4670*/  IMAD.MOV R12, RZ, RZ, -R12 ;  /* 0x000000ffff0c7224 */ /* 0x000fe200078e0a0c */
[----:B------:R-:W-:-:S03]  /*4680*/  ISETP.GT.U32.AND P0, PT, R0, R5, PT ;  /* 0x000000050000720c */ /* 0x000fc60003f04070 */
[----:B------:R-:W-:Y:S02]  /*4690*/  IMAD R4, R0, R12, R4 ;  /* 0x0000000c00047224 */ /* 0x000fe400078e0204 */
[----:B------:R-:W-:Y:S02]  /*46a0*/  IMAD.MOV.U32 R12, RZ, RZ, R6 ;  /* 0x000000ffff0c7224 */ /* 0x000fe400078e0006 */
[----:B------:R-:W-:Y:S01]  /*46b0*/  @!P6 IMAD.IADD R2, R2, 0x1, -R0 ;  /* 0x000000010202e824 */ /* 0x000fe200078e0a00 */
[----:B------:R-:W2:Y:S01]  /*46c0*/  LDL R6, [R1+0x7c] ;  /* 0x00007c0001067983 */ /* 0x000ea20000100800 */
[----:B------:R-:W-:Y:S02]  /*46d0*/  @!P2 IMAD.MOV R12, RZ, RZ, -R12 ;  /* 0x000000ffff0ca224 */ /* 0x000fe400078e0a0c */
[----:B------:R-:W-:Y:S01]  /*46e0*/  @!P5 IMAD.MOV R11, RZ, RZ, -R11 ;  /* 0x000000ffff0bd224 */ /* 0x000fe200078e0a0b */
[----:B------:R-:W-:Y:S01]  /*46f0*/  ISETP.GT.U32.AND P2, PT, R0, R2, PT ;  /* 0x000000020000720c */ /* 0x000fe20003f44070 */
[----:B------:R-:W-:Y:S01]  /*4700*/  IMAD.HI.U32 R10, R24, R8, RZ ;  /* 0x00000008180a7227 */ /* 0x000fe200078e00ff */
[----:B------:R-:W-:-:S03]  /*4710*/  ISETP.GT.U32.AND P5, PT, R0, R7, PT ;  /* 0x000000070000720c */ /* 0x000fc60003fa4070 */
[----:B------:R-:W-:Y:S02]  /*4720*/  IMAD.MOV R10, RZ, RZ, -R10 ;  /* 0x000000ffff0a7224 */ /* 0x000fe400078e0a0a */
[----:B------:R-:W-:Y:S01]  /*4730*/  @!P0 IMAD.IADD R5, R5, 0x1, -R0 ;  /* 0x0000000105058824 */ /* 0x000fe200078e0a00 */
[----:B------:R-:W-:Y:S01]  /*4740*/  ISETP.GE.AND P0, PT, R13, RZ, PT ;  /* 0x000000ff0d00720c */ /* 0x000fe20003f06270 */
[----:B------:R-:W-:-:S04]  /*4750*/  IMAD.HI.U32 R13, R24, R9, RZ ;  /* 0x00000009180d7227 */ /* 0x000fc800078e00ff */
[----:B------:R-:W-:Y:S02]  /*4760*/  IMAD R8, R0, R10, R8 ;  /* 0x0000000a00087224 */ /* 0x000fe400078e0208 */
[----:B------:R-:W4:Y:S01]  /*4770*/  LDL R10, [R1+0x78] ;  /* 0x00007800010a7983 */ /* 0x000f220000100800 */
[----:B------:R-:W-:Y:S02]  /*4780*/  @!P3 IMAD.MOV R5, RZ, RZ, -R5 ;  /* 0x000000ffff05b224 */ /* 0x000fe400078e0a05 */
[----:B------:R-:W-:Y:S01]  /*4790*/  IMAD.MOV R13, RZ, RZ, -R13 ;  /* 0x000000ffff0d7224 */ /* 0x000fe200078e0a0d */
[----:B------:R-:W-:Y:S01]  /*47a0*/  STL [R1+0x18c], R11 ;  /* 0x00018c0b01007387 */ /* 0x000fe20000100800 */
[--C-:B------:R-:W-:Y:S02]  /*47b0*/  @!P2 IMAD.IADD R2, R2, 0x1, -R0.reuse ;  /* 0x000000010202a824 */ /* 0x100fe400078e0a00 */
[----:B------:R-:W-:Y:S01]  /*47c0*/  @!P5 IMAD.IADD R7, R7, 0x1, -R0 ;  /* 0x000000010707d824 */ /* 0x000fe200078e0a00 */
[----:B------:R0:W-:Y:S01]  /*47d0*/  STL [R1+0x180], R12 ;  /* 0x0001800c01007387 */ /* 0x0001e20000100800 */
[----:B------:R-:W-:-:S03]  /*47e0*/  IMAD R9, R0, R13, R9 ;  /* 0x0000000d00097224 */ /* 0x000fc600078e0209 */
[----:B0-----:R-:W5:Y:S04]  /*47f0*/  LDL.LU R12, [R1+0x68] ;  /* 0x00006800010c7983 */ /* 0x001f680000300800 */
[----:B---3--:R0:W-:Y:S01]  /*4800*/  STL [R1+0x107c], R14 ;  /* 0x00107c0e01007387 */ /* 0x0081e20000100800 */
[----:B------:R-:W-:-:S03]  /*4810*/  IABS R11, R14 ;  /* 0x0000000e000b7213 */ /* 0x000fc60000000000 */
[----:B------:R-:W-:Y:S04]  /*4820*/  STL [R1+0x178], R5 ;  /* 0x0001780501007387 */ /* 0x000fe80000100800 */
[----:B------:R1:W-:Y:S01]  /*4830*/  STL [R1+0x1078], R2 ;  /* 0x0010780201007387 */ /* 0x0003e20000100800 */
[----:B0-----:R-:W-:-:S03]  /*4840*/  IMAD.MOV.U32 R14, RZ, RZ, R7 ;  /* 0x000000ffff0e7224 */ /* 0x001fc600078e0007 */
[----:B------:R-:W3:Y:S04]  /*4850*/  LDL R13, [R1+0x84] ;  /* 0x00008400010d7983 */ /* 0x000ee80000100800 */
[----:B-1----:R-:W4:Y:S04]  /*4860*/  LDL R2, [R1+0x80] ;  /* 0x0000800001027983 */ /* 0x002f280000100800 */
[----:B------:R-:W5:Y:S01]  /*4870*/  LDL.LU R7, [R1+0x70] ;  /* 0x0000700001077983 */ /* 0x000f620000300800 */
[----:B------:R-:W-:Y:S02]  /*4880*/  ISETP.GT.U32.AND P5, PT, R0, R9, PT ;  /* 0x000000090000720c */ /* 0x000fe40003fa4070 */
[----:B--2---:R-:W-:Y:S01]  /*4890*/  IABS R5, R6 ;  /* 0x0000000600057213 */ /* 0x004fe20000000000 */
[----:B------:R-:W-:-:S04]  /*48a0*/  IMAD.HI.U32 R6, R24, R11, RZ ;  /* 0x0000000b18067227 */ /* 0x000fc800078e00ff */
[----:B------:R-:W-:Y:S02]  /*48b0*/  @!P1 IMAD.MOV R14, RZ, RZ, -R14 ;  /* 0x000000ffff0e9224 */ /* 0x000fe400078e0a0e */
[----:B------:R-:W-:-:S03]  /*48c0*/  IMAD.MOV R6, RZ, RZ, -R6 ;  /* 0x000000ffff067224 */ /* 0x000fc600078e0a06 */
[----:B------:R0:W-:Y:S01]  /*48d0*/  STL [R1+0x168], R14 ;  /* 0x0001680e01007387 */ /* 0x0001e20000100800 */
[----:B------:R-:W-:Y:S02]  /*48e0*/  @!P5 IMAD.IADD R9, R9, 0x1, -R0 ;  /* 0x000000010909d824 */ /* 0x000fe400078e0a00 */
[C---:B------:R-:W-:Y:S01]  /*48f0*/  IMAD R11, R0.reuse, R6, R11 ;  /* 0x00000006000b7224 */ /* 0x040fe200078e020b */
[----:B0-----:R-:W2:Y:S01]  /*4900*/  LDL.LU R14, [R1+0x107c] ;  /* 0x00107c00010e7983 */ /* 0x001ea20000300800 */
[----:B------:R-:W-:Y:S02]  /*4910*/  ISETP.GT.U32.AND P3, PT, R0, R8, PT ;  /* 0x000000080000720c */ /* 0x000fe40003f64070 */
[----:B---3--:R-:W-:Y:S02]  /*4920*/  IABS R6, R13 ;  /* 0x0000000d00067213 */ /* 0x008fe40000000000 */
[----:B------:R-:W3:Y:S01]  /*4930*/  LDL R13, [R1+0x88] ;  /* 0x00008800010d7983 */ /* 0x000ee20000100800 */
[----:B-----5:R-:W-:-:S02]  /*4940*/  ISETP.GE.AND P5, PT, R7, RZ, PT ;  /* 0x000000ff0700720c */ /* 0x020fc40003fa6270 */
[----:B----4-:R-:W-:Y:S02]  /*4950*/  IABS R7, R2 ;  /* 0x0000000200077213 */ /* 0x010fe40000000000 */
[----:B------:R-:W4:Y:S04]  /*4960*/  LDL.LU R2, [R1+0x78] ;  /* 0x0000780001027983 */ /* 0x000f280000300800 */
[----:B------:R-:W-:Y:S01]  /*4970*/  @!P3 IMAD.IADD R8, R8, 0x1, -R0 ;  /* 0x000000010808b824 */ /* 0x000fe200078e0a00 */
[----:B------:R-:W-:Y:S02]  /*4980*/  IABS R10, R10 ;  /* 0x0000000a000a7213 */ /* 0x000fe40000000000 */
[----:B------:R-:W-:Y:S02]  /*4990*/  ISETP.GE.AND P2, PT, R12, RZ, PT ;  /* 0x000000ff0c00720c */ /* 0x000fe40003f46270 */
[----:B------:R-:W-:Y:S01]  /*49a0*/  ISETP.GT.U32.AND P3, PT, R0, R8, PT ;  /* 0x000000080000720c */ /* 0x000fe20003f64070 */
[----:B------:R-:W-:-:S04]  /*49b0*/  IMAD.HI.U32 R12, R24, R10, RZ ;  /* 0x0000000a180c7227 */ /* 0x000fc800078e00ff */
[----:B------:R-:W-:-:S04]  /*49c0*/  IMAD.MOV R12, RZ, RZ, -R12 ;  /* 0x000000ffff0c7224 */ /* 0x000fc800078e0a0c */
[----:B------:R-:W-:-:S04]  /*49d0*/  IMAD R10, R0, R12, R10 ;  /* 0x0000000c000a7224 */ /* 0x000fc800078e020a */
[----:B------:R-:W-:Y:S01]  /*49e0*/  @!P3 IMAD.IADD R8, R8, 0x1, -R0 ;  /* 0x000000010808b824 */ /* 0x000fe200078e0a00 */
[----:B------:R-:W-:-:S04]  /*49f0*/  ISETP.GT.U32.AND P3, PT, R0, R10, PT ;  /* 0x0000000a0000720c */ /* 0x000fc80003f64070 */
[----:B------:R0:W-:Y:S09]  /*4a00*/  STL [R1+0x1074], R8 ;  /* 0x0010740801007387 */ /* 0x0001f20000100800 */
[----:B------:R-:W-:Y:S01]  /*4a10*/  @!P3 IMAD.IADD R10, R10, 0x1, -R0 ;  /* 0x000000010a0ab824 */ /* 0x000fe200078e0a00 */
[----:B0-----:R-:W5:Y:S01]  /*4a20*/  LDL R8, [R1+0x8c] ;  /* 0x00008c0001087983 */ /* 0x001f620000100800 */
[----:B----4-:R-:W-:-:S03]  /*4a30*/  ISETP.GE.AND P3, PT, R2, RZ, PT ;  /* 0x000000ff0200720c */ /* 0x010fc60003f66270 */
[----:B------:R-:W4:Y:S01]  /*4a40*/  LDL.LU R2, [R1+0x1078] ;  /* 0x0010780001027983 */ /* 0x000f220000300800 */
[----:B------:R-:W-:Y:S01]  /*4a50*/  IMAD.HI.U32 R12, R24, R5, RZ ;  /* 0x00000005180c7227 */ /* 0x000fe200078e00ff */
[----:B------:R-:W-:-:S03]  /*4a60*/  ISETP.GT.U32.AND P1, PT, R0, R9, PT ;  /* 0x000000090000720c */ /* 0x000fc60003f24070 */
[----:B------:R-:W-:-:S04]  /*4a70*/  IMAD.MOV R12, RZ, RZ, -R12 ;  /* 0x000000ffff0c7224 */ /* 0x000fc800078e0a0c */
[----:B------:R-:W-:Y:S02]  /*4a80*/  IMAD R5, R0, R12, R5 ;  /* 0x0000000c00057224 */ /* 0x000fe400078e0205 */
[----:B------:R-:W-:-:S04]  /*4a90*/  IMAD.HI.U32 R12, R24, R6, RZ ;  /* 0x00000006180c7227 */ /* 0x000fc800078e00ff */
[----:B------:R-:W-:Y:S02]  /*4aa0*/  IMAD.MOV R12, RZ, RZ, -R12 ;  /* 0x000000ffff0c7224 */ /* 0x000fe400078e0a0c */
[----:B------:R-:W-:Y:S01]  /*4ab0*/  @!P1 IMAD.IADD R9, R9, 0x1, -R0 ;  /* 0x0000000109099824 */ /* 0x000fe200078e0a00 */
[----:B--2---:R-:W-:Y:S01]  /*4ac0*/  ISETP.GE.AND P1, PT, R14, RZ, PT ;  /* 0x000000ff0e00720c */ /* 0x004fe20003f26270 */
[----:B------:R-:W-:-:S04]  /*4ad0*/  IMAD.HI.U32 R14, R24, R7, RZ ;  /* 0x00000007180e7227 */ /* 0x000fc800078e00ff */
[----:B------:R-:W-:Y:S02]  /*4ae0*/  IMAD R6, R0, R12, R6 ;  /* 0x0000000c00067224 */ /* 0x000fe400078e0206 */
[----:B------:R-:W-:Y:S01]  /*4af0*/  IMAD.MOV R14, RZ, RZ, -R14 ;  /* 0x000000ffff0e7224 */ /* 0x000fe200078e0a0e */
[----:B-----5:R-:W-:-:S03]  /*4b00*/  IABS R12, R8 ;  /* 0x00000008000c7213 */ /* 0x020fc60000000000 */
[----:B------:R-:W-:Y:S02]  /*4b10*/  IMAD R7, R0, R14, R7 ;  /* 0x0000000e00077224 */ /* 0x000fe400078e0207 */
[----:B------:R-:W2:Y:S01]  /*4b20*/  LDL.LU R14, [R1+0x7c] ;  /* 0x00007c00010e7983 */ /* 0x000ea20000300800 */
[----:B----4-:R-:W-:-:S04]  /*4b30*/  IMAD.MOV.U32 R8, RZ, RZ, R2 ;  /* 0x000000ffff087224 */ /* 0x010fc800078e0002 */
[----:B------:R-:W-:-:S05]  /*4b40*/  @!P0 IMAD.MOV R8, RZ, RZ, -R8 ;  /* 0x000000ffff088224 */ /* 0x000fca00078e0a08 */
[----:B------:R0:W-:Y:S04]  /*4b50*/  STL [R1+0x160], R8 ;  /* 0x0001600801007387 */ /* 0x0001e80000100800 */
[----:B0-----:R-:W4:Y:S01]  /*4b60*/  LDL.LU R8, [R1+0x1074] ;  /* 0x0010740001087983 */ /* 0x001f220000300800 */
[----:B------:R-:W-:-:S13]  /*4b70*/  ISETP.GT.U32.AND P6, PT, R0, R4, PT ;  /* 0x000000040000720c */ /* 0x000fda0003fc4070 */
[----:B------:R-:W-:-:S05]  /*4b80*/  @!P6 IMAD.IADD R4, R4, 0x1, -R0 ;  /* 0x000000010404e824 */ /* 0x000fca00078e0a00 */
[----:B------:R-:W-:Y:S02]  /*4b90*/  ISETP.GT.U32.AND P6, PT, R0, R4, PT ;  /* 0x000000040000720c */ /* 0x000fe40003fc4070 */
[----:B---3--:R-:W-:Y:S01]  /*4ba0*/  IABS R13, R13 ;  /* 0x0000000d000d7213 */ /* 0x008fe20000000000 */
[----:B------:R-:W-:-:S10]  /*4bb0*/  @!P5 IMAD.MOV R9, RZ, RZ, -R9 ;  /* 0x000000ffff09d224 */ /* 0x000fd400078e0a09 */
[----:B------:R-:W-:-:S04]  /*4bc0*/  @!P6 IMAD.IADD R4, R4, 0x1, -R0 ;  /* 0x000000010404e824 */ /* 0x000fc800078e0a00 */
[----:B------:R-:W-:Y:S02]  /*4bd0*/  @!P4 IMAD.MOV R4, RZ, RZ, -R4 ;  /* 0x000000ffff04c224 */ /* 0x000fe400078e0a04 */
[----:B------:R-:W-:-:S03]  /*4be0*/  IMAD.HI.U32 R2, R24, R13, RZ ;  /* 0x0000000d18027227 */ /* 0x000fc600078e00ff */
[----:B------:R0:W-:Y:S01]  /*4bf0*/  STL [R1+0x154], R4 ;  /* 0x0001540401007387 */ /* 0x0001e20000100800 */
[----:B------:R-:W-:Y:S01]  /*4c00*/  IMAD.MOV R2, RZ, RZ, -R2 ;  /* 0x000000ffff027224 */ /* 0x000fe200078e0a02 */
[----:B--2---:R-:W-:-:S03]  /*4c10*/  ISETP.GE.AND P5, PT, R14, RZ, PT ;  /* 0x000000ff0e00720c */ /* 0x004fc60003fa6270 */
[----:B------:R-:W-:Y:S01]  /*4c20*/  IMAD R2, R0, R2, R13 ;  /* 0x0000000200027224 */ /* 0x000fe200078e020d */
[----:B0-----:R-:W2:Y:S01]  /*4c30*/  LDL.LU R4, [R1+0x80] ;  /* 0x0000800001047983 */ /* 0x001ea20000300800 */
[----:B----4-:R-:W-:-:S05]  /*4c40*/  @!P2 IMAD.MOV R8, RZ, RZ, -R8 ;  /* 0x000000ffff08a224 */ /* 0x010fca00078e0a08 */
[----:B------:R0:W-:Y:S04]  /*4c50*/  STL [R1+0x150], R8 ;  /* 0x0001500801007387 */ /* 0x0001e80000100800 */
[----:B------:R1:W-:Y:S04]  /*4c60*/  STL [R1+0x14c], R9 ;  /* 0x00014c0901007387 */ /* 0x0003e80000100800 */
[----:B0-----:R-:W3:Y:S04]  /*4c70*/  LDL R8, [R1+0x90] ;  /* 0x0000900001087983 */ /* 0x001ee80000100800 */
[----:B------:R-:W4:Y:S04]  /*4c80*/  LDL.LU R14, [R1+0x88] ;  /* 0x00008800010e7983 */ /* 0x000f280000300800 */
[----:B-1----:R-:W5:Y:S04]  /*4c90*/  LDL R9, [R1+0x94] ;  /* 0x0000940001097983 */ /* 0x002f680000100800 */
[----:B------:R-:W4:Y:S01]  /*4ca0*/  LDL.LU R13, [R1+0x84] ;  /* 0x00008400010d7983 */ /* 0x000f220000300800 */
[----:B------:R-:W-:-:S02]  /*4cb0*/  ISETP.GT.U32.AND P6, PT, R0, R11, PT ;  /* 0x0000000b0000720c */ /* 0x000fc40003fc4070 */
[C---:B------:R-:W-:Y:S02]  /*4cc0*/  ISETP.GT.U32.AND P2, PT, R0.reuse, R7, PT ;  /* 0x000000070000720c */ /* 0x040fe40003f44070 */
[----:B------:R-:W-:-:S09]  /*4cd0*/  ISETP.GT.U32.AND P4, PT, R0, R10, PT ;  /* 0x0000000a0000720c */ /* 0x000fd20003f84070 */
[----:B------:R-:W-:Y:S01]  /*4ce0*/  @!P6 IMAD.IADD R11, R11, 0x1, -R0 ;  /* 0x000000010b0be824 */ /* 0x000fe200078e0a00 */
[----:B------:R-:W-:-:S04]  /*4cf0*/  ISETP.GT.U32.AND P6, PT, R0, R5, PT ;  /* 0x000000050000720c */ /* 0x000fc80003fc4070 */
[----:B------:R-:W-:Y:S01]  /*4d00*/  ISETP.GT.U32.AND P0, PT, R0, R11, PT ;  /* 0x0000000b0000720c */ /* 0x000fe20003f04070 */
[----:B------:R-:W-:-:S08]  /*4d10*/  @!P2 IMAD.IADD R7, R7, 0x1, -R0 ;  /* 0x000000010707a824 */ /* 0x000fd000078e0a00 */
[----:B------:R-:W-:-:S04]  /*4d20*/  @!P6 IMAD.IADD R5, R5, 0x1, -R0 ;  /* 0x000000010505e824 */ /* 0x000fc800078e0a00 */
[--C-:B------:R-:W-:Y:S01]  /*4d30*/  @!P0 IMAD.IADD R11, R11, 0x1, -R0.reuse ;  /* 0x000000010b0b8824 */ /* 0x100fe200078e0a00 */
[C---:B------:R-:W-:Y:S02]  /*4d40*/  ISETP.GT.U32.AND P6, PT, R0.reuse, R5, PT ;  /* 0x000000050000720c */ /* 0x040fe40003fc4070 */
[----:B------:R-:W-:Y:S01]  /*4d50*/  ISETP.GT.U32.AND P0, PT, R0, R6, PT ;  /* 0x000000060000720c */ /* 0x000fe20003f04070 */
[----:B------:R-:W-:Y:S01]  /*4d60*/  @!P4 IMAD.IADD R10, R10, 0x1, -R0 ;  /* 0x000000010a0ac824 */ /* 0x000fe200078e0a00 */
[----:B--2---:R-:W-:Y:S01]  /*4d70*/  ISETP.GE.AND P4, PT, R4, RZ, PT ;  /* 0x000000ff0400720c */ /* 0x004fe20003f86270 */
[----:B------:R-:W-:Y:S01]  /*4d80*/  @!P1 IMAD.MOV R11, RZ, RZ, -R11 ;  /* 0x000000ffff0b9224 */ /* 0x000fe200078e0a0b */
[----:B------:R-:W-:Y:S01]  /*4d90*/  ISETP.GT.U32.AND P1, PT, R0, R7, PT ;  /* 0x000000070000720c */ /* 0x000fe20003f24070 */
[----:B------:R-:W-:-:S03]  /*4da0*/  IMAD.HI.U32 R4, R24, R12, RZ ;  /* 0x0000000c18047227 */ /* 0x000fc600078e00ff */
[----:B------:R0:W-:Y:S03]  /*4db0*/  STL [R1+0x144], R11 ;  /* 0x0001440b01007387 */ /* 0x0001e60000100800 */
[--C-:B------:R-:W-:Y:S01]  /*4dc0*/  @!P6 IMAD.IADD R5, R5, 0x1, -R0.reuse ;  /* 0x000000010505e824 */ /* 0x100fe200078e0a00 */
[----:B------:R1:W-:Y:S01]  /*4dd0*/  STL [R1+0x1070], R17 ;  /* 0x0010701101007387 */ /* 0x0003e20000100800 */
[----:B------:R-:W-:Y:S02]  /*4de0*/  @!P0 IMAD.IADD R6, R6, 0x1, -R0 ;  /* 0x0000000106068824 */ /* 0x000fe400078e0a00 */
[----:B0-----:R-:W-:Y:S02]  /*4df0*/  IMAD.MOV R11, RZ, RZ, -R4 ;  /* 0x000000ffff0b7224 */ /* 0x001fe400078e0a04 */
[----:B------:R-:W-:Y:S02]  /*4e00*/  @!P1 IMAD.IADD R7, R7, 0x1, -R0 ;  /* 0x0000000107079824 */ /* 0x000fe400078e0a00 */
[----:B-1----:R-:W-:Y:S01]  /*4e10*/  IMAD.MOV.U32 R17, RZ, RZ, R5 ;  /* 0x000000ffff117224 */ /* 0x002fe200078e0005 */
[----:B---3--:R-:W-:-:S05]  /*4e20*/  IABS R8, R8 ;  /* 0x0000000800087213 */ /* 0x008fca0000000000 */
[----:B------:R-:W-:Y:S01]  /*4e30*/  IMAD.MOV.U32 R4, RZ, RZ, R8 ;  /* 0x000000ffff047224 */ /* 0x000fe200078e0008 */
[----:B----4-:R-:W-:Y:S01]  /*4e40*/  ISETP.GE.AND P2, PT, R13, RZ, PT ;  /* 0x000000ff0d00720c */ /* 0x010fe20003f46270 */
[----:B------:R-:W-:Y:S01]  /*4e50*/  IMAD.MOV.U32 R13, RZ, RZ, R10 ;  /* 0x000000ffff0d7224 */ /* 0x000fe200078e000a */
[----:B------:R-:W-:Y:S01]  /*4e60*/  ISETP.GE.AND P0, PT, R14, RZ, PT ;  /* 0x000000ff0e00720c */ /* 0x000fe20003f06270 */
[----:B------:R-:W-:Y:S01]  /*4e70*/  IMAD.HI.U32 R10, R24, R4, RZ ;  /* 0x00000004180a7227 */ /* 0x000fe200078e00ff */
[----:B------:R-:W2:Y:S03]  /*4e80*/  LDL.LU R14, [R1+0x98] ;  /* 0x00009800010e7983 */ /* 0x000ea60000300800 */
[----:B------:R-:W-:Y:S02]  /*4e90*/  @!P3 IMAD.MOV R13, RZ, RZ, -R13 ;  /* 0x000000ffff0db224 */ /* 0x000fe400078e0a0d */
[----:B------:R-:W-:-:S02]  /*4ea0*/  IMAD R8, R0, R11, R12 ;  /* 0x0000000b00087224 */ /* 0x000fc400078e020c */
[----:B------:R-:W3:Y:S01]  /*4eb0*/  LDL.LU R11, [R1+0x94] ;  /* 0x00009400010b7983 */ /* 0x000ee20000300800 */
[----:B------:R-:W-:-:S03]  /*4ec0*/  IMAD.MOV R5, RZ, RZ, -R10 ;  /* 0x000000ffff057224 */ /* 0x000fc600078e0a0a */
[----:B------:R0:W-:Y:S01]  /*4ed0*/  STL [R1+0x13c], R13 ;  /* 0x00013c0d01007387 */ /* 0x0001e20000100800 */
[----:B------:R-:W-:-:S03]  /*4ee0*/  IMAD.MOV.U32 R12, RZ, RZ, R7 ;  /* 0x000000ffff0c7224 */ /* 0x000fc600078e0007 */
[----:B0-----:R-:W4:Y:S04]  /*4ef0*/  LDL.LU R13, [R1+0x9c] ;  /* 0x00009c00010d7983 */ /* 0x001f280000300800 */
[----:B------:R-:W2:Y:S04]  /*4f00*/  LDL.LU R10, [R1+0x8c] ;  /* 0x00008c00010a7983 */ /* 0x000ea80000300800 */
[----:B------:R-:W3:Y:S01]  /*4f10*/  LDL.LU R7, [R1+0x90] ;  /* 0x0000900001077983 */ /* 0x000ee20000300800 */
[----:B------:R-:W-:Y:S02]  /*4f20*/  ISETP.GT.U32.AND P1, PT, R0, R8, PT ;  /* 0x000000080000720c */ /* 0x000fe40003f24070 */
[----:B-----5:R-:W-:Y:S01]  /*4f30*/  IABS R9, R9 ;  /* 0x0000000900097213 */ /* 0x020fe20000000000 */
[----:B------:R-:W-:-:S02]  /*4f40*/  @!P5 IMAD.MOV R17, RZ, RZ, -R17 ;  /* 0x000000ffff11d224 */ /* 0x000fc400078e0a11 */
[----:B------:R-:W-:-:S03]  /*4f50*/  @!P4 IMAD.MOV R12, RZ, RZ, -R12 ;  /* 0x000000ffff0cc224 */ /* 0x000fc600078e0a0c */
[----:B------:R0:W-:Y:S05]  /*4f60*/  STL [R1+0x12c], R17 ;  /* 0x00012c1101007387 */ /* 0x0001ea0000100800 */
[----:B------:R-:W-:Y:S01]  /*4f70*/  @!P1 IMAD.IADD R8, R8, 0x1, -R0 ;  /* 0x0000000108089824 */ /* 0x000fe200078e0a00 */
[----:B0-----:R-:W5:Y:S04]  /*4f80*/  LDL.LU R17, [R1+0x1070] ;  /* 0x0010700001117983 */ /* 0x001f680000300800 */
[----:B------:R0:W-:Y:S04]  /*4f90*/  STL [R1+0x128], R12 ;  /* 0x0001280c01007387 */ /* 0x0001e80000100800 */
[----:B0-----:R-:W5:Y:S01]  /*4fa0*/  LDL R12, [R1+0xa4] ;  /* 0x0000a400010c7983 */ /* 0x001f620000100800 */
[----:B--2---:R-:W-:Y:S01]  /*4fb0*/  ISETP.GE.AND P5, PT, R10, RZ, PT ;  /* 0x000000ff0a00720c */ /* 0x004fe20003fa6270 */
[----:B------:R-:W-:Y:S01]  /*4fc0*/  IMAD.HI.U32 R10, R24, R9, RZ ;  /* 0x00000009180a7227 */ /* 0x000fe200078e00ff */
[----:B---3--:R-:W-:-:S03]  /*4fd0*/  ISETP.GE.AND P4, PT, R7, RZ, PT ;  /* 0x000000ff0700720c */ /* 0x008fc60003f86270 */
[C---:B------:R-:W-:Y:S01]  /*4fe0*/  IMAD R7, R0.reuse, R5, R4 ;  /* 0x0000000500077224 */ /* 0x040fe200078e0204 */
[----:B----4-:R-:W-:Y:S01]  /*4ff0*/  ISETP.GE.AND P1, PT, R13, RZ, PT ;  /* 0x000000ff0d00720c */ /* 0x010fe20003f26270 */
[----:B------:R-:W-:Y:S01]  /*5000*/  IMAD.MOV R5, RZ, RZ, -R10 ;  /* 0x000000ffff057224 */ /* 0x000fe200078e0a0a */
[----:B------:R-:W-:Y:S02]  /*5010*/  IABS R10, R13 ;  /* 0x0000000d000a7213 */ /* 0x000fe40000000000 */
[----:B------:R-:W2:Y:S01]  /*5020*/  LDL.LU R13, [R1+0xac] ;  /* 0x0000ac00010d7983 */ /* 0x000ea20000300800 */
[C---:B------:R-:W-:Y:S02]  /*5030*/  ISETP.GT.U32.AND P6, PT, R0.reuse, R2, PT ;  /* 0x000000020000720c */ /* 0x040fe40003fc4070 */
[----:B------:R-:W-:-:S11]  /*5040*/  ISETP.GT.U32.AND P3, PT, R0, R6, PT ;  /* 0x000000060000720c */ /* 0x000fd60003f64070 */
[--C-:B------:R-:W-:Y:S02]  /*5050*/  @!P6 IMAD.IADD R2, R2, 0x1, -R0.reuse ;  /* 0x000000010202e824 */ /* 0x100fe400078e0a00 */
[----:B------:R-:W-:-:S03]  /*5060*/  @!P3 IMAD.IADD R6, R6, 0x1, -R0 ;  /* 0x000000010606b824 */ /* 0x000fc600078e0a00 */
[C---:B------:R-:W-:Y:S02]  /*5070*/  ISETP.GT.U32.AND P6, PT, R0.reuse, R2, PT ;  /* 0x000000020000720c */ /* 0x040fe40003fc4070 */
[----:B------:R-:W-:Y:S02]  /*5080*/  ISETP.GE.AND P3, PT, R11, RZ, PT ;  /* 0x000000ff0b00720c */ /* 0x000fe40003f66270 */
[----:B------:R-:W-:Y:S01]  /*5090*/  IABS R11, R14 ;  /* 0x0000000e000b7213 */ /* 0x000fe20000000000 */
[----:B------:R-:W-:Y:S02]  /*50a0*/  IMAD R5, R0, R5, R9 ;  /* 0x0000000500057224 */ /* 0x000fe400078e0209 */
[----:B------:R-:W-:Y:S01]  /*50b0*/  IMAD.MOV.U32 R9, RZ, RZ, R10 ;  /* 0x000000ffff097224 */ /* 0x000fe200078e000a */
[----:B-----5:R-:W-:-:S05]  /*50c0*/  IABS R10, R12 ;  /* 0x0000000c000a7213 */ /* 0x020fca0000000000 */
[----:B------:R-:W-:Y:S02]  /*50d0*/  @!P6 IMAD.IADD R2, R2, 0x1, -R0 ;  /* 0x000000010202e824 */ /* 0x000fe400078e0a00 */
[----:B------:R-:W-:Y:S01]  /*50e0*/  IMAD.HI.U32 R12, R24, R11, RZ ;  /* 0x0000000b180c7227 */ /* 0x000fe200078e00ff */
[----:B--2---:R0:W-:Y:S03]  /*50f0*/  STL [R1+0x106c], R13 ;  /* 0x00106c0d01007387 */ /* 0x0041e60000100800 */
[----:B0-----:R-:W-:-:S04]  /*5100*/  IMAD.MOV.U32 R13, RZ, RZ, R6 ;  /* 0x000000ffff0d7224 */ /* 0x001fc800078e0006 */
[----:B------:R-:W-:-:S05]  /*5110*/  @!P2 IMAD.MOV R13, RZ, RZ, -R13 ;  /* 0x000000ffff0da224 */ /* 0x000fca00078e0a0d */
[----:B------:R0:W-:Y:S02]  /*5120*/  STL [R1+0x120], R13 ;  /* 0x0001200d01007387 */ /* 0x0001e40000100800 */
[----:B0-----:R-:W-:-:S04]  /*5130*/  IMAD.MOV.U32 R13, RZ, RZ, R2 ;  /* 0x000000ffff0d7224 */ /* 0x001fc800078e0002 */
[----:B------:R-:W-:Y:S02]  /*5140*/  @!P0 IMAD.MOV R13, RZ, RZ, -R13 ;  /* 0x000000ffff0d8224 */ /* 0x000fe400078e0a0d */
[----:B------:R-:W-:Y:S02]  /*5150*/  IMAD.MOV R2, RZ, RZ, -R12 ;  /* 0x000000ffff027224 */ /* 0x000fe400078e0a0c */
[----:B------:R-:W2:Y:S04]  /*5160*/  LDL R12, [R1+0xa8] ;  /* 0x0000a800010c7983 */ /* 0x000ea80000100800 */
[----:B------:R0:W-:Y:S04]  /*5170*/  STL [R1+0x11c], R13 ;  /* 0x00011c0d01007387 */ /* 0x0001e80000100800 */
[----:B0-----:R-:W3:Y:S01]  /*5180*/  LDL.LU R13, [R1+0x106c] ;  /* 0x00106c00010d7983 */ /* 0x001ee20000300800 */
[----:B------:R-:W-:-:S02]  /*5190*/  ISETP.GT.U32.AND P6, PT, R0, R7, PT ;  /* 0x000000070000720c */ /* 0x000fc40003fc4070 */
[C---:B------:R-:W-:Y:S02]  /*51a0*/  ISETP.GT.U32.AND P0, PT, R0.reuse, R5, PT ;  /* 0x000000050000720c */ /* 0x040fe40003f04070 */
[----:B------:R-:W-:-:S09]  /*51b0*/  ISETP.GT.U32.AND P2, PT, R0, R8, PT ;  /* 0x000000080000720c */ /* 0x000fd20003f44070 */
[----:B------:R-:W-:-:S05]  /*51c0*/  @!P6 IMAD.IADD R7, R7, 0x1, -R0 ;  /* 0x000000010707e824 */ /* 0x000fca00078e0a00 */
[C---:B------:R-:W-:Y:S01]  /*51d0*/  ISETP.GT.U32.AND P6, PT, R0.reuse, R7, PT ;  /* 0x000000070000720c */ /* 0x040fe20003fc4070 */
[----:B------:R-:W-:Y:S02]  /*51e0*/  IMAD R2, R0, R2, R11 ;  /* 0x0000000200027224 */ /* 0x000fe400078e020b */
[----:B------:R-:W-:-:S04]  /*51f0*/  IMAD.HI.U32 R11, R24, R10, RZ ;  /* 0x0000000a180b7227 */ /* 0x000fc800078e00ff */
[----:B------:R-:W-:Y:S02]  /*5200*/  IMAD.MOV R11, RZ, RZ, -R11 ;  /* 0x000000ffff0b7224 */ /* 0x000fe400078e0a0b */
[----:B------:R-:W-:Y:S01]  /*5210*/  @!P0 IMAD.IADD R5, R5, 0x1, -R0 ;  /* 0x0000000105058824 */ /* 0x000fe200078e0a00 */
[----:B------:R-:W-:Y:S01]  /*5220*/  ISETP.GE.AND P0, PT, R14, RZ, PT ;  /* 0x000000ff0e00720c */ /* 0x000fe20003f06270 */
[----:B------:R-:W-:Y:S01]  /*5230*/  IMAD R10, R0, R11, R10 ;  /* 0x0000000b000a7224 */ /* 0x000fe200078e020a */
[----:B------:R-:W4:Y:S01]  /*5240*/  LDL.LU R14, [R1+0xb4] ;  /* 0x0000b400010e7983 */ /* 0x000f220000300800 */
[--C-:B------:R-:W-:Y:S01]  /*5250*/  @!P6 IMAD.IADD R7, R7, 0x1, -R0.reuse ;  /* 0x000000010707e824 */ /* 0x100fe200078e0a00 */
[----:B------:R-:W-:Y:S01]  /*5260*/  IABS R4, R17 ;  /* 0x0000001100047213 */ /* 0x000fe20000000000 */
[----:B------:R-:W-:-:S04]  /*5270*/  @!P2 IMAD.IADD R8, R8, 0x1, -R0 ;  /* 0x000000010808a824 */ /* 0x000fc800078e0a00 */
[----:B------:R-:W-:Y:S01]  /*5280*/  @!P5 IMAD.MOV R8, RZ, RZ, -R8 ;  /* 0x000000ffff08d224 */ /* 0x000fe200078e0a08 */
[----:B---3--:R-:W-:Y:S01]  /*5290*/  IABS R11, R13 ;  /* 0x0000000d000b7213 */ /* 0x008fe20000000000 */
[----:B------:R0:W-:Y:S02]  /*52a0*/  STL [R1+0x1064], R13 ;  /* 0x0010640d01007387 */ /* 0x0001e40000100800 */
[----:B0-----:R-:W-:Y:S02]  /*52b0*/  IMAD.MOV.U32 R13, RZ, RZ, R17 ;  /* 0x000000ffff0d7224 */ /* 0x001fe400078e0011 */
[----:B------:R-:W-:Y:S01]  /*52c0*/  IMAD.MOV.U32 R17, RZ, RZ, R7 ;  /* 0x000000ffff117224 */ /* 0x000fe200078e0007 */
[----:B------:R-:W-:Y:S03]  /*52d0*/  STL [R1+0x110], R8 ;  /* 0x0001100801007387 */ /* 0x000fe60000100800 */
[----:B------:R-:W-:Y:S01]  /*52e0*/  @!P4 IMAD.MOV R17, RZ, RZ, -R17 ;  /* 0x000000ffff11c224 */ /* 0x000fe200078e0a11 */
[----:B------:R-:W3:Y:S04]  /*52f0*/  LDL R7, [R1+0xb0] ;  /* 0x0000b00001077983 */ /* 0x000ee80000100800 */
[----:B------:R0:W-:Y:S02]  /*5300*/  STL [R1+0x108], R17 ;  /* 0x0001081101007387 */ /* 0x0001e40000100800 */
[----:B0-----:R-:W-:-:S02]  /*5310*/  IMAD.MOV.U32 R17, RZ, RZ, R16 ;  /* 0x000000ffff117224 */ /* 0x001fc400078e0010 */
[----:B------:R-:W5:Y:S01]  /*5320*/  LDL.LU R16, [R1+0xbc] ;  /* 0x0000bc0001107983 */ /* 0x000f620000300800 */
[----:B------:R-:W-:-:S13]  /*5330*/  ISETP.GT.U32.AND P6, PT, R0, R2, PT ;  /* 0x000000020000720c */ /* 0x000fda0003fc4070 */
[----:B------:R-:W-:-:S05]  /*5340*/  @!P6 IMAD.IADD R2, R2, 0x1, -R0 ;  /* 0x000000010202e824 */ /* 0x000fca00078e0a00 */
[----:B------:R-:W-:-:S13]  /*5350*/  ISETP.GT.U32.AND P5, PT, R0, R2, PT ;  /* 0x000000020000720c */ /* 0x000fda0003fa4070 */
[----:B------:R-:W-:Y:S01]  /*5360*/  @!P5 IMAD.IADD R2, R2, 0x1, -R0 ;  /* 0x000000010202d824 */ /* 0x000fe200078e0a00 */
[----:B------:R-:W-:Y:S01]  /*5370*/  ISETP.GE.AND P5, PT, R13, RZ, PT ;  /* 0x000000ff0d00720c */ /* 0x000fe20003fa6270 */
[----:B------:R-:W-:-:S04]  /*5380*/  IMAD.HI.U32 R6, R24, R9, RZ ;  /* 0x0000000918067227 */ /* 0x000fc800078e00ff */
[----:B------:R-:W-:Y:S01]  /*5390*/  IMAD.MOV R6, RZ, RZ, -R6 ;  /* 0x000000ffff067224 */ /* 0x000fe200078e0a06 */
[----:B-----5:R0:W-:Y:S04]  /*53a0*/  STL [R1+0x1068], R16 ;  /* 0x0010681001007387 */ /* 0x0201e80000100800 */
[----:B0-----:R-:W5:Y:S04]  /*53b0*/  LDL.LU R16, [R1+0xa4] ;  /* 0x0000a40001107983 */ /* 0x001f680000300800 */
[----:B------:R-:W4:Y:S01]  /*53c0*/  LDL.LU R13, [R1+0xa8] ;  /* 0x0000a800010d7983 */ /* 0x000f220000300800 */
[----:B------:R-:W-:-:S05]  /*53d0*/  IMAD R9, R0, R6, R9 ;  /* 0x0000000600097224 */ /* 0x000fca00078e0209 */
[----:B------:R-:W-:Y:S02]  /*53e0*/  ISETP.GT.U32.AND P2, PT, R0, R9, PT ;  /* 0x000000090000720c */ /* 0x000fe40003f44070 */
[----:B--2---:R-:W-:Y:S01]  /*53f0*/  IABS R6, R12 ;  /* 0x0000000c00067213 */ /* 0x004fe20000000000 */
[----:B------:R-:W-:-:S04]  /*5400*/  IMAD.HI.U32 R12, R24, R4, RZ ;  /* 0x00000004180c7227 */ /* 0x000fc800078e00ff */
[----:B------:R-:W-:-:S04]  /*5410*/  IMAD.MOV R12, RZ, RZ, -R12 ;  /* 0x000000ffff0c7224 */ /* 0x000fc800078e0a0c */
[C---:B------:R-:W-:Y:S02]  /*5420*/  IMAD R4, R0.reuse, R12, R4 ;  /* 0x0000000c00047224 */ /* 0x040fe400078e0204 */
[----:B------:R-:W-:Y:S01]  /*5430*/  @!P2 IMAD.IADD R9, R9, 0x1, -R0 ;  /* 0x000000010909a824 */ /* 0x000fe200078e0a00 */
[C---:B------:R-:W-:Y:S02]  /*5440*/  ISETP.GT.U32.AND P2, PT, R0.reuse, R5, PT ;  /* 0x000000050000720c */ /* 0x040fe40003f44070 */
[C---:B------:R-:W-:Y:S02]  /*5450*/  ISETP.GT.U32.AND P4, PT, R0.reuse, R4, PT ;  /* 0x000000040000720c */ /* 0x040fe40003f84070 */
[----:B------:R-:W-:-:S09]  /*5460*/  ISETP.GT.U32.AND P6, PT, R0, R9, PT ;  /* 0x000000090000720c */ /* 0x000fd20003fc4070 */
[--C-:B------:R-:W-:Y:S02]  /*5470*/  @!P2 IMAD.IADD R5, R5, 0x1, -R0.reuse ;  /* 0x000000010505a824 */ /* 0x100fe400078e0a00 */
[--C-:B------:R-:W-:Y:S02]  /*5480*/  @!P4 IMAD.IADD R4, R4, 0x1, -R0.reuse ;  /* 0x000000010404c824 */ /* 0x100fe400078e0a00 */
[----:B------:R-:W-:Y:S02]  /*5490*/  @!P6 IMAD.IADD R9, R9, 0x1, -R0 ;  /* 0x000000010909e824 */ /* 0x000fe400078e0a00 */
[----:B------:R-:W-:Y:S01]  /*54a0*/  @!P3 IMAD.MOV R5, RZ, RZ, -R5 ;  /* 0x000000ffff05b224 */ /* 0x000fe200078e0a05 */
[----:B-----5:R-:W-:Y:S01]  /*54b0*/  ISETP.GE.AND P4, PT, R16, RZ, PT ;  /* 0x000000ff1000720c */ /* 0x020fe20003f86270 */
[----:B------:R-:W-:Y:S02]  /*54c0*/  IMAD.MOV.U32 R16, RZ, RZ, R9 ;  /* 0x000000ffff107224 */ /* 0x000fe400078e0009 */
[----:B------:R-:W2:Y:S02]  /*54d0*/  LDL R9, [R1+0xb8] ;  /* 0x0000b80001097983 */ /* 0x000ea40000100800 */
[----:B------:R-:W-:-:S02]  /*54e0*/  @!P1 IMAD.MOV R16, RZ, RZ, -R16 ;  /* 0x000000ffff109224 */ /* 0x000fc400078e0a10 */
[----:B------:R0:W-:Y:S01]  /*54f0*/  STL [R1+0xf8], R5 ;  /* 0x0000f80501007387 */ /* 0x0001e20000100800 */
[----:B----4-:R-:W-:-:S03]  /*5500*/  ISETP.GE.AND P1, PT, R13, RZ, PT ;  /* 0x000000ff0d00720c */ /* 0x010fc60003f26270 */
[----:B0-----:R-:W4:Y:S04]  /*5510*/  LDL.LU R5, [R1+0xb0] ;  /* 0x0000b00001057983 */ /* 0x001f280000300800 */
[----:B------:R0:W-:Y:S04]  /*5520*/  STL [R1+0xf4], R16 ;  /* 0x0000f41001007387 */ /* 0x0001e80000100800 */
[----:B0-----:R-:W5:Y:S04]  /*5530*/  LDL.LU R16, [R1+0x1068] ;  /* 0x0010680001107983 */ /* 0x001f680000300800 */
[----:B------:R-:W3:Y:S01]  /*5540*/  LDL.LU R13, [R1+0x1064] ;  /* 0x00106400010d7983 */ /* 0x000ee20000300800 */
[----:B------:R-:W-:Y:S01]  /*5550*/  IMAD.MOV.U32 R8, RZ, RZ, R11 ;  /* 0x000000ffff087224 */ /* 0x000fe200078e000b */
[----:B------:R-:W-:-:S03]  /*5560*/  ISETP.GT.U32.AND P2, PT, R0, R10, PT ;  /* 0x0000000a0000720c */ /* 0x000fc60003f44070 */
[----:B------:R-:W-:-:S04]  /*5570*/  IMAD.HI.U32 R11, R24, R8, RZ ;  /* 0x00000008180b7227 */ /* 0x000fc800078e00ff */
[----:B------:R-:W-:-:S04]  /*5580*/  IMAD.MOV R11, RZ, RZ, -R11 ;  /* 0x000000ffff0b7224 */ /* 0x000fc800078e0a0b */
[----:B------:R-:W-:Y:S02]  /*5590*/  IMAD R8, R0, R11, R8 ;  /* 0x0000000b00087224 */ /* 0x000fe400078e0208 */
[----:B------:R-:W-:Y:S01]  /*55a0*/  @!P2 IMAD.IADD R10, R10, 0x1, -R0 ;  /* 0x000000010a0aa824 */ /* 0x000fe200078e0a00 */
[C---:B------:R-:W-:Y:S01]  /*55b0*/  ISETP.GT.U32.AND P2, PT, R0.reuse, R4, PT ;  /* 0x000000040000720c */ /* 0x040fe20003f44070 */
[----:B------:R-:W-:Y:S01]  /*55c0*/  @!P0 IMAD.MOV R2, RZ, RZ, -R2 ;  /* 0x000000ffff028224 */ /* 0x000fe200078e0a02 */
[----:B------:R-:W-:Y:S02]  /*55d0*/  ISETP.GT.U32.AND P0, PT, R0, R8, PT ;  /* 0x000000080000720c */ /* 0x000fe40003f04070 */
[----:B------:R-:W-:Y:S02]  /*55e0*/  IABS R11, R14 ;  /* 0x0000000e000b7213 */ /* 0x000fe40000000000 */
[----:B------:R-:W-:Y:S07]  /*55f0*/  STL [R1+0xe0], R2 ;  /* 0x0000e00201007387 */ /* 0x000fee0000100800 */
[----:B------:R-:W-:-:S02]  /*5600*/  @!P2 IMAD.IADD R4, R4, 0x1, -R0 ;  /* 0x000000010404a824 */ /* 0x000fc400078e0a00 */
[----:B------:R-:W-:Y:S01]  /*5610*/  @!P0 IMAD.IADD R8, R8, 0x1, -R0 ;  /* 0x0000000108088824 */ /* 0x000fe200078e0a00 */
[----:B------:R-:W-:Y:S01]  /*5620*/  ISETP.GE.AND P0, PT, R14, RZ, PT ;  /* 0x000000ff0e00720c */ /* 0x000fe20003f06270 */
[----:B------:R-:W-:Y:S01]  /*5630*/  IMAD.MOV.U32 R14, RZ, RZ, R17 ;  /* 0x000000ffff0e7224 */ /* 0x000fe200078e0011 */
[----:B---3--:R-:W-:Y:S02]  /*5640*/  ISETP.GE.AND P2, PT, R13, RZ, PT ;  /* 0x000000ff0d00720c */ /* 0x008fe40003f46270 */
[----:B------:R-:W3:Y:S04]  /*5650*/  LDL R13, [R1+0xc0] ;  /* 0x0000c000010d7983 */ /* 0x000ee80000100800 */
[----:B-----5:R0:W-:Y:S04]  /*5660*/  STL [R1+0x105c], R16 ;  /* 0x00105c1001007387 */ /* 0x0201e80000100800 */
[----:B------:R-:W5:Y:S01]  /*5670*/  LDL.LU R17, [R1+0xd8] ;  /* 0x0000d80001117983 */ /* 0x000f620000300800 */
[----:B------:R-:W-:Y:S01]  /*5680*/  IMAD.HI.U32 R12, R24, R6, RZ ;  /* 0x00000006180c7227 */ /* 0x000fe200078e00ff */
[----:B------:R-:W-:-:S03]  /*5690*/  IABS R7, R7 ;  /* 0x0000000700077213 */ /* 0x000fc60000000000 */
[----:B------:R-:W-:-:S04]  /*56a0*/  IMAD.MOV R12, RZ, RZ, -R12 ;  /* 0x000000ffff0c7224 */ /* 0x000fc800078e0a0c */
[----:B------:R-:W-:Y:S02]  /*56b0*/  IMAD R6, R0, R12, R6 ;  /* 0x0000000c00067224 */ /* 0x000fe400078e0206 */
[----:B------:R-:W-:-:S04]  /*56c0*/  IMAD.HI.U32 R12, R24, R7, RZ ;  /* 0x00000007180c7227 */ /* 0x000fc800078e00ff */
[----:B------:R-:W-:-:S04]  /*56d0*/  IMAD.MOV R12, RZ, RZ, -R12 ;  /* 0x000000ffff0c7224 */ /* 0x000fc800078e0a0c */
[C---:B------:R-:W-:Y:S01]  /*56e0*/  IMAD R12, R0.reuse, R12, R7 ;  /* 0x0000000c000c7224 */ /* 0x040fe200078e0207 */
[----:B------:R-:W-:Y:S02]  /*56f0*/  IABS R7, R16 ;  /* 0x0000001000077213 */ /* 0x000fe40000000000 */
[----:B------:R-:W-:Y:S01]  /*5700*/  ISETP.GT.U32.AND P6, PT, R0, R6, PT ;  /* 0x000000060000720c */ /* 0x000fe20003fc4070 */
[----:B-----5:R1:W-:Y:S04]  /*5710*/  STL [R1+0x1060], R17 ;  /* 0x0010601101007387 */ /* 0x0203e80000100800 */
[----:B0-----:R-:W5:Y:S08]  /*5720*/  LDL.LU R16, [R1+0xb8] ;  /* 0x0000b80001107983 */ /* 0x001f700000300800 */
[----:B------:R-:W-:Y:S01]  /*5730*/  @!P6 IMAD.IADD R6, R6, 0x1, -R0 ;  /* 0x000000010606e824 */ /* 0x000fe200078e0a00 */
[----:B------:R-:W-:-:S04]  /*5740*/  ISETP.GT.U32.AND P6, PT, R0, R10, PT ;  /* 0x0000000a0000720c */ /* 0x000fc80003fc4070 */
[----:B------:R-:W-:-:S09]  /*5750*/  ISETP.GT.U32.AND P3, PT, R0, R6, PT ;  /* 0x000000060000720c */ /* 0x000fd20003f64070 */
[----:B------:R-:W-:-:S04]  /*5760*/  @!P6 IMAD.IADD R10, R10, 0x1, -R0 ;  /* 0x000000010a0ae824 */ /* 0x000fc800078e0a00 */
[----:B------:R-:W-:Y:S01]  /*5770*/  @!P3 IMAD.IADD R6, R6, 0x1, -R0 ;  /* 0x000000010606b824 */ /* 0x000fe200078e0a00 */
[----:B----4-:R-:W-:Y:S02]  /*5780*/  ISETP.GE.AND P3, PT, R5, RZ, PT ;  /* 0x000000ff0500720c */ /* 0x010fe40003f66270 */
[----:B---3--:R-:W-:Y:S01]  /*5790*/  IABS R5, R13 ;  /* 0x0000000d00057213 */ /* 0x008fe20000000000 */
[----:B------:R-:W-:Y:S02]  /*57a0*/  IMAD.MOV.U32 R13, RZ, RZ, R4 ;  /* 0x000000ffff0d7224 */ /* 0x000fe400078e0004 */
[----:B-1----:R-:W-:Y:S02]  /*57b0*/  IMAD.MOV.U32 R17, RZ, RZ, R6 ;  /* 0x000000ffff117224 */ /* 0x002fe400078e0006 */
[----:B------:R-:W-:Y:S02]  /*57c0*/  @!P5 IMAD.MOV R13, RZ, RZ, -R13 ;  /* 0x000000ffff0dd224 */ /* 0x000fe400078e0a0d */
[----:B------:R-:W-:-:S02]  /*57d0*/  @!P4 IMAD.MOV R10, RZ, RZ, -R10 ;  /* 0x000000ffff0ac224 */ /* 0x000fc400078e0a0a */
[----:B------:R-:W-:Y:S01]  /*57e0*/  @!P1 IMAD.MOV R17, RZ, RZ, -R17 ;  /* 0x000000ffff119224 */ /* 0x000fe200078e0a11 */
[----:B------:R0:W-:Y:S04]  /*57f0*/  STL [R1+0xcc], R13 ;  /* 0x0000cc0d01007387 */ /* 0x0001e80000100800 */
[----:B------:R1:W-:Y:S04]  /*5800*/  STL [R1+0xc8], R10 ;  /* 0x0000c80a01007387 */ /* 0x0003e80000100800 */
[----:B------:R-:W3:Y:S04]  /*5810*/  LDL R6, [R1+0xc4] ;  /* 0x0000c40001067983 */ /* 0x000ee80000100800 */
[----:B0-----:R-:W4:Y:S04]  /*5820*/  LDL R13, [R1+0xd4] ;  /* 0x0000d400010d7983 */ /* 0x001f280000100800 */
[----:B-1----:R-:W2:Y:S04]  /*5830*/  LDL R10, [R1+0xd0] ;  /* 0x0000d000010a7983 */ /* 0x002ea80000100800 */
[----:B------:R0:W-:Y:S04]  /*5840*/  STL [R1+0xb4], R17 ;  /* 0x0000b41101007387 */ /* 0x0001e80000100800 */
[----:B0-----:R-:W2:Y:S01]  /*5850*/  LDL.LU R17, [R1+0x1060] ;  /* 0x0010600001117983 */ /* 0x001ea20000300800 */
[----:B-----5:R-:W-:-:S03]  /*5860*/  ISETP.GE.AND P1, PT, R16, RZ, PT ;  /* 0x000000ff1000720c */ /* 0x020fc60003f26270 */
[----:B------:R-:W5:Y:S01]  /*5870*/  LDL.LU R16, [R1+0x105c] ;  /* 0x00105c0001107983 */ /* 0x000f620000300800 */
[----:B------:R-:W-:-:S13]  /*5880*/  ISETP.GT.U32.AND P6, PT, R0, R12, PT ;  /* 0x0000000c0000720c */ /* 0x000fda0003fc4070 */
[----:B------:R-:W-:-:S05]  /*5890*/  @!P6 IMAD.IADD R12, R12, 0x1, -R0 ;  /* 0x000000010c0ce824 */ /* 0x000fca00078e0a00 */
[----:B------:R-:W-:-:S13]  /*58a0*/  ISETP.GT.U32.AND P6, PT, R0, R12, PT ;  /* 0x0000000c0000720c */ /* 0x000fda0003fc4070 */
[----:B------:R-:W-:Y:S01]  /*58b0*/  @!P6 IMAD.IADD R12, R12, 0x1, -R0 ;  /* 0x000000010c0ce824 */ /* 0x000fe200078e0a00 */
[----:B-----5:R-:W-:Y:S02]  /*58c0*/  ISETP.GE.AND P6, PT, R16, RZ, PT ;  /* 0x000000ff1000720c */ /* 0x020fe40003fc6270 */
[----:B------:R-:W5:Y:S01]  /*58d0*/  LDL.LU R16, [R1+0xdc] ;  /* 0x0000dc0001107983 */ /* 0x000f620000300800 */
[----:B------:R-:W-:-:S04]  /*58e0*/  IMAD.HI.U32 R4, R24, R7, RZ ;  /* 0x0000000718047227 */ /* 0x000fc800078e00ff */
[----:B------:R-:W-:-:S04]  /*58f0*/  IMAD.MOV R4, RZ, RZ, -R4 ;  /* 0x000000ffff047224 */ /* 0x000fc800078e0a04 */
[----:B------:R-:W-:Y:S01]  /*5900*/  IMAD R7, R0, R4, R7 ;  /* 0x0000000400077224 */ /* 0x000fe200078e0207 */
[----:B---3--:R-:W-:Y:S02]  /*5910*/  IABS R4, R6 ;  /* 0x0000000600047213 */ /* 0x008fe40000000000 */
[----:B----4-:R-:W-:Y:S02]  /*5920*/  IABS R6, R13 ;  /* 0x0000000d00067213 */ /* 0x010fe40000000000 */
[----:B--2---:R-:W-:Y:S01]  /*5930*/  IABS R13, R17 ;  /* 0x00000011000d7213 */ /* 0x004fe20000000000 */
[----:B------:R-:W-:Y:S01]  /*5940*/  IMAD.HI.U32 R2, R24, R11, RZ ;  /* 0x0000000b18027227 */ /* 0x000fe200078e00ff */
[----:B------:R-:W-:-:S03]  /*5950*/  IABS R9, R9 ;  /* 0x0000000900097213 */ /* 0x000fc60000000000 */
[----:B------:R-:W-:Y:S01]  /*5960*/  IMAD.MOV R2, RZ, RZ, -R2 ;  /* 0x000000ffff027224 */ /* 0x000fe200078e0a02 */
[----:B------:R-:W-:-:S03]  /*5970*/  ISETP.GT.U32.AND P5, PT, R0, R8, PT ;  /* 0x000000080000720c */ /* 0x000fc60003fa4070 */
[----:B------:R-:W-:Y:S02]  /*5980*/  IMAD R11, R0, R2, R11 ;  /* 0x00000002000b7224 */ /* 0x000fe400078e020b */
[----:B------:R-:W-:-:S04]  /*5990*/  IMAD.HI.U32 R2, R24, R9, RZ ;  /* 0x0000000918027227 */ /* 0x000fc800078e00ff */
[----:B------:R-:W-:Y:S01]  /*59a0*/  IMAD.MOV R2, RZ, RZ, -R2 ;  /* 0x000000ffff027224 */ /* 0x000fe200078e0a02 */
[C---:B------:R-:W-:Y:S01]  /*59b0*/  ISETP.GT.U32.AND P4, PT, R0.reuse, R11, PT ;  /* 0x0000000b0000720c */ /* 0x040fe20003f84070 */
[----:B-----5:R-:W-:Y:S04]  /*59c0*/  STL [R1+0x1058], R16 ;  /* 0x0010581001007387 */ /* 0x020fe80000100800 */
[----:B------:R0:W-:Y:S04]  /*59d0*/  STL [R1+0x1054], R17 ;  /* 0x0010541101007387 */ /* 0x0001e80000100800 */
[----:B0-----:R-:W2:Y:S01]  /*59e0*/  LDL.LU R17, [R1+0xc0] ;  /* 0x0000c00001117983 */ /* 0x001ea20000300800 */
[----:B------:R-:W-:-:S02]  /*59f0*/  IMAD R9, R0, R2, R9 ;  /* 0x0000000200097224 */ /* 0x000fc400078e0209 */
[----:B------:R-:W-:-:S03]  /*5a00*/  @!P5 IMAD.IADD R8, R8, 0x1, -R0 ;  /* 0x000000010808d824 */ /* 0x000fc600078e0a00 */
[----:B------:R-:W-:Y:S01]  /*5a10*/  ISETP.GT.U32.AND P5, PT, R0, R9, PT ;  /* 0x000000090000720c */ /* 0x000fe20003fa4070 */
[----:B------:R-:W-:Y:S02]  /*5a20*/  IMAD.MOV.U32 R16, RZ, RZ, R8 ;  /* 0x000000ffff107224 */ /* 0x000fe400078e0008 */
[----:B------:R-:W-:Y:S02]  /*5a30*/  @!P4 IMAD.IADD R11, R11, 0x1, -R0 ;  /* 0x000000010b0bc824 */ /* 0x000fe400078e0a00 */
[----:B------:R-:W-:-:S08]  /*5a40*/  @!P2 IMAD.MOV R16, RZ, RZ, -R16 ;  /* 0x000000ffff10a224 */ /* 0x000fd000078e0a10 */
[----:B------:R-:W-:Y:S01]  /*5a50*/  @!P5 IMAD.IADD R9, R9, 0x1, -R0 ;  /* 0x000000010909d824 */ /* 0x000fe200078e0a00 */
[----:B------:R-:W-:Y:S01]  /*5a60*/  ISETP.GT.U32.AND P5, PT, R0, R11, PT ;  /* 0x0000000b0000720c */ /* 0x000fe20003fa4070 */
[----:B------:R0:W-:Y:S02]  /*5a70*/  STL [R1+0xac], R16 ;  /* 0x0000ac1001007387 */ /* 0x0001e40000100800 */
[----:B0-----:R-:W-:Y:S02]  /*5a80*/  IMAD.MOV.U32 R16, RZ, RZ, R12 ;  /* 0x000000ffff107224 */ /* 0x001fe400078e000c */
[----:B------:R-:W3:Y:S02]  /*5a90*/  LDL.LU R12, [R1+0xc4] ;  /* 0x0000c400010c7983 */ /* 0x000ee40000300800 */
[----:B------:R-:W-:-:S06]  /*5aa0*/  @!P3 IMAD.MOV R16, RZ, RZ, -R16 ;  /* 0x000000ffff10b224 */ /* 0x000fcc00078e0a10 */
[----:B------:R-:W-:Y:S01]  /*5ab0*/  @!P5 IMAD.IADD R11, R11, 0x1, -R0 ;  /* 0x000000010b0bd824 */ /* 0x000fe200078e0a00 */
[----:B------:R0:W-:Y:S04]  /*5ac0*/  STL [R1+0x90], R16 ;  /* 0x0000901001007387 */ /* 0x0001e80000100800 */
[----:B0-----:R-:W4:Y:S01]  /*5ad0*/  LDL.LU R16, [R1+0x1058] ;  /* 0x0010580001107983 */ /* 0x001f220000300800 */
[----:B--2---:R-:W-:-:S03]  /*5ae0*/  ISETP.GE.AND P5, PT, R17, RZ, PT ;  /* 0x000000ff1100720c */ /* 0x004fc60003fa6270 */
[----:B------:R-:W2:Y:S01]  /*5af0*/  LDL.LU R17, [R1+0xd0] ;  /* 0x0000d00001117983 */ /* 0x000ea20000300800 */
[----:B------:R-:W-:Y:S01]  /*5b00*/  IMAD.HI.U32 R2, R24, R5, RZ ;  /* 0x0000000518027227 */ /* 0x000fe200078e00ff */
[----:B------:R-:W-:-:S03]  /*5b10*/  ISETP.GT.U32.AND P4, PT, R0, R7, PT ;  /* 0x000000070000720c */ /* 0x000fc60003f84070 */
[----:B------:R-:W-:Y:S01]  /*5b20*/  IMAD.MOV R2, RZ, RZ, -R2 ;  /* 0x000000ffff027224 */ /* 0x000fe200078e0a02 */
[----:B------:R-:W-:-:S03]  /*5b30*/  ISETP.GT.U32.AND P2, PT, R0, R9, PT ;  /* 0x000000090000720c */ /* 0x000fc60003f44070 */
[----:B------:R-:W-:Y:S01]  /*5b40*/  IMAD R5, R0, R2, R5 ;  /* 0x0000000200057224 */ /* 0x000fe200078e0205 */
[----:B------:R-:W-:Y:S01]  /*5b50*/  IABS R2, R10 ;  /* 0x0000000a00027213 */ /* 0x000fe20000000000 */
[----:B------:R-:W-:-:S04]  /*5b60*/  IMAD.HI.U32 R10, R24, R4, RZ ;  /* 0x00000004180a7227 */ /* 0x000fc800078e00ff */
[----:B------:R-:W-:Y:S02]  /*5b70*/  IMAD.MOV R10, RZ, RZ, -R10 ;  /* 0x000000ffff0a7224 */ /* 0x000fe400078e0a0a */
[----:B------:R-:W-:Y:S02]  /*5b80*/  @!P4 IMAD.IADD R7, R7, 0x1, -R0 ;  /* 0x000000010707c824 */ /* 0x000fe400078e0a00 */
[C---:B------:R-:W-:Y:S02]  /*5b90*/  IMAD R4, R0.reuse, R10, R4 ;  /* 0x0000000a00047224 */ /* 0x040fe400078e0204 */
[----:B------:R-:W-:Y:S01]  /*5ba0*/  @!P2 IMAD.IADD R9, R9, 0x1, -R0 ;  /* 0x000000010909a824 */ /* 0x000fe200078e0a00 */
[C---:B------:R-:W-:Y:S02]  /*5bb0*/  ISETP.GT.U32.AND P4, PT, R0.reuse, R7, PT ;  /* 0x000000070000720c */ /* 0x040fe40003f84070 */
[----:B------:R-:W-:Y:S01]  /*5bc0*/  ISETP.GT.U32.AND P2, PT, R0, R4, PT ;  /* 0x000000040000720c */ /* 0x000fe20003f44070 */
[----:B------:R-:W-:-:S04]  /*5bd0*/  IMAD.HI.U32 R10, R24, R6, RZ ;  /* 0x00000006180a7227 */ /* 0x000fc800078e00ff */
[----:B------:R-:W-:Y:S02]  /*5be0*/  @!P0 IMAD.MOV R11, RZ, RZ, -R11 ;  /* 0x000000ffff0b8224 */ /* 0x000fe400078e0a0b */
[----:B------:R-:W-:-:S04]  /*5bf0*/  IMAD.MOV R10, RZ, RZ, -R10 ;  /* 0x000000ffff0a7224 */ /* 0x000fc800078e0a0a */
[--C-:B------:R-:W-:Y:S02]  /*5c00*/  @!P4 IMAD.IADD R7, R7, 0x1, -R0.reuse ;  /* 0x000000010707c824 */ /* 0x100fe400078e0a00 */
[----:B------:R-:W-:Y:S02]  /*5c10*/  @!P2 IMAD.IADD R4, R4, 0x1, -R0 ;  /* 0x000000010404a824 */ /* 0x000fe400078e0a00 */
[----:B------:R-:W-:Y:S01]  /*5c20*/  @!P1 IMAD.MOV R9, RZ, RZ, -R9 ;  /* 0x000000ffff099224 */ /* 0x000fe200078e0a09 */
[----:B------:R0:W-:Y:S01]  /*5c30*/  STL [R1+0x8c], R11 ;  /* 0x00008c0b01007387 */ /* 0x0001e20000100800 */
[----:B------:R-:W-:-:S03]  /*5c40*/  IMAD R6, R0, R10, R6 ;  /* 0x0000000a00067224 */ /* 0x000fc600078e0206 */
[----:B0-----:R-:W5:Y:S04]  /*5c50*/  LDL R11, [R1+0xe4] ;  /* 0x0000e400010b7983 */ /* 0x001f680000100800 */
[----:B------:R-:W5:Y:S04]  /*5c60*/  LDL.LU R10, [R1+0xec] ;  /* 0x0000ec00010a7983 */ /* 0x000f680000300800 */
[----:B------:R-:W-:Y:S01]  /*5c70*/  STL [R1+0x88], R9 ;  /* 0x0000880901007387 */ /* 0x000fe20000100800 */
[----:B--2---:R-:W-:Y:S01]  /*5c80*/  ISETP.GE.AND P2, PT, R17, RZ, PT ;  /* 0x000000ff1100720c */ /* 0x004fe20003f46270 */
[----:B------:R-:W-:-:S02]  /*5c90*/  IMAD.MOV.U32 R17, RZ, RZ, R7 ;  /* 0x000000ffff117224 */ /* 0x000fc400078e0007 */
[----:B------:R-:W2:Y:S02]  /*5ca0*/  LDL.LU R7, [R1+0xd4] ;  /* 0x0000d40001077983 */ /* 0x000ea40000300800 */
[----:B------:R-:W-:-:S05]  /*5cb0*/  @!P6 IMAD.MOV R17, RZ, RZ, -R17 ;  /* 0x000000ffff11e224 */ /* 0x000fca00078e0a11 */
[----:B------:R0:W-:Y:S04]  /*5cc0*/  STL [R1+0x7c], R17 ;  /* 0x00007c1101007387 */ /* 0x0001e80000100800 */
[----:B0-----:R-:W5:Y:S01]  /*5cd0*/  LDL.LU R17, [R1+0x1054] ;  /* 0x0010540001117983 */ /* 0x001f620000300800 */
[----:B------:R-:W-:Y:S01]  /*5ce0*/  ISETP.GT.U32.AND P3, PT, R0, R5, PT ;  /* 0x000000050000720c */ /* 0x000fe20003f64070 */
[----:B------:R-:W-:-:S04]  /*5cf0*/  IMAD.HI.U32 R8, R24, R2, RZ ;  /* 0x0000000218087227 */ /* 0x000fc800078e00ff */
[----:B------:R-:W-:-:S04]  /*5d00*/  IMAD.MOV R8, RZ, RZ, -R8 ;  /* 0x000000ffff087224 */ /* 0x000fc800078e0a08 */
[----:B------:R-:W-:-:S04]  /*5d10*/  IMAD R2, R0, R8, R2 ;  /* 0x0000000800027224 */ /* 0x000fc800078e0202 */
[----:B------:R-:W-:Y:S01]  /*5d20*/  @!P3 IMAD.IADD R5, R5, 0x1, -R0 ;  /* 0x000000010505b824 */ /* 0x000fe200078e0a00 */
[----:B------:R-:W-:-:S04]  /*5d30*/  ISETP.GT.U32.AND P4, PT, R0, R2, PT ;  /* 0x000000020000720c */ /* 0x000fc80003f84070 */
[----:B------:R-:W-:Y:S01]  /*5d40*/  ISETP.GT.U32.AND P3, PT, R0, R5, PT ;  /* 0x000000050000720c */ /* 0x000fe20003f64070 */
[----:B------:R-:W-:Y:S01]  /*5d50*/  IMAD.HI.U32 R8, R24, R13, RZ ;  /* 0x0000000d18087227 */ /* 0x000fe200078e00ff */
[----:B---3--:R-:W-:Y:S02]  /*5d60*/  ISETP.GE.AND P0, PT, R12, RZ, PT ;  /* 0x000000ff0c00720c */ /* 0x008fe40003f06270 */
[----:B----4-:R-:W-:Y:S01]  /*5d70*/  IABS R12, R16 ;  /* 0x00000010000c7213 */ /* 0x010fe20000000000 */
[----:B------:R-:W-:Y:S01]  /*5d80*/  IMAD.MOV R8, RZ, RZ, -R8 ;  /* 0x000000ffff087224 */ /* 0x000fe200078e0a08 */
[----:B------:R-:W-:-:S03]  /*5d90*/  ISETP.GT.U32.AND P1, PT, R0, R4, PT ;  /* 0x000000040000720c */ /* 0x000fc60003f24070 */
[--C-:B------:R-:W-:Y:S02]  /*5da0*/  @!P4 IMAD.IADD R2, R2, 0x1, -R0.reuse ;  /* 0x000000010202c824 */ /* 0x100fe400078e0a00 */
[C---:B------:R-:W-:Y:S02]  /*5db0*/  IMAD R13, R0.reuse, R8, R13 ;  /* 0x00000008000d7224 */ /* 0x040fe400078e020d */
[----:B------:R-:W-:Y:S01]  /*5dc0*/  @!P3 IMAD.IADD R5, R5, 0x1, -R0 ;  /* 0x000000010505b824 */ /* 0x000fe200078e0a00 */
[----:B------:R-:W-:Y:S01]  /*5dd0*/  ISETP.GT.U32.AND P3, PT, R0, R6, PT ;  /* 0x000000060000720c */ /* 0x000fe20003f64070 */
[----:B------:R-:W-:Y:S01]  /*5de0*/  IMAD.HI.U32 R8, R24, R12, RZ ;  /* 0x0000000c18087227 */ /* 0x000fe200078e00ff */
[----:B------:R-:W-:-:S03]  /*5df0*/  ISETP.GT.U32.AND P4, PT, R0, R2, PT ;  /* 0x000000020000720c */ /* 0x000fc60003f84070 */
[----:B------:R-:W-:Y:S02]  /*5e00*/  IMAD.MOV R8, RZ, RZ, -R8 ;  /* 0x000000ffff087224 */ /* 0x000fe400078e0a08 */
[----:B------:R-:W-:Y:S02]  /*5e10*/  IMAD.MOV.U32 R9, RZ, RZ, R5 ;  /* 0x000000ffff097224 */ /* 0x000fe400078e0005 */
[----:B------:R-:W-:Y:S02]  /*5e20*/  @!P1 IMAD.IADD R4, R4, 0x1, -R0 ;  /* 0x0000000104049824 */ /* 0x000fe400078e0a00 */
[----:B------:R-:W-:Y:S02]  /*5e30*/  @!P5 IMAD.MOV R9, RZ, RZ, -R9 ;  /* 0x000000ffff09d224 */ /* 0x000fe400078e0a09 */
[----:B------:R-:W-:Y:S02]  /*5e40*/  IMAD R12, R0, R8, R12 ;  /* 0x00000008000c7224 */ /* 0x000fe400078e020c */
[----:B------:R-:W3:Y:S01]  /*5e50*/  LDL.LU R8, [R1+0xe8] ;  /* 0x0000e80001087983 */ /* 0x000ee20000300800 */
[----:B------:R-:W-:Y:S01]  /*5e60*/  @!P3 IMAD.IADD R6, R6, 0x1, -R0 ;  /* 0x000000010606b824 */ /* 0x000fe200078e0a00 */
[----:B------:R-:W-:-:S02]  /*5e70*/  ISETP.GE.AND P3, PT, R16, RZ, PT ;  /* 0x000000ff1000720c */ /* 0x000fc40003f66270 */
[----:B------:R0:W-:Y:S01]  /*5e80*/  STL [R1+0x1050], R22 ;  /* 0x0010501601007387 */ /* 0x0001e20000100800 */
[----:B------:R-:W-:-:S03]  /*5e90*/  @!P4 IMAD.IADD R2, R2, 0x1, -R0 ;  /* 0x000000010202c824 */ /* 0x000fc600078e0a00 */
[----:B------:R-:W-:Y:S04]  /*5ea0*/  STL [R1+0x74], R9 ;  /* 0x0000740901007387 */ /* 0x000fe80000100800 */
[----:B------:R-:W4:Y:S01]  /*5eb0*/  LDL.LU R16, [R1+0x1c0] ;  /* 0x0001c00001107983 */ /* 0x000f220000300800 */
[----:B0-----:R-:W-:Y:S02]  /*5ec0*/  IMAD.MOV.U32 R22, RZ, RZ, R4 ;  /* 0x000000ffff167224 */ /* 0x001fe400078e0004 */
[----:B------:R-:W-:Y:S02]  /*5ed0*/  @!P2 IMAD.MOV R2, RZ, RZ, -R2 ;  /* 0x000000ffff02a224 */ /* 0x000fe400078e0a02 */
[----:B------:R-:W-:Y:S01]  /*5ee0*/  @!P0 IMAD.MOV R22, RZ, RZ, -R22 ;  /* 0x000000ffff168224 */ /* 0x000fe200078e0a16 */
[----:B-----5:R-:W-:-:S02]  /*5ef0*/  ISETP.GE.AND P4, PT, R17, RZ, PT ;  /* 0x000000ff1100720c */ /* 0x020fc40003f86270 */
[----:B------:R-:W5:Y:S04]  /*5f00*/  LDL.LU R17, [R1+0x1c4] ;  /* 0x0001c40001117983 */ /* 0x000f680000300800 */
[----:B------:R-:W5:Y:S04]  /*5f10*/  LDL.LU R4, [R1+0xe4] ;  /* 0x0000e40001047983 */ /* 0x000f680000300800 */
[----:B------:R0:W-:Y:S04]  /*5f20*/  STL [R1+0x70], R22 ;  /* 0x0000701601007387 */ /* 0x0001e80000100800 */
[----:B0-----:R-:W5:Y:S04]  /*5f30*/  LDL.LU R22, [R1+0x1050] ;  /* 0x0010500001167983 */ /* 0x001f680000300800 */
[----:B------:R-:W-:Y:S04]  /*5f40*/  STL [R1+0x114], R2 ;  /* 0x0001140201007387 */ /* 0x000fe80000100800 */
[----:B------:R-:W-:Y:S04]  /*5f50*/  STL [R1+0x1048], R26 ;  /* 0x0010481a01007387 */ /* 0x000fe80000100800 */
[----:B------:R0:W-:Y:S04]  /*5f60*/  STL [R1+0x104c], R28 ;  /* 0x00104c1c01007387 */ /* 0x0001e80000100800 */
[----:B0-----:R-:W5:Y:S01]  /*5f70*/  LDL.LU R28, [R1+0x1a8] ;  /* 0x0001a800011c7983 */ /* 0x001f620000300800 */
[----:B------:R-:W-:-:S02]  /*5f80*/  ISETP.GT.U32.AND P5, PT, R0, R13, PT ;  /* 0x0000000d0000720c */ /* 0x000fc40003fa4070 */
[----:B------:R-:W-:Y:S02]  /*5f90*/  IABS R11, R11 ;  /* 0x0000000b000b7213 */ /* 0x000fe40000000000 */
[----:B--2---:R-:W-:Y:S02]  /*5fa0*/  ISETP.GE.AND P6, PT, R7, RZ, PT ;  /* 0x000000ff0700720c */ /* 0x004fe40003fc6270 */
[----:B------:R-:W-:Y:S01]  /*5fb0*/  ISETP.GT.U32.AND P1, PT, R0, R12, PT ;  /* 0x0000000c0000720c */ /* 0x000fe20003f24070 */
[----:B------:R-:W-:-:S06]  /*5fc0*/  IMAD.HI.U32 R7, R24, R11, RZ ;  /* 0x0000000b18077227 */ /* 0x000fcc00078e00ff */
[----:B------:R-:W-:-:S05]  /*5fd0*/  @!P5 IMAD.IADD R13, R13, 0x1, -R0 ;  /* 0x000000010d0dd824 */ /* 0x000fca00078e0a00 */
[C---:B------:R-:W-:Y:S01]  /*5fe0*/  ISETP.GT.U32.AND P0, PT, R0.reuse, R13, PT ;  /* 0x0000000d0000720c */ /* 0x040fe20003f04070 */
[----:B------:R-:W-:Y:S01]  /*5ff0*/  IMAD.MOV R7, RZ, RZ, -R7 ;  /* 0x000000ffff077224 */ /* 0x000fe200078e0a07 */
[----:B------:R-:W-:-:S03]  /*6000*/  ISETP.GT.U32.AND P5, PT, R0, R6, PT ;  /* 0x000000060000720c */ /* 0x000fc60003fa4070 */
[----:B------:R-:W-:Y:S01]  /*6010*/  IMAD R11, R0, R7, R11 ;  /* 0x00000007000b7224 */ /* 0x000fe200078e020b */
[----:B------:R-:W-:Y:S01]  /*6020*/  IABS R9, R10 ;  /* 0x0000000a00097213 */ /* 0x000fe20000000000 */
[----:B------:R-:W-:-:S06]  /*6030*/  @!P1 IMAD.IADD R12, R12, 0x1, -R0 ;  /* 0x000000010c0c9824 */ /* 0x000fcc00078e0a00 */
[--C-:B------:R-:W-:Y:S01]  /*6040*/  @!P0 IMAD.IADD R13, R13, 0x1, -R0.reuse ;  /* 0x000000010d0d8824 */ /* 0x100fe200078e0a00 */
[C---:B------:R-:W-:Y:S02]  /*6050*/  ISETP.GT.U32.AND P0, PT, R0.reuse, R11, PT ;  /* 0x0000000b0000720c */ /* 0x040fe40003f04070 */
[----:B------:R-:W-:Y:S02]  /*6060*/  ISETP.GT.U32.AND P1, PT, R0, R12, PT ;  /* 0x0000000c0000720c */ /* 0x000fe40003f24070 */
[----:B---3--:R-:W-:Y:S01]  /*6070*/  IABS R5, R8 ;  /* 0x0000000800057213 */ /* 0x008fe20000000000 */
[----:B------:R-:W-:-:S04]  /*6080*/  @!P5 IMAD.IADD R6, R6, 0x1, -R0 ;  /* 0x000000010606d824 */ /* 0x000fc800078e0a00 */
[----:B------:R-:W-:-:S04]  /*6090*/  IMAD.HI.U32 R2, R24, R5, RZ ;  /* 0x0000000518027227 */ /* 0x000fc800078e00ff */
[----:B------:R-:W-:Y:S02]  /*60a0*/  @!P0 IMAD.IADD R11, R11, 0x1, -R0 ;  /* 0x000000010b0b8824 */ /* 0x000fe400078e0a00 */
[----:B------:R-:W-:Y:S02]  /*60b0*/  IMAD.MOV.U32 R26, RZ, RZ, R6 ;  /* 0x000000ffff1a7224 */ /* 0x000fe400078e0006 */
[----:B------:R-:W-:Y:S01]  /*60c0*/  IMAD.MOV R2, RZ, RZ, -R2 ;  /* 0x000000ffff027224 */ /* 0x000fe200078e0a02 */
[----:B------:R-:W-:Y:S01]  /*60d0*/  ISETP.GT.U32.AND P0, PT, R0, R11, PT ;  /* 0x0000000b0000720c */ /* 0x000fe20003f04070 */
[----:B------:R-:W-:Y:S01]  /*60e0*/  @!P1 IMAD.IADD R12, R12, 0x1, -R0 ;  /* 0x000000010c0c9824 */ /* 0x000fe200078e0a00 */
[----:B------:R-:W-:Y:S01]  /*60f0*/  ISETP.GE.AND P1, PT, R10, RZ, PT ;  /* 0x000000ff0a00720c */ /* 0x000fe20003f26270 */
[----:B------:R-:W-:Y:S02]  /*6100*/  @!P6 IMAD.MOV R26, RZ, RZ, -R26 ;  /* 0x000000ffff1ae224 */ /* 0x000fe400078e0a1a */
[----:B------:R-:W-:Y:S01]  /*6110*/  IMAD R5, R0, R2, R5 ;  /* 0x0000000200057224 */ /* 0x000fe200078e0205 */
[----:B------:R-:W-:-:S02]  /*6120*/  ISETP.GE.AND P5, PT, R8, RZ, PT ;  /* 0x000000ff0800720c */ /* 0x000fc40003fa6270 */
[----:B----4-:R-:W-:Y:S01]  /*6130*/  IABS R8, R16 ;  /* 0x0000001000087213 */ /* 0x010fe20000000000 */
[----:B------:R0:W-:Y:S01]  /*6140*/  STL [R1+0x6c], R26 ;  /* 0x00006c1a01007387 */ /* 0x0001e20000100800 */
[----:B------:R-:W-:Y:S01]  /*6150*/  ISETP.GT.U32.AND P6, PT, R0, R5, PT ;  /* 0x000000050000720c */ /* 0x000fe20003fc4070 */
[----:B------:R-:W-:Y:S02]  /*6160*/  @!P3 IMAD.MOV R12, RZ, RZ, -R12 ;  /* 0x000000ffff0cb224 */ /* 0x000fe400078e0a0c */
[----:B------:R-:W-:Y:S02]  /*6170*/  @!P0 IMAD.IADD R11, R11, 0x1, -R0 ;  /* 0x000000010b0b8824 */ /* 0x000fe400078e0a00 */
[----:B0-----:R-:W-:-:S04]  /*6180*/  IMAD.MOV.U32 R26, RZ, RZ, R13 ;  /* 0x000000ffff1a7224 */ /* 0x001fc800078e000d */
[----:B------:R-:W-:Y:S01]  /*6190*/  @!P4 IMAD.MOV R26, RZ, RZ, -R26 ;  /* 0x000000ffff1ac224 */ /* 0x000fe200078e0a1a */
[----:B------:R-:W-:-:S03]  /*61a0*/  IABS R2, R14 ;  /* 0x0000000e00027213 */ /* 0x000fc60000000000 */
[----:B------:R-:W-:Y:S02]  /*61b0*/  @!P6 IMAD.IADD R5, R5, 0x1, -R0 ;  /* 0x000000010505e824 */ /* 0x000fe400078e0a00 */
[----:B------:R-:W-:-:S03]  /*61c0*/  IMAD.HI.U32 R6, R24, R2, RZ ;  /* 0x0000000218067227 */ /* 0x000fc600078e00ff */
[----:B------:R-:W-:Y:S01]  /*61d0*/  ISETP.GT.U32.AND P6, PT, R0, R5, PT ;  /* 0x000000050000720c */ /* 0x000fe20003fc4070 */
[----:B------:R-:W-:-:S04]  /*61e0*/  IMAD.MOV R6, RZ, RZ, -R6 ;  /* 0x000000ffff067224 */ /* 0x000fc800078e0a06 */
[----:B------:R-:W-:-:S08]  /*61f0*/  IMAD R2, R0, R6, R2 ;  /* 0x0000000600027224 */ /* 0x000fd000078e0202 */
[----:B------:R-:W-:Y:S01]  /*6200*/  @!P6 IMAD.IADD R5, R5, 0x1, -R0 ;  /* 0x000000010505e824 */ /* 0x000fe200078e0a00 */
[----:B-----5:R-:W-:Y:S01]  /*6210*/  ISETP.GE.AND P2, PT, R4, RZ, PT ;  /* 0x000000ff0400720c */ /* 0x020fe20003f46270 */
[----:B------:R-:W-:-:S04]  /*6220*/  IMAD.HI.U32 R4, R24, R9, RZ ;  /* 0x0000000918047227 */ /* 0x000fc800078e00ff */
[----:B------:R-:W-:-:S04]  /*6230*/  IMAD.MOV R4, RZ, RZ, -R4 ;  /* 0x000000ffff047224 */ /* 0x000fc800078e0a04 */
[----:B------:R-:W-:-:S05]  /*6240*/  IMAD R9, R0, R4, R9 ;  /* 0x0000000400097224 */ /* 0x000fca00078e0209 */
[----:B------:R-:W-:Y:S02]  /*6250*/  ISETP.GT.U32.AND P4, PT, R0, R9, PT ;  /* 0x000000090000720c */ /* 0x000fe40003f84070 */
[----:B------:R-:W-:-:S05]  /*6260*/  IABS R4, R28 ;  /* 0x0000001c00047213 */ /* 0x000fca0000000000 */
[----:B------:R-:W-:-:S04]  /*6270*/  IMAD.HI.U32 R10, R24, R4, RZ ;  /* 0x00000004180a7227 */ /* 0x000fc800078e00ff */
[----:B------:R-:W-:-:S04]  /*6280*/  IMAD.MOV R10, RZ, RZ, -R10 ;  /* 0x000000ffff0a7224 */ /* 0x000fc800078e0a0a */
[----:B------:R-:W-:Y:S02]  /*6290*/  IMAD R4, R0, R10, R4 ;  /* 0x0000000a00047224 */ /* 0x000fe400078e0204 */
[----:B------:R-:W-:-:S04]  /*62a0*/  IMAD.HI.U32 R10, R24, R8, RZ ;  /* 0x00000008180a7227 */ /* 0x000fc800078e00ff */
[----:B------:R-:W-:Y:S02]  /*62b0*/  IMAD.MOV.U32 R13, RZ, RZ, R28 ;  /* 0x000000ffff0d7224 */ /* 0x000fe400078e001c */
[----:B------:R-:W-:Y:S01]  /*62c0*/  IMAD.MOV R10, RZ, RZ, -R10 ;  /* 0x000000ffff0a7224 */ /* 0x000fe200078e0a0a */
[----:B------:R-:W2:Y:S02]  /*62d0*/  LDL.LU R28, [R1+0x104c] ;  /* 0x00104c00011c7983 */ /* 0x000ea40000300800 */
[----:B------:R-:W-:Y:S02]  /*62e0*/  ISETP.GE.AND P3, PT, R13, RZ, PT ;  /* 0x000000ff0d00720c */ /* 0x000fe40003f66270 */
[----:B------:R0:W-:Y:S01]  /*62f0*/  STL [R1+0x64], R26 ;  /* 0x0000641a01007387 */ /* 0x0001e20000100800 */
[----:B------:R-:W-:Y:S01]  /*6300*/  IMAD.MOV.U32 R13, RZ, RZ, R11 ;  /* 0x000000ffff0d7224 */ /* 0x000fe200078e000b */
[C---:B------:R-:W-:Y:S01]  /*6310*/  ISETP.GT.U32.AND P0, PT, R0.reuse, R4, PT ;  /* 0x000000040000720c */ /* 0x040fe20003f04070 */
[----:B------:R-:W-:Y:S01]  /*6320*/  IMAD R8, R0, R10, R8 ;  /* 0x0000000a00087224 */ /* 0x000fe200078e0208 */
[----:B0-----:R-:W3:Y:S04]  /*6330*/  LDL.LU R26, [R1+0x1048] ;  /* 0x00104800011a7983 */ /* 0x001ee80000300800 */
[----:B------:R0:W-:Y:S04]  /*6340*/  STL [R1+0x5c], R12 ;  /* 0x00005c0c01007387 */ /* 0x0001e80000100800 */
[----:B------:R-:W4:Y:S04]  /*6350*/  LDL.LU R11, [R1+0x1e0] ;  /* 0x0001e000010b7983 */ /* 0x000f280000300800 */
[----:B------:R-:W5:Y:S01]  /*6360*/  LDL.LU R10, [R1+0x1cc] ;  /* 0x0001cc00010a7983 */ /* 0x000f620000300800 */
[----:B------:R-:W-:Y:S01]  /*6370*/  IABS R7, R17 ;  /* 0x0000001100077213 */ /* 0x000fe20000000000 */
[----:B------:R-:W-:-:S02]  /*6380*/  @!P4 IMAD.IADD R9, R9, 0x1, -R0 ;  /* 0x000000010909c824 */ /* 0x000fc400078e0a00 */
[----:B------:R-:W-:Y:S02]  /*6390*/  @!P0 IMAD.IADD R4, R4, 0x1, -R0 ;  /* 0x0000000104048824 */ /* 0x000fe400078e0a00 */
[----:B------:R-:W-:Y:S01]  /*63a0*/  IMAD.HI.U32 R6, R24, R7, RZ ;  /* 0x0000000718067227 */ /* 0x000fe200078e00ff */
[----:B------:R-:W-:-:S03]  /*63b0*/  ISETP.GT.U32.AND P4, PT, R0, R9, PT ;  /* 0x000000090000720c */ /* 0x000fc60003f84070 */
[----:B------:R-:W-:Y:S01]  /*63c0*/  @!P2 IMAD.MOV R13, RZ, RZ, -R13 ;  /* 0x000000ffff0da224 */ /* 0x000fe200078e0a0d */
[C---:B------:R-:W-:Y:S01]  /*63d0*/  ISETP.GT.U32.AND P2, PT, R0.reuse, R2, PT ;  /* 0x000000020000720c */ /* 0x040fe20003f44070 */
[----:B------:R-:W-:Y:S01]  /*63e0*/  IMAD.MOV R6, RZ, RZ, -R6 ;  /* 0x000000ffff067224 */ /* 0x000fe200078e0a06 */
[C---:B------:R-:W-:Y:S02]  /*63f0*/  ISETP.GT.U32.AND P0, PT, R0.reuse, R4, PT ;  /* 0x000000040000720c */ /* 0x040fe40003f04070 */
[C---:B------:R-:W-:Y:S01]  /*6400*/  ISETP.GT.U32.AND P6, PT, R0.reuse, R8, PT ;  /* 0x000000080000720c */ /* 0x040fe20003fc4070 */
[----:B------:R-:W-:Y:S02]  /*6410*/  IMAD R7, R0, R6, R7 ;  /* 0x0000000600077224 */ /* 0x000fe400078e0207 */
[----:B------:R-:W-:Y:S02]  /*6420*/  IMAD.MOV.U32 R6, RZ, RZ, R5 ;  /* 0x000000ffff067224 */ /* 0x000fe400078e0005 */
[----:B0-----:R-:W-:-:S02]  /*6430*/  IMAD.MOV.U32 R12, RZ, RZ, R14 ;  /* 0x000000ffff0c7224 */ /* 0x001fc400078e000e */
[----:B------:R-:W-:Y:S02]  /*6440*/  @!P4 IMAD.IADD R9, R9, 0x1, -R0 ;  /* 0x000000010909c824 */ /* 0x000fe400078e0a00 */
[----:B------:R-:W-:Y:S01]  /*6450*/  @!P5 IMAD.MOV R6, RZ, RZ, -R6 ;  /* 0x000000ffff06d224 */ /* 0x000fe200078e0a06 */
[----:B------:R5:W-:Y:S01]  /*6460*/  STL [R1+0x58], R13 ;  /* 0x0000580d01007387 */ /* 0x000be20000100800 */
[--C-:B------:R-:W-:Y:S01]  /*6470*/  @!P2 IMAD.IADD R2, R2, 0x1, -R0.reuse ;  /* 0x000000010202a824 */ /* 0x100fe200078e0a00 */
[----:B------:R-:W-:Y:S01]  /*6480*/  ISETP.GE.AND P2, PT, R12, RZ, PT ;  /* 0x000000ff0c00720c */ /* 0x000fe20003f46270 */
[--C-:B------:R-:W-:Y:S01]  /*6490*/  @!P0 IMAD.IADD R4, R4, 0x1, -R0.reuse ;  /* 0x0000000104048824 */ /* 0x100fe200078e0a00 */
[----:B------:R-:W2:Y:S01]  /*64a0*/  LDL.LU R12, [R1+0x1e4] ;  /* 0x0001e400010c7983 */ /* 0x000ea20000300800 */
[----:B------:R-:W-:Y:S01]  /*64b0*/  @!P1 IMAD.MOV R9, RZ, RZ, -R9 ;  /* 0x000000ffff099224 */ /* 0x000fe200078e0a09 */
[----:B------:R-:W-:Y:S02]  /*64c0*/  ISETP.GE.AND P0, PT, R16, RZ, PT ;  /* 0x000000ff1000720c */ /* 0x000fe40003f06270 */
[----:B------:R0:W-:Y:S01]  /*64d0*/  STL [R1+0xe4], R6 ;  /* 0x0000e40601007387 */ /* 0x0001e20000100800 */
[----:B------:R-:W-:-:S03]  /*64e0*/  @!P6 IMAD.IADD R8, R8, 0x1, -R0 ;  /* 0x000000010808e824 */ /* 0x000fc600078e0a00 */
[----:B------:R-:W3:Y:S01]  /*64f0*/  LDL.LU R16, [R1+0x1e8] ;  /* 0x0001e80001107983 */ /* 0x000ee20000300800 */
[----:B------:R-:W-:-:S03]  /*6500*/  ISETP.GE.AND P6, PT, R17, RZ, PT ;  /* 0x000000ff1100720c */ /* 0x000fc60003fc6270 */
[----:B------:R-:W-:Y:S04]  /*6510*/  STL [R1+0x54], R9 ;  /* 0x0000540901007387 */ /* 0x000fe80000100800 */
[----:B------:R-:W3:Y:S01]  /*6520*/  LDL.LU R17, [R1+0x1f8] ;  /* 0x0001f80001117983 */ /* 0x000ee20000300800 */
[C---:B------:R-:W-:Y:S02]  /*6530*/  ISETP.GT.U32.AND P4, PT, R0.reuse, R7, PT ;  /* 0x000000070000720c */ /* 0x040fe40003f84070 */
[----:B------:R-:W-:-:S11]  /*6540*/  ISETP.GT.U32.AND P5, PT, R0, R2, PT ;  /* 0x000000020000720c */ /* 0x000fd60003fa4070 */
[--C-:B------:R-:W-:Y:S01]  /*6550*/  @!P4 IMAD.IADD R7, R7, 0x1, -R0.reuse ;  /* 0x000000010707c824 */ /* 0x100fe200078e0a00 */
[----:B------:R-:W-:Y:S01]  /*6560*/  ISETP.GT.U32.AND P4, PT, R0, R8, PT ;  /* 0x000000080000720c */ /* 0x000fe20003f84070 */
[----:B------:R-:W-:-:S03]  /*6570*/  @!P5 IMAD.IADD R2, R2, 0x1, -R0 ;  /* 0x000000010202d824 */ /* 0x000fc600078e0a00 */
[----:B------:R-:W-:Y:S01]  /*6580*/  ISETP.GT.U32.AND P1, PT, R0, R7, PT ;  /* 0x000000070000720c */ /* 0x000fe20003f24070 */
[----:B------:R-:W-:-:S05]  /*6590*/  @!P3 IMAD.MOV R4, RZ, RZ, -R4 ;  /* 0x000000ffff04b224 */ /* 0x000fca00078e0a04 */
[----:B------:R3:W-:Y:S03]  /*65a0*/  STL [R1+0xd4], R4 ;  /* 0x0000d40401007387 */ /* 0x0007e60000100800 */
[----:B------:R-:W-:-:S04]  /*65b0*/  @!P4 IMAD.IADD R8, R8, 0x1, -R0 ;  /* 0x000000010808c824 */ /* 0x000fc800078e0a00 */
[----:B------:R-:W-:Y:S02]  /*65c0*/  @!P1 IMAD.IADD R7, R7, 0x1, -R0 ;  /* 0x0000000107079824 */ /* 0x000fe400078e0a00 */
[----:B------:R-:W-:Y:S01]  /*65d0*/  @!P0 IMAD.MOV R8, RZ, RZ, -R8 ;  /* 0x000000ffff088224 */ /* 0x000fe200078e0a08 */
[----:B----4-:R-:W-:Y:S02]  /*65e0*/  IABS R14, R11 ;  /* 0x0000000b000e7213 */ /* 0x010fe40000000000 */
[----:B-----5:R-:W-:-:S03]  /*65f0*/  IABS R13, R10 ;  /* 0x0000000a000d7213 */ /* 0x020fc60000000000 */
[----:B------:R-:W-:-:S04]  /*6600*/  IMAD.HI.U32 R5, R24, R14, RZ ;  /* 0x0000000e18057227 */ /* 0x000fc800078e00ff */
[----:B0-----:R-:W-:-:S04]  /*6610*/  IMAD.HI.U32 R6, R24, R13, RZ ;  /* 0x0000000d18067227 */ /* 0x001fc800078e00ff */
[----:B------:R-:W-:Y:S02]  /*6620*/  IMAD.MOV R6, RZ, RZ, -R6 ;  /* 0x000000ffff067224 */ /* 0x000fe400078e0a06 */
[----:B------:R-:W-:Y:S02]  /*6630*/  IMAD.MOV R5, RZ, RZ, -R5 ;  /* 0x000000ffff057224 */ /* 0x000fe400078e0a05 */
[C---:B------:R-:W-:Y:S02]  /*6640*/  IMAD R13, R0.reuse, R6, R13 ;  /* 0x00000006000d7224 */ /* 0x040fe400078e020d */
[C---:B------:R-:W-:Y:S02]  /*6650*/  IMAD R14, R0.reuse, R5, R14 ;  /* 0x00000005000e7224 */ /* 0x040fe400078e020e */
[----:B------:R-:W-:Y:S01]  /*6660*/  IMAD.MOV.U32 R5, RZ, RZ, R2 ;  /* 0x000000ffff057224 */ /* 0x000fe200078e0002 */
[----:B------:R-:W-:-:S03]  /*6670*/  ISETP.GT.U32.AND P5, PT, R0, R13, PT ;  /* 0x0000000d0000720c */ /* 0x000fc60003fa4070 */
[----:B------:R-:W-:Y:S01]  /*6680*/  @!P2 IMAD.MOV R5, RZ, RZ, -R5 ;  /* 0x000000ffff05a224 */ /* 0x000fe200078e0a05 */
[----:B------:R-:W-:-:S04]  /*6690*/  ISETP.GT.U32.AND P2, PT, R0, R14, PT ;  /* 0x0000000e0000720c */ /* 0x000fc80003f44070 */
[----:B------:R0:W-:Y:S01]  /*66a0*/  STL [R1+0xdc], R5 ;  /* 0x0000dc0501007387 */ /* 0x0001e20000100800 */
[----:B--2---:R-:W-:Y:S02]  /*66b0*/  IABS R6, R12 ;  /* 0x0000000c00067213 */ /* 0x004fe40000000000 */
[----:B------:R-:W-:Y:S02]  /*66c0*/  ISETP.GE.AND P1, PT, R12, RZ, PT ;  /* 0x000000ff0c00720c */ /* 0x000fe40003f26270 */
[--C-:B------:R-:W-:Y:S01]  /*66d0*/  @!P5 IMAD.IADD R13, R13, 0x1, -R0.reuse ;  /* 0x000000010d0dd824 */ /* 0x100fe200078e0a00 */
[----:B------:R-:W2:Y:S01]  /*66e0*/  LDL R12, [R1+0x1fc] ;  /* 0x0001fc00010c7983 */ /* 0x000ea20000100800 */
[----:B---3--:R-:W-:Y:S02]  /*66f0*/  IABS R4, R16 ;  /* 0x0000001000047213 */ /* 0x008fe40000000000 */
[----:B------:R-:W-:Y:S02]  /*6700*/  ISETP.GE.AND P5, PT, R16, RZ, PT ;  /* 0x000000ff1000720c */ /* 0x000fe40003fa6270 */
[----:B------:R-:W3:Y:S01]  /*6710*/  LDL R16, [R1+0x20c] ;  /* 0x00020c0001107983 */ /* 0x000ee20000100800 */
[----:B------:R-:W-:Y:S01]  /*6720*/  @!P2 IMAD.IADD R14, R14, 0x1, -R0 ;  /* 0x000000010e0ea824 */ /* 0x000fe200078e0a00 */
[----:B------:R-:W-:-:S02]  /*6730*/  IABS R2, R17 ;  /* 0x0000001100027213 */ /* 0x000fc40000000000 */
[----:B------:R-:W-:Y:S01]  /*6740*/  STL [R1+0xd8], R8 ;  /* 0x0000d80801007387 */ /* 0x000fe20000100800 */
[----:B------:R-:W-:-:S03]  /*6750*/  ISETP.GE.AND P2, PT, R17, RZ, PT ;  /* 0x000000ff1100720c */ /* 0x000fc60003f46270 */
[----:B------:R-:W4:Y:S01]  /*6760*/  LDL.LU R17, [R1+0x210] ;  /* 0x0002100001117983 */ /* 0x000f220000300800 */
[----:B0-----:R-:W-:Y:S01]  /*6770*/  IMAD.HI.U32 R5, R24, R4, RZ ;  /* 0x0000000418057227 */ /* 0x001fe200078e00ff */
[----:B------:R-:W-:-:S03]  /*6780*/  ISETP.GT.U32.AND P0, PT, R0, R13, PT ;  /* 0x0000000d0000720c */ /* 0x000fc60003f04070 */
[----:B------:R-:W-:Y:S01]  /*6790*/  @!P6 IMAD.MOV R7, RZ, RZ, -R7 ;  /* 0x000000ffff07e224 */ /* 0x000fe200078e0a07 */
[----:B------:R-:W-:Y:S01]  /*67a0*/  ISETP.GT.U32.AND P6, PT, R0, R14, PT ;  /* 0x0000000e0000720c */ /* 0x000fe20003fc4070 */
[----:B------:R-:W-:-:S04]  /*67b0*/  IMAD.HI.U32 R9, R24, R6, RZ ;  /* 0x0000000618097227 */ /* 0x000fc800078e00ff */
[----:B------:R-:W-:Y:S02]  /*67c0*/  IMAD.MOV R5, RZ, RZ, -R5 ;  /* 0x000000ffff057224 */ /* 0x000fe400078e0a05 */
[----:B------:R-:W-:Y:S02]  /*67d0*/  IMAD.MOV R9, RZ, RZ, -R9 ;  /* 0x000000ffff097224 */ /* 0x000fe400078e0a09 */
[C---:B------:R-:W-:Y:S02]  /*67e0*/  IMAD R4, R0.reuse, R5, R4 ;  /* 0x0000000500047224 */ /* 0x040fe400078e0204 */
[----:B------:R-:W-:Y:S02]  /*67f0*/  IMAD R6, R0, R9, R6 ;  /* 0x0000000900067224 */ /* 0x000fe400078e0206 */
[--C-:B------:R-:W-:Y:S02]  /*6800*/  @!P0 IMAD.IADD R13, R13, 0x1, -R0.reuse ;  /* 0x000000010d0d8824 */ /* 0x100fe400078e0a00 */
[----:B------:R-:W-:Y:S01]  /*6810*/  @!P6 IMAD.IADD R14, R14, 0x1, -R0 ;  /* 0x000000010e0ee824 */ /* 0x000fe200078e0a00 */
[----:B------:R-:W-:-:S02]  /*6820*/  ISETP.GE.AND P3, PT, R10, RZ, PT ;  /* 0x000000ff0a00720c */ /* 0x000fc40003f66270 */
[----:B------:R-:W-:Y:S02]  /*6830*/  IABS R10, R23 ;  /* 0x00000017000a7213 */ /* 0x000fe40000000000 */
[----:B--2---:R-:W-:Y:S02]  /*6840*/  IABS R5, R12 ;  /* 0x0000000c00057213 */ /* 0x004fe40000000000 */
[----:B---3--:R-:W-:Y:S01]  /*6850*/  IABS R9, R16 ;  /* 0x0000001000097213 */ /* 0x008fe20000000000 */
[----:B------:R-:W-:Y:S02]  /*6860*/  IMAD.MOV.U32 R16, RZ, RZ, R15 ;  /* 0x000000ffff107224 */ /* 0x000fe400078e000f */
[----:B------:R-:W-:Y:S01]  /*6870*/  IMAD.HI.U32 R15, R24, R5, RZ ;  /* 0x00000005180f7227 */ /* 0x000fe200078e00ff */
[----:B----4-:R0:W-:Y:S04]  /*6880*/  STL [R1+0x1044], R17 ;  /* 0x0010441101007387 */ /* 0x0101e80000100800 */
[----:B------:R-:W-:Y:S01]  /*6890*/  STL [R1+0xd0], R7 ;  /* 0x0000d00701007387 */ /* 0x000fe20000100800 */
[----:B0-----:R-:W-:-:S02]  /*68a0*/  IMAD.MOV.U32 R17, RZ, RZ, R13 ;  /* 0x000000ffff117224 */ /* 0x001fc400078e000d */
[----:B------:R-:W-:Y:S02]  /*68b0*/  IMAD.MOV R13, RZ, RZ, -R15 ;  /* 0x000000ffff0d7224 */ /* 0x000fe400078e0a0f */
[----:B------:R-:W-:Y:S02]  /*68c0*/  IMAD.MOV.U32 R15, RZ, RZ, R23 ;  /* 0x000000ffff0f7224 */ /* 0x000fe400078e0017 */
[----:B------:R-:W-:Y:S02]  /*68d0*/  IMAD.MOV.U32 R23, RZ, RZ, R14 ;  /* 0x000000ffff177224 */ /* 0x000fe400078e000e */
[----:B------:R-:W2:Y:S01]  /*68e0*/  LDL.LU R14, [R1+0x1fc] ;  /* 0x0001fc00010e7983 */ /* 0x000ea20000300800 */
[----:B------:R-:W-:Y:S02]  /*68f0*/  ISETP.GE.AND P4, PT, R11, RZ, PT ;  /* 0x000000ff0b00720c */ /* 0x000fe40003f86270 */
[C---:B------:R-:W-:Y:S02]  /*6900*/  ISETP.GT.U32.AND P0, PT, R0.reuse, R6, PT ;  /* 0x000000060000720c */ /* 0x040fe40003f04070 */
[----:B------:R-:W-:Y:S01]  /*6910*/  ISETP.GT.U32.AND P6, PT, R0, R4, PT ;  /* 0x000000040000720c */ /* 0x000fe20003fc4070 */
[----:B------:R-:W-:-:S05]  /*6920*/  @!P3 IMAD.MOV R17, RZ, RZ, -R17 ;  /* 0x000000ffff11b224 */ /* 0x000fca00078e0a11 */
[----:B------:R0:W-:Y:S03]  /*6930*/  STL [R1+0xbc], R17 ;  /* 0x0000bc1101007387 */ /* 0x0001e60000100800 */
[----:B------:R-:W-:Y:S02]  /*6940*/  @!P4 IMAD.MOV R23, RZ, RZ, -R23 ;  /* 0x000000ffff17c224 */ /* 0x000fe400078e0a17 */
[--C-:B------:R-:W-:Y:S02]  /*6950*/  @!P0 IMAD.IADD R6, R6, 0x1, -R0.reuse ;  /* 0x0000000106068824 */ /* 0x100fe400078e0a00 */
[----:B------:R-:W-:Y:S01]  /*6960*/  @!P6 IMAD.IADD R4, R4, 0x1, -R0 ;  /* 0x000000010404e824 */ /* 0x000fe200078e0a00 */
[----:B0-----:R-:W3:Y:S02]  /*6970*/  LDL.LU R17, [R1+0x1044] ;  /* 0x0010440001117983 */ /* 0x001ee40000300800 */
[----:B------:R-:W-:-:S02]  /*6980*/  ISETP.GT.U32.AND P3, PT, R0, R6, PT ;  /* 0x000000060000720c */ /* 0x000fc40003f64070 */
[----:B------:R0:W-:Y:S01]  /*6990*/  STL [R1+0x44], R23 ;  /* 0x0000441701007387 */ /* 0x0001e20000100800 */
[----:B------:R-:W-:Y:S02]  /*69a0*/  ISETP.GT.U32.AND P6, PT, R0, R4, PT ;  /* 0x000000040000720c */ /* 0x000fe40003fc4070 */
[----:B------:R-:W-:Y:S01]  /*69b0*/  IABS R11, R19 ;  /* 0x00000013000b7213 */ /* 0x000fe20000000000 */
[----:B0-----:R-:W4:Y:S04]  /*69c0*/  LDL.LU R23, [R1+0x214] ;  /* 0x0002140001177983 */ /* 0x001f280000300800 */
[----:B------:R-:W-:-:S04]  /*69d0*/  IMAD.HI.U32 R12, R24, R11, RZ ;  /* 0x0000000b180c7227 */ /* 0x000fc800078e00ff */
[----:B------:R-:W-:Y:S02]  /*69e0*/  @!P3 IMAD.IADD R6, R6, 0x1, -R0 ;  /* 0x000000010606b824 */ /* 0x000fe400078e0a00 */
[----:B------:R-:W-:Y:S02]  /*69f0*/  IMAD.MOV R12, RZ, RZ, -R12 ;  /* 0x000000ffff0c7224 */ /* 0x000fe400078e0a0c */
[----:B------:R-:W-:Y:S02]  /*6a00*/  IMAD R5, R0, R13, R5 ;  /* 0x0000000d00057224 */ /* 0x000fe400078e0205 */
[----:B------:R-:W-:Y:S02]  /*6a10*/  @!P6 IMAD.IADD R4, R4, 0x1, -R0 ;  /* 0x000000010404e824 */ /* 0x000fe400078e0a00 */
[----:B------:R-:W-:Y:S02]  /*6a20*/  IMAD.MOV.U32 R13, RZ, RZ, R15 ;  /* 0x000000ffff0d7224 */ /* 0x000fe400078e000f */
[----:B------:R-:W-:-:S02]  /*6a30*/  IMAD.MOV.U32 R15, RZ, RZ, R6 ;  /* 0x000000ffff0f7224 */ /* 0x000fc400078e0006 */
[----:B------:R-:W-:Y:S02]  /*6a40*/  IMAD R11, R0, R12, R11 ;  /* 0x0000000c000b7224 */ /* 0x000fe400078e020b */
[----:B------:R-:W-:Y:S02]  /*6a50*/  IMAD.MOV.U32 R12, RZ, RZ, R4 ;  /* 0x000000ffff0c7224 */ /* 0x000fe400078e0004 */
[----:B------:R-:W-:Y:S02]  /*6a60*/  @!P1 IMAD.MOV R15, RZ, RZ, -R15 ;  /* 0x000000ffff0f9224 */ /* 0x000fe400078e0a0f */
[----:B------:R-:W-:Y:S02]  /*6a70*/  @!P5 IMAD.MOV R12, RZ, RZ, -R12 ;  /* 0x000000ffff0cd224 */ /* 0x000fe400078e0a0c */
[----:B------:R-:W-:-:S04]  /*6a80*/  IMAD.HI.U32 R7, R24, R2, RZ ;  /* 0x0000000218077227 */ /* 0x000fc800078e00ff */
[----:B------:R-:W-:-:S04]  /*6a90*/  IMAD.MOV R7, RZ, RZ, -R7 ;  /* 0x000000ffff077224 */ /* 0x000fc800078e0a07 */
[----:B------:R-:W-:Y:S01]  /*6aa0*/  IMAD R2, R0, R7, R2 ;  /* 0x0000000700027224 */ /* 0x000fe200078e0202 */
[----:B--2---:R-:W-:Y:S01]  /*6ab0*/  ISETP.GE.AND P4, PT, R14, RZ, PT ;  /* 0x000000ff0e00720c */ /* 0x004fe20003f86270 */
[----:B------:R-:W-:Y:S02]  /*6ac0*/  IMAD.MOV.U32 R14, RZ, RZ, R19 ;  /* 0x000000ffff0e7224 */ /* 0x000fe400078e0013 */
[----:B------:R-:W-:Y:S02]  /*6ad0*/  IMAD.MOV.U32 R19, RZ, RZ, R22 ;  /* 0x000000ffff137224 */ /* 0x000fe400078e0016 */
[----:B------:R-:W2:Y:S01]  /*6ae0*/  LDL.LU R22, [R1+0x218] ;  /* 0x0002180001167983 */ /* 0x000ea20000300800 */
[----:B------:R-:W-:-:S03]  /*6af0*/  ISETP.GE.AND P5, PT, R14, RZ, PT ;  /* 0x000000ff0e00720c */ /* 0x000fc60003fa6270 */
[----:B------:R0:W-:Y:S04]  /*6b00*/  STL [R1+0x40], R15 ;  /* 0x0000400f01007387 */ /* 0x0001e80000100800 */
[----:B0-----:R-:W5:Y:S04]  /*6b10*/  LDL.LU R15, [R1+0x21c] ;  /* 0x00021c00010f7983 */ /* 0x001f680000300800 */
[----:B------:R-:W-:Y:S04]  /*6b20*/  STL [R1+0x3c], R12 ;  /* 0x00003c0c01007387 */ /* 0x000fe80000100800 */
[----:B------:R-:W5:Y:S01]  /*6b30*/  LDL.LU R14, [R1+0x20c] ;  /* 0x00020c00010e7983 */ /* 0x000f620000300800 */
[----:B------:R-:W-:Y:S01]  /*6b40*/  ISETP.GT.U32.AND P0, PT, R0, R2, PT ;  /* 0x000000020000720c */ /* 0x000fe20003f04070 */
[----:B------:R-:W-:-:S04]  /*6b50*/  IMAD.HI.U32 R8, R24, R10, RZ ;  /* 0x0000000a18087227 */ /* 0x000fc800078e00ff */
[----:B------:R-:W-:-:S08]  /*6b60*/  IMAD.HI.U32 R7, R24, R9, RZ ;  /* 0x0000000918077227 */ /* 0x000fd000078e00ff */
[----:B------:R-:W-:Y:S02]  /*6b70*/  @!P0 IMAD.IADD R2, R2, 0x1, -R0 ;  /* 0x0000000102028824 */ /* 0x000fe400078e0a00 */
[----:B------:R-:W-:-:S03]  /*6b80*/  IMAD.MOV R8, RZ, RZ, -R8 ;  /* 0x000000ffff087224 */ /* 0x000fc600078e0a08 */
[C---:B------:R-:W-:Y:S01]  /*6b90*/  ISETP.GT.U32.AND P0, PT, R0.reuse, R2, PT ;  /* 0x000000020000720c */ /* 0x040fe20003f04070 */
[----:B------:R-:W-:Y:S02]  /*6ba0*/  IMAD.MOV R7, RZ, RZ, -R7 ;  /* 0x000000ffff077224 */ /* 0x000fe400078e0a07 */
[C---:B------:R-:W-:Y:S02]  /*6bb0*/  IMAD R10, R0.reuse, R8, R10 ;  /* 0x00000008000a7224 */ /* 0x040fe400078e020a */
[----:B------:R-:W-:-:S03]  /*6bc0*/  IMAD R9, R0, R7, R9 ;  /* 0x0000000700097224 */ /* 0x000fc600078e0209 */
[C---:B------:R-:W-:Y:S02]  /*6bd0*/  ISETP.GT.U32.AND P1, PT, R0.reuse, R10, PT ;  /* 0x0000000a0000720c */ /* 0x040fe40003f24070 */
[----:B------:R-:W-:-:S03]  /*6be0*/  ISETP.GT.U32.AND P6, PT, R0, R11, PT ;  /* 0x0000000b0000720c */ /* 0x000fc60003fc4070 */
[----:B------:R-:W-:Y:S01]  /*6bf0*/  @!P0 IMAD.IADD R2, R2, 0x1, -R0 ;  /* 0x0000000102028824 */ /* 0x000fe200078e0a00 */
[C---:B------:R-:W-:Y:S02]  /*6c00*/  ISETP.GT.U32.AND P0, PT, R0.reuse, R9, PT ;  /* 0x000000090000720c */ /* 0x040fe40003f04070 */
[----:B------:R-:W-:Y:S02]  /*6c10*/  ISETP.GT.U32.AND P3, PT, R0, R5, PT ;  /* 0x000000050000720c */ /* 0x000fe40003f64070 */
[----:B----4-:R-:W-:-:S03]  /*6c20*/  IABS R4, R23 ;  /* 0x0000001700047213 */ /* 0x010fc60000000000 */
[--C-:B------:R-:W-:Y:S01]  /*6c30*/  @!P1 IMAD.IADD R10, R10, 0x1, -R0.reuse ;  /* 0x000000010a0a9824 */ /* 0x100fe200078e0a00 */
[----:B---3--:R-:W-:Y:S01]  /*6c40*/  IABS R7, R17 ;  /* 0x0000001100077213 */ /* 0x008fe20000000000 */
[----:B------:R-:W-:Y:S02]  /*6c50*/  @!P6 IMAD.IADD R11, R11, 0x1, -R0 ;  /* 0x000000010b0be824 */ /* 0x000fe400078e0a00 */
[----:B------:R-:W-:Y:S02]  /*6c60*/  IMAD.MOV.U32 R8, RZ, RZ, R2 ;  /* 0x000000ffff087224 */ /* 0x000fe400078e0002 */
[----:B------:R-:W-:Y:S01]  /*6c70*/  @!P0 IMAD.IADD R9, R9, 0x1, -R0 ;  /* 0x0000000109098824 */ /* 0x000fe200078e0a00 */
[----:B------:R-:W-:Y:S01]  /*6c80*/  ISETP.GT.U32.AND P0, PT, R0, R10, PT ;  /* 0x0000000a0000720c */ /* 0x000fe20003f04070 */
[----:B------:R-:W-:Y:S01]  /*6c90*/  IMAD.HI.U32 R2, R24, R4, RZ ;  /* 0x0000000418027227 */ /* 0x000fe200078e00ff */
[----:B------:R-:W-:-:S03]  /*6ca0*/  ISETP.GT.U32.AND P1, PT, R0, R11, PT ;  /* 0x0000000b0000720c */ /* 0x000fc60003f24070 */
[----:B------:R-:W-:-:S04]  /*6cb0*/  IMAD.HI.U32 R6, R24, R7, RZ ;  /* 0x0000000718067227 */ /* 0x000fc800078e00ff */
[----:B------:R-:W-:Y:S02]  /*6cc0*/  @!P3 IMAD.IADD R5, R5, 0x1, -R0 ;  /* 0x000000010505b824 */ /* 0x000fe400078e0a00 */
[----:B------:R-:W-:Y:S02]  /*6cd0*/  IMAD.MOV R2, RZ, RZ, -R2 ;  /* 0x000000ffff027224 */ /* 0x000fe400078e0a02 */
[----:B------:R-:W-:Y:S01]  /*6ce0*/  IMAD.MOV R6, RZ, RZ, -R6 ;  /* 0x000000ffff067224 */ /* 0x000fe200078e0a06 */
[C---:B------:R-:W-:Y:S01]  /*6cf0*/  ISETP.GT.U32.AND P6, PT, R0.reuse, R5, PT ;  /* 0x000000050000720c */ /* 0x040fe20003fc4070 */
[C---:B------:R-:W-:Y:S02]  /*6d00*/  IMAD R4, R0.reuse, R2, R4 ;  /* 0x0000000200047224 */ /* 0x040fe400078e0204 */
[----:B------:R-:W-:Y:S02]  /*6d10*/  IMAD R7, R0, R6, R7 ;  /* 0x0000000600077224 */ /* 0x000fe400078e0207 */
[--C-:B------:R-:W-:Y:S01]  /*6d20*/  @!P0 IMAD.IADD R10, R10, 0x1, -R0.reuse ;  /* 0x000000010a0a8824 */ /* 0x100fe200078e0a00 */
[C---:B------:R-:W-:Y:S01]  /*6d30*/  ISETP.GT.U32.AND P0, PT, R0.reuse, R4, PT ;  /* 0x000000040000720c */ /* 0x040fe20003f04070 */
[----:B------:R-:W-:Y:S01]  /*6d40*/  @!P1 IMAD.IADD R11, R11, 0x1, -R0 ;  /* 0x000000010b0b9824 */ /* 0x000fe200078e0a00 */
[C---:B------:R-:W-:Y:S01]  /*6d50*/  ISETP.GT.U32.AND P1, PT, R0.reuse, R7, PT ;  /* 0x000000070000720c */ /* 0x040fe20003f24070 */
[----:B------:R-:W-:Y:S01]  /*6d60*/  @!P2 IMAD.MOV R8, RZ, RZ, -R8 ;  /* 0x000000ffff08a224 */ /* 0x000fe200078e0a08 */
[----:B------:R-:W-:-:S03]  /*6d70*/  ISETP.GT.U32.AND P2, PT, R0, R9, PT ;  /* 0x000000090000720c */ /* 0x000fc60003f44070 */
[----:B------:R-:W-:Y:S01]  /*6d80*/  @!P6 IMAD.IADD R5, R5, 0x1, -R0 ;  /* 0x000000010505e824 */ /* 0x000fe200078e0a00 */
[----:B------:R-:W-:Y:S01]  /*6d90*/  ISETP.GE.AND P3, PT, R13, RZ, PT ;  /* 0x000000ff0d00720c */ /* 0x000fe20003f66270 */
[----:B------:R-:W-:-:S04]  /*6da0*/  @!P5 IMAD.MOV R11, RZ, RZ, -R11 ;  /* 0x000000ffff0bd224 */ /* 0x000fc800078e0a0b */
[--C-:B------:R-:W-:Y:S02]  /*6db0*/  @!P0 IMAD.IADD R4, R4, 0x1, -R0.reuse ;  /* 0x0000000104048824 */ /* 0x100fe400078e0a00 */
[----:B------:R-:W-:Y:S01]  /*6dc0*/  @!P1 IMAD.IADD R7, R7, 0x1, -R0 ;  /* 0x0000000107079824 */ /* 0x000fe200078e0a00 */
[----:B------:R-:W-:Y:S01]  /*6dd0*/  ISETP.GE.AND P1, PT, R23, RZ, PT ;  /* 0x000000ff1700720c */ /* 0x000fe20003f26270 */
[----:B------:R-:W-:Y:S01]  /*6de0*/  IMAD.MOV.U32 R23, RZ, RZ, R19 ;  /* 0x000000ffff177224 */ /* 0x000fe200078e0013 */
[----:B------:R0:W-:Y:S01]  /*6df0*/  STL [R1+0x38], R8 ;  /* 0x0000380801007387 */ /* 0x0001e20000100800 */
[----:B------:R-:W-:Y:S01]  /*6e00*/  IMAD.MOV.U32 R19, RZ, RZ, R18 ;  /* 0x000000ffff137224 */ /* 0x000fe200078e0012 */
[----:B------:R-:W-:Y:S01]  /*6e10*/  ISETP.GT.U32.AND P0, PT, R0, R7, PT ;  /* 0x000000070000720c */ /* 0x000fe20003f04070 */
[----:B------:R-:W-:Y:S02]  /*6e20*/  IMAD.MOV.U32 R18, RZ, RZ, R25 ;  /* 0x000000ffff127224 */ /* 0x000fe400078e0019 */
[----:B------:R-:W-:-:S02]  /*6e30*/  IMAD.MOV.U32 R25, RZ, RZ, R27 ;  /* 0x000000ffff197224 */ /* 0x000fc400078e001b */
[----:B------:R-:W-:Y:S01]  /*6e40*/  @!P2 IMAD.IADD R9, R9, 0x1, -R0 ;  /* 0x000000010909a824 */ /* 0x000fe200078e0a00 */
[----:B------:R-:W-:Y:S01]  /*6e50*/  ISETP.GE.AND P2, PT, R17, RZ, PT ;  /* 0x000000ff1100720c */ /* 0x000fe20003f46270 */
[----:B------:R-:W-:Y:S02]  /*6e60*/  IMAD.MOV.U32 R27, RZ, RZ, R3 ;  /* 0x000000ffff1b7224 */ /* 0x000fe400078e0003 */
[----:B------:R-:W-:-:S04]  /*6e70*/  @!P3 IMAD.MOV R10, RZ, RZ, -R10 ;  /* 0x000000ffff0ab224 */ /* 0x000fc800078e0a0a */
[----:B------:R-:W-:-:S06]  /*6e80*/  @!P0 IMAD.IADD R7, R7, 0x1, -R0 ;  /* 0x0000000107078824 */ /* 0x000fcc00078e0a00 */
[----:B------:R-:W-:Y:S01]  /*6e90*/  @!P2 IMAD.MOV R7, RZ, RZ, -R7 ;  /* 0x000000ffff07a224 */ /* 0x000fe200078e0a07 */
[----:B------:R-:W-:Y:S02]  /*6ea0*/  IABS R13, R16 ;  /* 0x00000010000d7213 */ /* 0x000fe40000000000 */
[----:B------:R-:W-:Y:S02]  /*6eb0*/  ISETP.GE.AND P0, PT, R16, RZ, PT ;  /* 0x000000ff1000720c */ /* 0x000fe40003f06270 */
[----:B------:R-:W-:Y:S02]  /*6ec0*/  ISETP.GE.AND P2, PT, R23, RZ, PT ;  /* 0x000000ff1700720c */ /* 0x000fe40003f46270 */
[----:B--2---:R-:W-:Y:S02]  /*6ed0*/  IABS R6, R22 ;  /* 0x0000001600067213 */ /* 0x004fe40000000000 */
[----:B------:R-:W-:Y:S02]  /*6ee0*/  ISETP.GE.AND P3, PT, R22, RZ, PT ;  /* 0x000000ff1600720c */ /* 0x000fe40003f66270 */
[----:B-----5:R-:W-:Y:S01]  /*6ef0*/  ISETP.GE.AND P6, PT, R14, RZ, PT ;  /* 0x000000ff0e00720c */ /* 0x020fe20003fc6270 */
[----:B------:R-:W-:-:S04]  /*6f00*/  IMAD.MOV.U32 R14, RZ, RZ, R5 ;  /* 0x000000ffff0e7224 */ /* 0x000fc800078e0005 */
[----:B------:R-:W-:Y:S01]  /*6f10*/  @!P4 IMAD.MOV R14, RZ, RZ, -R14 ;  /* 0x000000ffff0ec224 */ /* 0x000fe200078e0a0e */
[----:B------:R-:W-:Y:S02]  /*6f20*/  ISETP.GT.U32.AND P4, PT, R0, R4, PT ;  /* 0x000000040000720c */ /* 0x000fe40003f84070 */
[----:B------:R-:W-:Y:S02]  /*6f30*/  IABS R2, R15 ;  /* 0x0000000f00027213 */ /* 0x000fe40000000000 */
[----:B------:R1:W-:Y:S04]  /*6f40*/  STL [R1+0x34], R14 ;  /* 0x0000340e01007387 */ /* 0x0003e80000100800 */
[----:B------:R-:W-:Y:S01]  /*6f50*/  STL [R1+0x30], R11 ;  /* 0x0000300b01007387 */ /* 0x000fe20000100800 */
[----:B0-----:R-:W-:-:S03]  /*6f60*/  IMAD.HI.U32 R8, R24, R2, RZ ;  /* 0x0000000218087227 */ /* 0x001fc600078e00ff */
[----:B------:R-:W2:Y:S04]  /*6f70*/  LDL.LU R3, [R1+0x230] ;  /* 0x0002300001037983 */ /* 0x000ea80000300800 */
[----:B------:R-:W3:Y:S01]  /*6f80*/  LDL.LU R17, [R1+0x234] ;  /* 0x0002340001117983 */ /* 0x000ee20000300800 */
[----:B------:R-:W-:Y:S02]  /*6f90*/  IMAD.MOV R8, RZ, RZ, -R8 ;  /* 0x000000ffff087224 */ /* 0x000fe400078e0a08 */
[----:B------:R-:W-:Y:S01]  /*6fa0*/  @!P4 IMAD.IADD R4, R4, 0x1, -R0 ;  /* 0x000000010404c824 */ /* 0x000fe200078e0a00 */
[----:B------:R-:W4:Y:S01]  /*6fb0*/  LDL.LU R22, [R1+0x22c] ;  /* 0x00022c0001167983 */ /* 0x000f220000300800 */
[----:B------:R-:W-:Y:S02]  /*6fc0*/  IMAD R2, R0, R8, R2 ;  /* 0x0000000800027224 */ /* 0x000fe400078e0202 */
[----:B------:R-:W-:-:S02]  /*6fd0*/  IMAD.MOV.U32 R8, RZ, RZ, R4 ;  /* 0x000000ffff087224 */ /* 0x000fc400078e0004 */
[----:B------:R-:W-:Y:S02]  /*6fe0*/  @!P6 IMAD.MOV R9, RZ, RZ, -R9 ;  /* 0x000000ffff09e224 */ /* 0x000fe400078e0a09 */
[----:B------:R-:W-:Y:S01]  /*6ff0*/  @!P1 IMAD.MOV R8, RZ, RZ, -R8 ;  /* 0x000000ffff089224 */ /* 0x000fe200078e0a08 */
[----:B------:R-:W-:Y:S04]  /*7000*/  STL [R1+0x80], R10 ;  /* 0x0000800a01007387 */ /* 0x000fe80000100800 */
[----:B------:R3:W-:Y:S04]  /*7010*/  STL [R1+0x84], R9 ;  /* 0x0000840901007387 */ /* 0x0007e80000100800 */
[----:B------:R-:W-:Y:S04]  /*7020*/  STL [R1+0x9c], R7 ;  /* 0x00009c0701007387 */ /* 0x000fe80000100800 */
[----:B------:R0:W-:Y:S04]  /*7030*/  STL [R1+0xa0], R8 ;  /* 0x0000a00801007387 */ /* 0x0001e80000100800 */
[----:B------:R-:W5:Y:S01]  /*7040*/  LDL.LU R16, [R1+0x238] ;  /* 0x0002380001107983 */ /* 0x000f620000300800 */
[----:B------:R-:W-:Y:S01]  /*7050*/  IMAD.HI.U32 R12, R24, R6, RZ ;  /* 0x00000006180c7227 */ /* 0x000fe200078e00ff */
[----:B------:R-:W-:-:S02]  /*7060*/  IABS R4, R23 ;  /* 0x0000001700047213 */ /* 0x000fc40000000000 */
[----:B------:R-:W5:Y:S01]  /*7070*/  LDL.LU R23, [R1+0x23c] ;  /* 0x00023c0001177983 */ /* 0x000f620000300800 */
[----:B------:R-:W-:Y:S01]  /*7080*/  IMAD.MOV R12, RZ, RZ, -R12 ;  /* 0x000000ffff0c7224 */ /* 0x000fe200078e0a0c */
[----:B------:R-:W-:-:S03]  /*7090*/  ISETP.GE.AND P1, PT, R19, RZ, PT ;  /* 0x000000ff1300720c */ /* 0x000fc60003f26270 */
[C---:B------:R-:W-:Y:S01]  /*70a0*/  IMAD R6, R0.reuse, R12, R6 ;  /* 0x0000000c00067224 */ /* 0x040fe200078e0206 */
[----:B------:R-:W-:Y:S02]  /*70b0*/  IABS R12, R19 ;  /* 0x00000013000c7213 */ /* 0x000fe40000000000 */
[----:B------:R-:W5:Y:S02]  /*70c0*/  LDL.LU R19, [R1+0x240] ;  /* 0x0002400001137983 */ /* 0x000f640000300800 */
[C---:B------:R-:W-:Y:S02]  /*70d0*/  ISETP.GT.U32.AND P5, PT, R0.reuse, R6, PT ;  /* 0x000000060000720c */ /* 0x040fe40003fa4070 */
[----:B------:R-:W-:Y:S01]  /*70e0*/  ISETP.GT.U32.AND P4, PT, R0, R2, PT ;  /* 0x000000020000720c */ /* 0x000fe20003f84070 */
[----:B------:R-:W-:-:S04]  /*70f0*/  IMAD.HI.U32 R5, R24, R13, RZ ;  /* 0x0000000d18057227 */ /* 0x000fc800078e00ff */
[----:B------:R-:W-:-:S06]  /*7100*/  IMAD.MOV R5, RZ, RZ, -R5 ;  /* 0x000000ffff057224 */ /* 0x000fcc00078e0a05 */
[--C-:B------:R-:W-:Y:S02]  /*7110*/  @!P5 IMAD.IADD R6, R6, 0x1, -R0.reuse ;  /* 0x000000010606d824 */ /* 0x100fe400078e0a00 */
[----:B------:R-:W-:-:S03]  /*7120*/  @!P4 IMAD.IADD R2, R2, 0x1, -R0 ;  /* 0x000000010202c824 */ /* 0x000fc600078e0a00 */
[C---:B------:R-:W-:Y:S01]  /*7130*/  ISETP.GT.U32.AND P5, PT, R0.reuse, R6, PT ;  /* 0x000000060000720c */ /* 0x040fe20003fa4070 */
[C---:B------:R-:W-:Y:S01]  /*7140*/  IMAD R13, R0.reuse, R5, R13 ;  /* 0x00000005000d7224 */ /* 0x040fe200078e020d */
[----:B------:R-:W-:Y:S01]  /*7150*/  ISETP.GT.U32.AND P4, PT, R0, R2, PT ;  /* 0x000000020000720c */ /* 0x000fe20003f84070 */
[----:B------:R-:W-:-:S04]  /*7160*/  IMAD.HI.U32 R5, R24, R4, RZ ;  /* 0x0000000418057227 */ /* 0x000fc800078e00ff */
[----:B------:R-:W-:-:S04]  /*7170*/  IMAD.MOV R5, RZ, RZ, -R5 ;  /* 0x000000ffff057224 */ /* 0x000fc800078e0a05 */
[----:B------:R-:W-:Y:S02]  /*7180*/  IMAD R4, R0, R5, R4 ;  /* 0x0000000500047224 */ /* 0x000fe400078e0204 */
[--C-:B------:R-:W-:Y:S01]  /*7190*/  @!P5 IMAD.IADD R6, R6, 0x1, -R0.reuse ;  /* 0x000000010606d824 */ /* 0x100fe200078e0a00 */
[----:B------:R-:W-:Y:S01]  /*71a0*/  ISETP.GT.U32.AND P5, PT, R0, R13, PT ;  /* 0x0000000d0000720c */ /* 0x000fe20003fa4070 */
[----:B------:R-:W-:Y:S01]  /*71b0*/  @!P4 IMAD.IADD R2, R2, 0x1, -R0 ;  /* 0x000000010202c824 */ /* 0x000fe200078e0a00 */
[----:B------:R-:W-:Y:S01]  /*71c0*/  ISETP.GT.U32.AND P4, PT, R0, R4, PT ;  /* 0x000000040000720c */ /* 0x000fe20003f84070 */
[----:B-1----:R-:W-:Y:S01]  /*71d0*/  IMAD.HI.U32 R14, R24, R12, RZ ;  /* 0x0000000c180e7227 */ /* 0x002fe200078e00ff */
[----:B------:R-:W-:-:S03]  /*71e0*/  ISETP.GE.AND P6, PT, R15, RZ, PT ;  /* 0x000000ff0f00720c */ /* 0x000fc60003fc6270 */
[----:B------:R-:W-:-:S06]  /*71f0*/  IMAD.MOV R14, RZ, RZ, -R14 ;  /* 0x000000ffff0e7224 */ /* 0x000fcc00078e0a0e */
[--C-:B------:R-:W-:Y:S02]  /*7200*/  @!P5 IMAD.IADD R13, R13, 0x1, -R0.reuse ;  /* 0x000000010d0dd824 */ /* 0x100fe400078e0a00 */
[----:B------:R-:W-:Y:S02]  /*7210*/  @!P4 IMAD.IADD R4, R4, 0x1, -R0 ;  /* 0x000000010404c824 */ /* 0x000fe400078e0a00 */
[----:B------:R-:W-:Y:S01]  /*7220*/  @!P3 IMAD.MOV R6, RZ, RZ, -R6 ;  /* 0x000000ffff06b224 */ /* 0x000fe200078e0a06 */
[C---:B------:R-:W-:Y:S01]  /*7230*/  ISETP.GT.U32.AND P4, PT, R0.reuse, R13, PT ;  /* 0x0000000d0000720c */ /* 0x040fe20003f84070 */
[C---:B------:R-:W-:Y:S01]  /*7240*/  IMAD R12, R0.reuse, R14, R12 ;  /* 0x0000000e000c7224 */ /* 0x040fe200078e020c */
[----:B------:R-:W-:Y:S02]  /*7250*/  ISETP.GT.U32.AND P3, PT, R0, R4, PT ;  /* 0x000000040000720c */ /* 0x000fe40003f64070 */
[----:B------:R-:W-:Y:S09]  /*7260*/  STL [R1+0x2c], R6 ;  /* 0x00002c0601007387 */ /* 0x000ff20000100800 */
[----:B------:R-:W-:-:S02]  /*7270*/  @!P4 IMAD.IADD R13, R13, 0x1, -R0 ;  /* 0x000000010d0dc824 */ /* 0x000fc400078e0a00 */
[----:B------:R-:W-:-:S04]  /*7280*/  @!P3 IMAD.IADD R4, R4, 0x1, -R0 ;  /* 0x000000010404b824 */ /* 0x000fc800078e0a00 */
[----:B------:R-:W-:Y:S01]  /*7290*/  @!P2 IMAD.MOV R4, RZ, RZ, -R4 ;  /* 0x000000ffff04a224 */ /* 0x000fe200078e0a04 */
[----:B---3--:R-:W-:-:S05]  /*72a0*/  IABS R9, R17 ;  /* 0x0000001100097213 */ /* 0x008fca0000000000 */
[C---:B------:R-:W-:Y:S01]  /*72b0*/  IMAD.HI.U32 R5, R24.reuse, R9, RZ ;  /* 0x0000000918057227 */ /* 0x040fe200078e00ff */
[----:B----4-:R-:W-:Y:S02]  /*72c0*/  IABS R11, R22 ;  /* 0x00000016000b7213 */ /* 0x010fe40000000000 */
[----:B--2---:R-:W-:Y:S01]  /*72d0*/  IABS R10, R3 ;  /* 0x00000003000a7213 */ /* 0x004fe20000000000 */
[----:B------:R-:W-:Y:S02]  /*72e0*/  IMAD.MOV R5, RZ, RZ, -R5 ;  /* 0x000000ffff057224 */ /* 0x000fe400078e0a05 */
[----:B0-----:R-:W-:-:S04]  /*72f0*/  IMAD.HI.U32 R8, R24, R11, RZ ;  /* 0x0000000b18087227 */ /* 0x001fc800078e00ff */
[----:B------:R-:W-:Y:S02]  /*7300*/  IMAD R9, R0, R5, R9 ;  /* 0x0000000500097224 */ /* 0x000fe400078e0209 */
[----:B------:R-:W-:-:S04]  /*7310*/  IMAD.HI.U32 R7, R24, R10, RZ ;  /* 0x0000000a18077227 */ /* 0x000fc800078e00ff */
[----:B------:R-:W-:Y:S02]  /*7320*/  IMAD.MOV.U32 R5, RZ, RZ, R2 ;  /* 0x000000ffff057224 */ /* 0x000fe400078e0002 */
[----:B------:R-:W-:Y:S02]  /*7330*/  IMAD.MOV R8, RZ, RZ, -R8 ;  /* 0x000000ffff087224 */ /* 0x000fe400078e0a08 */
[----:B------:R-:W-:Y:S02]  /*7340*/  IMAD.MOV R7, RZ, RZ, -R7 ;  /* 0x000000ffff077224 */ /* 0x000fe400078e0a07 */
[----:B------:R-:W-:Y:S01]  /*7350*/  @!P6 IMAD.MOV R5, RZ, RZ, -R5 ;  /* 0x000000ffff05e224 */ /* 0x000fe200078e0a05 */
[C---:B------:R-:W-:Y:S01]  /*7360*/  ISETP.GT.U32.AND P6, PT, R0.reuse, R12, PT ;  /* 0x0000000c0000720c */ /* 0x040fe20003fc4070 */
[C---:B------:R-:W-:Y:S01]  /*7370*/  IMAD R11, R0.reuse, R8, R11 ;  /* 0x00000008000b7224 */ /* 0x040fe200078e020b */
[----:B-----5:R-:W-:Y:S01]  /*7380*/  IABS R8, R16 ;  /* 0x0000001000087213 */ /* 0x020fe20000000000 */
[C---:B------:R-:W-:Y:S01]  /*7390*/  IMAD R10, R0.reuse, R7, R10 ;  /* 0x00000007000a7224 */ /* 0x040fe200078e020a */
[----:B------:R0:W-:Y:S02]  /*73a0*/  STL [R1+0x28], R5 ;  /* 0x0000280501007387 */ /* 0x0001e40000100800 */
[----:B------:R-:W-:-:S02]  /*73b0*/  ISETP.GT.U32.AND P4, PT, R0, R11, PT ;  /* 0x0000000b0000720c */ /* 0x000fc40003f84070 */
[----:B------:R-:W-:Y:S01]  /*73c0*/  ISETP.GT.U32.AND P3, PT, R0, R10, PT ;  /* 0x0000000a0000720c */ /* 0x000fe20003f64070 */
[----:B0-----:R-:W-:-:S04]  /*73d0*/  IMAD.HI.U32 R5, R24, R8, RZ ;  /* 0x0000000818057227 */ /* 0x001fc800078e00ff */
[----:B------:R-:W-:Y:S02]  /*73e0*/  IMAD.MOV R5, RZ, RZ, -R5 ;  /* 0x000000ffff057224 */ /* 0x000fe400078e0a05 */
[----:B------:R-:W-:Y:S01]  /*73f0*/  @!P6 IMAD.IADD R12, R12, 0x1, -R0 ;  /* 0x000000010c0ce824 */ /* 0x000fe200078e0a00 */
[C---:B------:R-:W-:Y:S01]  /*7400*/  ISETP.GT.U32.AND P6, PT, R0.reuse, R9, PT ;  /* 0x000000090000720c */ /* 0x040fe20003fc4070 */
[----:B------:R-:W-:Y:S01]  /*7410*/  IMAD R8, R0, R5, R8 ;  /* 0x0000000500087224 */ /* 0x000fe200078e0208 */
[----:B------:R-:W-:Y:S01]  /*7420*/  IABS R7, R23 ;  /* 0x0000001700077213 */ /* 0x000fe20000000000 */
[--C-:B------:R-:W-:Y:S02]  /*7430*/  @!P4 IMAD.IADD R11, R11, 0x1, -R0.reuse ;  /* 0x000000010b0bc824 */ /* 0x100fe400078e0a00 */
[----:B------:R-:W-:Y:S01]  /*7440*/  @!P3 IMAD.IADD R10, R10, 0x1, -R0 ;  /* 0x000000010a0ab824 */ /* 0x000fe200078e0a00 */
[----:B------:R-:W-:Y:S01]  /*7450*/  ISETP.GT.U32.AND P4, PT, R0, R8, PT ;  /* 0x000000080000720c */ /* 0x000fe20003f84070 */
[----:B------:R-:W-:Y:S01]  /*7460*/  IMAD.HI.U32 R15, R24, R7, RZ ;  /* 0x00000007180f7227 */ /* 0x000fe200078e00ff */
[----:B------:R-:W-:-:S02]  /*7470*/  ISETP.GT.U32.AND P3, PT, R0, R12, PT ;  /* 0x0000000c0000720c */ /* 0x000fc40003f64070 */
[----:B------:R-:W-:Y:S01]  /*7480*/  IABS R6, R19 ;  /* 0x0000001300067213 */ /* 0x000fe20000000000 */
[----:B------:R-:W-:Y:S01]  /*7490*/  IMAD.MOV R15, RZ, RZ, -R15 ;  /* 0x000000ffff0f7224 */ /* 0x000fe200078e0a0f */
[----:B------:R-:W-:Y:S01]  /*74a0*/  IABS R2, R18 ;  /* 0x0000001200027213 */ /* 0x000fe20000000000 */
[----:B------:R-:W-:Y:S01]  /*74b0*/  @!P6 IMAD.IADD R9, R9, 0x1, -R0 ;  /* 0x000000010909e824 */ /* 0x000fe200078e0a00 */
[----:B------:R-:W-:Y:S01]  /*74c0*/  ISETP.GE.AND P5, PT, R22, RZ, PT ;  /* 0x000000ff1600720c */ /* 0x000fe20003fa6270 */
[----:B------:R-:W-:Y:S01]  /*74d0*/  IMAD.MOV.U32 R22, RZ, RZ, R26 ;  /* 0x000000ffff167224 */ /* 0x000fe200078e001a */
[----:B------:R-:W-:Y:S01]  /*74e0*/  ISETP.GT.U32.AND P6, PT, R0, R11, PT ;  /* 0x0000000b0000720c */ /* 0x000fe20003fc4070 */
[----:B------:R-:W-:Y:S01]  /*74f0*/  IMAD.HI.U32 R14, R24, R6, RZ ;  /* 0x00000006180e7227 */ /* 0x000fe200078e00ff */
[----:B------:R-:W-:-:S03]  /*7500*/  ISETP.GT.U32.AND P2, PT, R0, R9, PT ;  /* 0x000000090000720c */ /* 0x000fc60003f44070 */
[----:B------:R-:W-:Y:S02]  /*7510*/  IMAD R7, R0, R15, R7 ;  /* 0x0000000f00077224 */ /* 0x000fe400078e0207 */
[----:B------:R-:W-:Y:S02]  /*7520*/  IMAD.MOV.U32 R26, RZ, RZ, R13 ;  /* 0x000000ffff1a7224 */ /* 0x000fe400078e000d */
[----:B------:R-:W-:-:S04]  /*7530*/  IMAD.HI.U32 R5, R24, R2, RZ ;  /* 0x0000000218057227 */ /* 0x000fc800078e00ff */
[----:B------:R-:W-:Y:S02]  /*7540*/  @!P4 IMAD.IADD R8, R8, 0x1, -R0 ;  /* 0x000000010808c824 */ /* 0x000fe400078e0a00 */
[----:B------:R-:W-:Y:S02]  /*7550*/  IMAD.MOV R14, RZ, RZ, -R14 ;  /* 0x000000ffff0e7224 */ /* 0x000fe400078e0a0e */
[----:B------:R-:W-:Y:S01]  /*7560*/  @!P0 IMAD.MOV R26, RZ, RZ, -R26 ;  /* 0x000000ffff1a8224 */ /* 0x000fe200078e0a1a */
[----:B------:R-:W-:Y:S01]  /*7570*/  ISETP.GT.U32.AND P0, PT, R0, R10, PT ;  /* 0x0000000a0000720c */ /* 0x000fe20003f04070 */
[----:B------:R-:W-:Y:S01]  /*7580*/  @!P3 IMAD.IADD R12, R12, 0x1, -R0 ;  /* 0x000000010c0cb824 */ /* 0x000fe200078e0a00 */
[C---:B------:R-:W-:Y:S01]  /*7590*/  ISETP.GT.U32.AND P3, PT, R0.reuse, R7, PT ;  /* 0x000000070000720c */ /* 0x040fe20003f64070 */
[----:B------:R-:W-:Y:S01]  /*75a0*/  IMAD.MOV R5, RZ, RZ, -R5 ;  /* 0x000000ffff057224 */ /* 0x000fe200078e0a05 */
[C---:B------:R-:W-:Y:S01]  /*75b0*/  ISETP.GT.U32.AND P4, PT, R0.reuse, R8, PT ;  /* 0x000000080000720c */ /* 0x040fe20003f84070 */
[----:B------:R-:W-:-:S02]  /*75c0*/  IMAD R6, R0, R14, R6 ;  /* 0x0000000e00067224 */ /* 0x000fc400078e0206 */
[C---:B------:R-:W-:Y:S02]  /*75d0*/  IMAD R2, R0.reuse, R5, R2 ;  /* 0x0000000500027224 */ /* 0x040fe400078e0202 */
[--C-:B------:R-:W-:Y:S01]  /*75e0*/  @!P6 IMAD.IADD R11, R11, 0x1, -R0.reuse ;  /* 0x000000010b0be824 */ /* 0x100fe200078e0a00 */
[C---:B------:R-:W-:Y:S01]  /*75f0*/  ISETP.GT.U32.AND P6, PT, R0.reuse, R6, PT ;  /* 0x000000060000720c */ /* 0x040fe20003fc4070 */
[--C-:B------:R-:W-:Y:S01]  /*7600*/  @!P2 IMAD.IADD R9, R9, 0x1, -R0.reuse ;  /* 0x000000010909a824 */ /* 0x100fe200078e0a00 */
[----:B------:R-:W-:Y:S01]  /*7610*/  ISETP.GT.U32.AND P2, PT, R0, R2, PT ;  /* 0x000000020000720c */ /* 0x000fe20003f44070 */
[--C-:B------:R-:W-:Y:S01]  /*7620*/  @!P0 IMAD.IADD R10, R10, 0x1, -R0.reuse ;  /* 0x000000010a0a8824 */ /* 0x100fe200078e0a00 */
[----:B------:R-:W-:Y:S01]  /*7630*/  ISETP.GE.AND P0, PT, R3, RZ, PT ;  /* 0x000000ff0300720c */ /* 0x000fe20003f06270 */
[--C-:B------:R-:W-:Y:S02]  /*7640*/  @!P3 IMAD.IADD R7, R7, 0x1, -R0.reuse ;  /* 0x000000010707b824 */ /* 0x100fe400078e0a00 */
[----:B------:R-:W-:Y:S01]  /*7650*/  @!P4 IMAD.IADD R8, R8, 0x1, -R0 ;  /* 0x000000010808c824 */ /* 0x000fe200078e0a00 */
[----:B------:R-:W-:Y:S01]  /*7660*/  ISETP.GE.AND P4, PT, R17, RZ, PT ;  /* 0x000000ff1100720c */ /* 0x000fe20003f86270 */
[----:B------:R-:W-:Y:S01]  /*7670*/  @!P1 IMAD.MOV R12, RZ, RZ, -R12 ;  /* 0x000000ffff0c9224 */ /* 0x000fe200078e0a0c */
[----:B------:R-:W-:Y:S01]  /*7680*/  ISETP.GT.U32.AND P1, PT, R0, R7, PT ;  /* 0x000000070000720c */ /* 0x000fe20003f24070 */
[----:B------:R-:W-:-:S02]  /*7690*/  IMAD.MOV.U32 R15, RZ, RZ, R11 ;  /* 0x000000ffff0f7224 */ /* 0x000fc400078e000b */
[--C-:B------:R-:W-:Y:S02]  /*76a0*/  @!P6 IMAD.IADD R6, R6, 0x1, -R0.reuse ;  /* 0x000000010606e824 */ /* 0x100fe400078e0a00 */
[----:B------:R-:W-:Y:S02]  /*76b0*/  @!P2 IMAD.IADD R2, R2, 0x1, -R0 ;  /* 0x000000010202a824 */ /* 0x000fe400078e0a00 */
[----:B------:R-:W-:Y:S01]  /*76c0*/  IMAD.MOV.U32 R11, RZ, RZ, R10 ;  /* 0x000000ffff0b7224 */ /* 0x000fe200078e000a */
[----:B------:R-:W-:Y:S01]  /*76d0*/  ISETP.GT.U32.AND P2, PT, R0, R6, PT ;  /* 0x000000060000720c */ /* 0x000fe20003f44070 */
[----:B------:R-:W-:Y:S01]  /*76e0*/  IMAD.MOV.U32 R10, RZ, RZ, R9 ;  /* 0x000000ffff0a7224 */ /* 0x000fe200078e0009 */
[----:B------:R-:W-:Y:S01]  /*76f0*/  ISETP.GE.AND P3, PT, R16, RZ, PT ;  /* 0x000000ff1000720c */ /* 0x000fe20003f66270 */
[----:B------:R-:W-:Y:S01]  /*7700*/  @!P0 IMAD.MOV R11, RZ, RZ, -R11 ;  /* 0x000000ffff0b8224 */ /* 0x000fe200078e0a0b */
[----:B------:R-:W-:Y:S01]  /*7710*/  ISETP.GT.U32.AND P0, PT, R0, R2, PT ;  /* 0x000000020000720c */ /* 0x000fe20003f04070 */
[----:B------:R-:W-:Y:S01]  /*7720*/  @!P4 IMAD.MOV R10, RZ, RZ, -R10 ;  /* 0x000000ffff0ac224 */ /* 0x000fe200078e0a0a */
[----:B------:R-:W-:Y:S01]  /*7730*/  ISETP.GE.AND P6, PT, R23, RZ, PT ;  /* 0x000000ff1700720c */ /* 0x000fe20003fc6270 */
[----:B------:R-:W-:Y:S01]  /*7740*/  @!P1 IMAD.IADD R7, R7, 0x1, -R0 ;  /* 0x0000000107079824 */ /* 0x000fe200078e0a00 */
[----:B------:R-:W-:-:S02]  /*7750*/  ISETP.GE.AND P4, PT, R19, RZ, PT ;  /* 0x000000ff1300720c */ /* 0x000fc40003f86270 */
[----:B------:R-:W-:Y:S01]  /*7760*/  ISETP.GE.AND P1, PT, R18, RZ, PT ;  /* 0x000000ff1200720c */ /* 0x000fe20003f26270 */
[----:B------:R-:W-:Y:S01]  /*7770*/  IMAD.MOV.U32 R9, RZ, RZ, R8 ;  /* 0x000000ffff097224 */ /* 0x000fe200078e0008 */
[----:B------:R0:W-:Y:S01]  /*7780*/  STL [R1+0x24], R26 ;  /* 0x0000241a01007387 */ /* 0x0001e20000100800 */
[----:B------:R-:W-:Y:S02]  /*7790*/  @!P5 IMAD.MOV R15, RZ, RZ, -R15 ;  /* 0x000000ffff0fd224 */ /* 0x000fe400078e0a0f */
[--C-:B------:R-:W-:Y:S01]  /*77a0*/  @!P2 IMAD.IADD R6, R6, 0x1, -R0.reuse ;  /* 0x000000010606a824 */ /* 0x100fe200078e0a00 */
[----:B------:R-:W-:Y:S01]  /*77b0*/  STL [R1+0x20], R4 ;  /* 0x0000200401007387 */ /* 0x000fe20000100800 */
[----:B------:R-:W-:Y:S02]  /*77c0*/  @!P3 IMAD.MOV R9, RZ, RZ, -R9 ;  /* 0x000000ffff09b224 */ /* 0x000fe400078e0a09 */
[----:B------:R-:W-:Y:S01]  /*77d0*/  @!P0 IMAD.IADD R2, R2, 0x1, -R0 ;  /* 0x0000000102028824 */ /* 0x000fe200078e0a00 */
[----:B------:R-:W2:Y:S01]  /*77e0*/  LDL.LU R3, [R1+0x1040] ;  /* 0x0010400001037983 */ /* 0x000ea20000300800 */
[----:B------:R-:W-:-:S02]  /*77f0*/  @!P6 IMAD.MOV R7, RZ, RZ, -R7 ;  /* 0x000000ffff07e224 */ /* 0x000fc400078e0a07 */
[----:B0-----:R-:W-:Y:S01]  /*7800*/  IMAD.MOV.U32 R26, RZ, RZ, R25 ;  /* 0x000000ffff1a7224 */ /* 0x001fe200078e0019 */
[----:B------:R-:W-:Y:S01]  /*7810*/  STL [R1+0x1c], R12 ;  /* 0x00001c0c01007387 */ /* 0x000fe20000100800 */
[----:B------:R-:W-:Y:S02]  /*7820*/  IMAD.MOV.U32 R25, RZ, RZ, R28 ;  /* 0x000000ffff197224 */ /* 0x000fe400078e001c */
[----:B------:R-:W-:Y:S01]  /*7830*/  @!P4 IMAD.MOV R6, RZ, RZ, -R6 ;  /* 0x000000ffff06c224 */ /* 0x000fe200078e0a06 */
[----:B------:R-:W-:Y:S01]  /*7840*/  STL [R1+0x18], R15 ;  /* 0x0000180f01007387 */ /* 0x000fe20000100800 */
[----:B------:R-:W-:-:S03]  /*7850*/  @!P1 IMAD.MOV R2, RZ, RZ, -R2 ;  /* 0x000000ffff029224 */ /* 0x000fc600078e0a02 */
[----:B------:R-:W-:Y:S01]  /*7860*/  STL [R1+0x14], R11 ;  /* 0x0000140b01007387 */ /* 0x000fe20000100800 */
[----:B------:R-:W-:-:S03]  /*7870*/  IABS R28, R22 ;  /* 0x00000016001c7213 */ /* 0x000fc60000000000 */
[----:B------:R-:W-:Y:S01]  /*7880*/  STL [R1+0x10], R10 ;  /* 0x0000100a01007387 */ /* 0x000fe20000100800 */
[----:B------:R-:W-:Y:S01]  /*7890*/  ISETP.GE.AND P2, PT, R22, RZ, PT ;  /* 0x000000ff1600720c */ /* 0x000fe20003f46270 */
[----:B------:R-:W-:Y:S02]  /*78a0*/  IMAD.MOV.U32 R22, RZ, RZ, R25 ;  /* 0x000000ffff167224 */ /* 0x000fe400078e0019 */
[----:B------:R-:W-:Y:S01]  /*78b0*/  STL [R1+0xc], R9 ;  /* 0x00000c0901007387 */ /* 0x000fe20000100800 */
[----:B------:R-:W-:-:S03]  /*78c0*/  ISETP.GE.AND P6, PT, R21, RZ, PT ;  /* 0x000000ff1500720c */ /* 0x000fc60003fc6270 */
[----:B------:R-:W-:Y:S04]  /*78d0*/  STL [R1+0x8], R7 ;  /* 0x0000080701007387 */ /* 0x000fe80000100800 */
[----:B------:R0:W-:Y:S04]  /*78e0*/  STL [R1+0x4], R6 ;  /* 0x0000040601007387 */ /* 0x0001e80000100800 */
[----:B------:R-:W3:Y:S04]  /*78f0*/  LDL.LU R25, [R1+0x264] ;  /* 0x0002640001197983 */ /* 0x000ee80000300800 */
[----:B------:R1:W-:Y:S01]  /*7900*/  STL [R1+0x48], R2 ;  /* 0x0000480201007387 */ /* 0x0003e20000100800 */
[----:B0-----:R-:W-:-:S03]  /*7910*/  IABS R6, R21 ;  /* 0x0000001500067213 */ /* 0x001fc60000000000 */
[----:B------:R-:W4:Y:S01]  /*7920*/  LDL.LU R21, [R1+0x268] ;  /* 0x0002680001157983 */ /* 0x000f220000300800 */
[----:B------:R-:W-:Y:S02]  /*7930*/  IABS R4, R20 ;  /* 0x0000001400047213 */ /* 0x000fe40000000000 */
[----:B------:R-:W-:Y:S02]  /*7940*/  ISETP.GE.AND P0, PT, R20, RZ, PT ;  /* 0x000000ff1400720c */ /* 0x000fe40003f06270 */
[----:B------:R-:W5:Y:S01]  /*7950*/  LDL.LU R20, [R1+0x26c] ;  /* 0x00026c0001147983 */ /* 0x000f620000300800 */
[----:B------:R-:W-:-:S04]  /*7960*/  IMAD.HI.U32 R14, R24, R28, RZ ;  /* 0x0000001c180e7227 */ /* 0x000fc800078e00ff */
[----:B------:R-:W-:-:S04]  /*7970*/  IMAD.HI.U32 R13, R24, R4, RZ ;  /* 0x00000004180d7227 */ /* 0x000fc800078e00ff */
[----:B------:R-:W-:Y:S02]  /*7980*/  IMAD.MOV R14, RZ, RZ, -R14 ;  /* 0x000000ffff0e7224 */ /* 0x000fe400078e0a0e */
[----:B------:R-:W-:Y:S02]  /*7990*/  IMAD.MOV R13, RZ, RZ, -R13 ;  /* 0x000000ffff0d7224 */ /* 0x000fe400078e0a0d */
[C---:B------:R-:W-:Y:S02]  /*79a0*/  IMAD R28, R0.reuse, R14, R28 ;  /* 0x0000000e001c7224 */ /* 0x040fe400078e021c */
[----:B------:R-:W-:-:S03]  /*79b0*/  IMAD R4, R0, R13, R4 ;  /* 0x0000000d00047224 */ /* 0x000fc600078e0204 */
[C---:B------:R-:W-:Y:S02]  /*79c0*/  ISETP.GT.U32.AND P5, PT, R0.reuse, R28, PT ;  /* 0x0000001c0000720c */ /* 0x040fe40003fa4070 */
[----:B------:R-:W-:Y:S02]  /*79d0*/  ISETP.GT.U32.AND P3, PT, R0, R4, PT ;  /* 0x000000040000720c */ /* 0x000fe40003f64070 */
[----:B------:R-:W-:-:S09]  /*79e0*/  IABS R5, R26 ;  /* 0x0000001a00057213 */ /* 0x000fd20000000000 */
[--C-:B------:R-:W-:Y:S02]  /*79f0*/  @!P5 IMAD.IADD R28, R28, 0x1, -R0.reuse ;  /* 0x000000011c1cd824 */ /* 0x100fe400078e0a00 */
[----:B------:R-:W-:-:S03]  /*7a00*/  @!P3 IMAD.IADD R4, R4, 0x1, -R0 ;  /* 0x000000010404b824 */ /* 0x000fc600078e0a00 */
[C---:B------:R-:W-:Y:S02]  /*7a10*/  ISETP.GT.U32.AND P3, PT, R0.reuse, R28, PT ;  /* 0x0000001c0000720c */ /* 0x040fe40003f64070 */
[----:B------:R-:W-:Y:S01]  /*7a20*/  ISETP.GT.U32.AND P4, PT, R0, R4, PT ;  /* 0x000000040000720c */ /* 0x000fe20003f84070 */
[----:B------:R-:W-:-:S04]  /*7a30*/  IMAD.HI.U32 R8, R24, R5, RZ ;  /* 0x0000000518087227 */ /* 0x000fc800078e00ff */
[----:B------:R-:W-:Y:S01]  /*7a40*/  IMAD.MOV R8, RZ, RZ, -R8 ;  /* 0x000000ffff087224 */ /* 0x000fe200078e0a08 */
[----:B------:R-:W-:-:S03]  /*7a50*/  IABS R7, R27 ;  /* 0x0000001b00077213 */ /* 0x000fc60000000000 */
[----:B------:R-:W-:Y:S02]  /*7a60*/  IMAD R5, R0, R8, R5 ;  /* 0x0000000800057224 */ /* 0x000fe400078e0205 */
[--C-:B------:R-:W-:Y:S01]  /*7a70*/  @!P3 IMAD.IADD R28, R28, 0x1, -R0.reuse ;  /* 0x000000011c1cb824 */ /* 0x100fe200078e0a00 */
[----:B------:R-:W-:Y:S01]  /*7a80*/  ISETP.GE.AND P3, PT, R27, RZ, PT ;  /* 0x000000ff1b00720c */ /* 0x000fe20003f66270 */
[----:B------:R-:W-:Y:S01]  /*7a90*/  @!P4 IMAD.IADD R4, R4, 0x1, -R0 ;  /* 0x000000010404c824 */ /* 0x000fe200078e0a00 */
[----:B------:R-:W-:Y:S01]  /*7aa0*/  IABS R8, R29 ;  /* 0x0000001d00087213 */ /* 0x000fe20000000000 */
[----:B------:R-:W2:Y:S01]  /*7ab0*/  LDL.LU R27, [R1+0x270] ;  /* 0x00027000011b7983 */ /* 0x000ea20000300800 */
[----:B------:R-:W-:-:S03]  /*7ac0*/  ISETP.GE.AND P4, PT, R29, RZ, PT ;  /* 0x000000ff1d00720c */ /* 0x000fc60003f86270 */
[----:B------:R-:W2:Y:S01]  /*7ad0*/  LDL.LU R29, [R1+0x274] ;  /* 0x00027400011d7983 */ /* 0x000ea20000300800 */
[----:B------:R-:W-:-:S03]  /*7ae0*/  ISETP.GE.AND P5, PT, R26, RZ, PT ;  /* 0x000000ff1a00720c */ /* 0x000fc60003fa6270 */
[----:B------:R-:W2:Y:S01]  /*7af0*/  LDL.LU R26, [R1+0x278] ;  /* 0x00027800011a7983 */ /* 0x000ea20000300800 */
[----:B------:R-:W-:-:S04]  /*7b00*/  IMAD.HI.U32 R11, R24, R6, RZ ;  /* 0x00000006180b7227 */ /* 0x000fc800078e00ff */
[----:B------:R-:W-:Y:S02]  /*7b10*/  IMAD.MOV R11, RZ, RZ, -R11 ;  /* 0x000000ffff0b7224 */ /* 0x000fe400078e0a0b */
[----:B-1----:R-:W-:Y:S01]  /*7b20*/  IMAD.HI.U32 R2, R24, R8, RZ ;  /* 0x0000000818027227 */ /* 0x002fe200078e00ff */
[C---:B------:R-:W-:Y:S02]  /*7b30*/  ISETP.GT.U32.AND P1, PT, R0.reuse, R5, PT ;  /* 0x000000050000720c */ /* 0x040fe40003f24070 */
[----:B------:R-:W-:Y:S01]  /*7b40*/  IABS R9, R22 ;  /* 0x0000001600097213 */ /* 0x000fe20000000000 */
[C---:B------:R-:W-:Y:S02]  /*7b50*/  IMAD R6, R0.reuse, R11, R6 ;  /* 0x0000000b00067224 */ /* 0x040fe400078e0206 */
[----:B------:R-:W-:Y:S02]  /*7b60*/  IMAD.MOV R2, RZ, RZ, -R2 ;  /* 0x000000ffff027224 */ /* 0x000fe400078e0a02 */
[----:B------:R-:W-:Y:S01]  /*7b70*/  @!P2 IMAD.MOV R28, RZ, RZ, -R28 ;  /* 0x000000ffff1ca224 */ /* 0x000fe200078e0a1c */
[C---:B------:R-:W-:Y:S01]  /*7b80*/  ISETP.GT.U32.AND P2, PT, R0.reuse, R6, PT ;  /* 0x000000060000720c */ /* 0x040fe20003f44070 */
[----:B------:R-:W-:-:S02]  /*7b90*/  IMAD R8, R0, R2, R8 ;  /* 0x0000000200087224 */ /* 0x000fc400078e0208 */
[----:B------:R-:W-:-:S04]  /*7ba0*/  IMAD.HI.U32 R2, R24, R9, RZ ;  /* 0x0000000918027227 */ /* 0x000fc800078e00ff */
[----:B------:R-:W-:-:S04]  /*7bb0*/  IMAD.HI.U32 R10, R24, R7, RZ ;  /* 0x00000007180a7227 */ /* 0x000fc800078e00ff */
[----:B------:R-:W-:Y:S02]  /*7bc0*/  IMAD.MOV R2, RZ, RZ, -R2 ;  /* 0x000000ffff027224 */ /* 0x000fe400078e0a02 */
[----:B------:R-:W-:Y:S02]  /*7bd0*/  IMAD.MOV R10, RZ, RZ, -R10 ;  /* 0x000000ffff0a7224 */ /* 0x000fe400078e0a0a */
[--C-:B------:R-:W-:Y:S02]  /*7be0*/  @!P1 IMAD.IADD R5, R5, 0x1, -R0.reuse ;  /* 0x0000000105059824 */ /* 0x100fe400078e0a00 */
[C---:B------:R-:W-:Y:S02]  /*7bf0*/  IMAD R9, R0.reuse, R2, R9 ;  /* 0x0000000200097224 */ /* 0x040fe400078e0209 */
[C---:B------:R-:W-:Y:S01]  /*7c00*/  IMAD R7, R0.reuse, R10, R7 ;  /* 0x0000000a00077224 */ /* 0x040fe200078e0207 */
[----:B------:R-:W-:Y:S01]  /*7c10*/  ISETP.GT.U32.AND P1, PT, R0, R5, PT ;  /* 0x000000050000720c */ /* 0x000fe20003f24070 */
[----:B------:R-:W-:Y:S01]  /*7c20*/  @!P2 IMAD.IADD R6, R6, 0x1, -R0 ;  /* 0x000000010606a824 */ /* 0x000fe200078e0a00 */
[C---:B------:R-:W-:Y:S01]  /*7c30*/  ISETP.GT.U32.AND P2, PT, R0.reuse, R9, PT ;  /* 0x000000090000720c */ /* 0x040fe20003f44070 */
[----:B------:R-:W-:Y:S01]  /*7c40*/  @!P0 IMAD.MOV R4, RZ, RZ, -R4 ;  /* 0x000000ffff048224 */ /* 0x000fe200078e0a04 */
[----:B------:R-:W-:-:S09]  /*7c50*/  ISETP.GT.U32.AND P0, PT, R0, R7, PT ;  /* 0x000000070000720c */ /* 0x000fd20003f04070 */
[--C-:B------:R-:W-:Y:S01]  /*7c60*/  @!P1 IMAD.IADD R5, R5, 0x1, -R0.reuse ;  /* 0x0000000105059824 */ /* 0x100fe200078e0a00 */
[C---:B------:R-:W-:Y:S01]  /*7c70*/  ISETP.GT.U32.AND P1, PT, R0.reuse, R8, PT ;  /* 0x000000080000720c */ /* 0x040fe20003f24070 */
[--C-:B------:R-:W-:Y:S02]  /*7c80*/  @!P2 IMAD.IADD R9, R9, 0x1, -R0.reuse ;  /* 0x000000010909a824 */ /* 0x100fe400078e0a00 */
[----:B------:R-:W-:Y:S01]  /*7c90*/  @!P0 IMAD.IADD R7, R7, 0x1, -R0 ;  /* 0x0000000107078824 */ /* 0x000fe200078e0a00 */
[C---:B------:R-:W-:Y:S02]  /*7ca0*/  ISETP.GT.U32.AND P0, PT, R0.reuse, R6, PT ;  /* 0x000000060000720c */ /* 0x040fe40003f04070 */
[C---:B------:R-:W-:Y:S01]  /*7cb0*/  ISETP.GT.U32.AND P2, PT, R0.reuse, R9, PT ;  /* 0x000000090000720c */ /* 0x040fe20003f44070 */
[----:B------:R-:W-:Y:S01]  /*7cc0*/  @!P5 IMAD.MOV R5, RZ, RZ, -R5 ;  /* 0x000000ffff05d224 */ /* 0x000fe200078e0a05 */
[----:B------:R-:W-:-:S05]  /*7cd0*/  ISETP.GT.U32.AND P5, PT, R0, R7, PT ;  /* 0x000000070000720c */ /* 0x000fca0003fa4070 */
[----:B------:R-:W-:-:S04]  /*7ce0*/  @!P1 IMAD.IADD R8, R8, 0x1, -R0 ;  /* 0x0000000108089824 */ /* 0x000fc800078e0a00 */
[--C-:B------:R-:W-:Y:S01]  /*7cf0*/  @!P0 IMAD.IADD R6, R6, 0x1, -R0.reuse ;  /* 0x0000000106068824 */ /* 0x100fe200078e0a00 */
[----:B------:R-:W-:Y:S01]  /*7d00*/  ISETP.GT.U32.AND P1, PT, R0, R8, PT ;  /* 0x000000080000720c */ /* 0x000fe20003f24070 */
[--C-:B------:R-:W-:Y:S02]  /*7d10*/  @!P2 IMAD.IADD R9, R9, 0x1, -R0.reuse ;  /* 0x000000010909a824 */ /* 0x100fe400078e0a00 */
[----:B------:R-:W-:Y:S02]  /*7d20*/  @!P5 IMAD.IADD R7, R7, 0x1, -R0 ;  /* 0x000000010707d824 */ /* 0x000fe400078e0a00 */
[----:B------:R-:W-:-:S08]  /*7d30*/  @!P6 IMAD.MOV R6, RZ, RZ, -R6 ;  /* 0x000000ffff06e224 */ /* 0x000fd000078e0a06 */
[----:B------:R-:W-:Y:S01]  /*7d40*/  @!P1 IMAD.IADD R8, R8, 0x1, -R0 ;  /* 0x0000000108089824 */ /* 0x000fe200078e0a00 */
[----:B------:R-:W-:Y:S01]  /*7d50*/  ISETP.GE.AND P1, PT, R22, RZ, PT ;  /* 0x000000ff1600720c */ /* 0x000fe20003f26270 */
[----:B------:R-:W-:Y:S01]  /*7d60*/  STL [R1+0xfb4], R28 ;  /* 0x000fb41c01007387 */ /* 0x000fe20000100800 */
[----:B------:R-:W-:-:S03]  /*7d70*/  @!P3 IMAD.MOV R7, RZ, RZ, -R7 ;  /* 0x000000ffff07b224 */ /* 0x000fc600078e0a07 */
[----:B------:R-:W-:Y:S01]  /*7d80*/  STL [R1+0xfb8], R4 ;  /* 0x000fb80401007387 */ /* 0x000fe20000100800 */
[----:B------:R-:W-:-:S03]  /*7d90*/  @!P4 IMAD.MOV R8, RZ, RZ, -R8 ;  /* 0x000000ffff08c224 */ /* 0x000fc600078e0a08 */
[----:B------:R-:W-:Y:S04]  /*7da0*/  STL [R1+0xfbc], R5 ;  /* 0x000fbc0501007387 */ /* 0x000fe80000100800 */
[----:B------:R-:W-:Y:S01]  /*7db0*/  @!P1 IMAD.MOV R9, RZ, RZ, -R9 ;  /* 0x000000ffff099224 */ /* 0x000fe200078e0a09 */
[----:B---3--:R-:W-:Y:S02]  /*7dc0*/  IABS R10, R25 ;  /* 0x00000019000a7213 */ /* 0x008fe40000000000 */
[----:B----4-:R-:W-:-:S05]  /*7dd0*/  IABS R11, R21 ;  /* 0x00000015000b7213 */ /* 0x010fca0000000000 */
[----:B------:R-:W-:Y:S01]  /*7de0*/  IMAD.HI.U32 R2, R24, R11, RZ ;  /* 0x0000000b18027227 */ /* 0x000fe200078e00ff */
[----:B-----5:R-:W-:-:S03]  /*7df0*/  IABS R12, R20 ;  /* 0x00000014000c7213 */ /* 0x020fc60000000000 */
[----:B------:R-:W-:Y:S02]  /*7e00*/  IMAD.MOV R2, RZ, RZ, -R2 ;  /* 0x000000ffff027224 */ /* 0x000fe400078e0a02 */
[----:B------:R-:W-:-:S04]  /*7e10*/  IMAD.HI.U32 R13, R24, R10, RZ ;  /* 0x0000000a180d7227 */ /* 0x000fc800078e00ff */
[----:B------:R-:W-:Y:S02]  /*7e20*/  IMAD R11, R0, R2, R11 ;  /* 0x00000002000b7224 */ /* 0x000fe400078e020b */
[----:B------:R-:W-:-:S04]  /*7e30*/  IMAD.HI.U32 R2, R24, R12, RZ ;  /* 0x0000000c18027227 */ /* 0x000fc800078e00ff */
[----:B------:R-:W-:Y:S02]  /*7e40*/  IMAD.MOV R13, RZ, RZ, -R13 ;  /* 0x000000ffff0d7224 */ /* 0x000fe400078e0a0d */
[----:B------:R-:W-:Y:S02]  /*7e50*/  IMAD.MOV R2, RZ, RZ, -R2 ;  /* 0x000000ffff027224 */ /* 0x000fe400078e0a02 */
[C---:B------:R-:W-:Y:S02]  /*7e60*/  IMAD R10, R0.reuse, R13, R10 ;  /* 0x0000000d000a7224 */ /* 0x040fe400078e020a */
[----:B------:R-:W-:-:S03]  /*7e70*/  IMAD R12, R0, R2, R12 ;  /* 0x00000002000c7224 */ /* 0x000fc600078e020c */
[C---:B------:R-:W-:Y:S02]  /*7e80*/  ISETP.GT.U32.AND P0, PT, R0.reuse, R10, PT ;  /* 0x0000000a0000720c */ /* 0x040fe40003f04070 */
[C---:B------:R-:W-:Y:S02]  /*7e90*/  ISETP.GT.U32.AND P2, PT, R0.reuse, R12, PT ;  /* 0x0000000c0000720c */ /* 0x040fe40003f44070 */
[----:B------:R-:W-:-:S09]  /*7ea0*/  ISETP.GT.U32.AND P5, PT, R0, R11, PT ;  /* 0x0000000b0000720c */ /* 0x000fd20003fa4070 */
[--C-:B------:R-:W-:Y:S02]  /*7eb0*/  @!P0 IMAD.IADD R10, R10, 0x1, -R0.reuse ;  /* 0x000000010a0a8824 */ /* 0x100fe400078e0a00 */
[----:B------:R-:W-:-:S03]  /*7ec0*/  @!P2 IMAD.IADD R12, R12, 0x1, -R0 ;  /* 0x000000010c0ca824 */ /* 0x000fc600078e0a00 */
[C---:B------:R-:W-:Y:S02]  /*7ed0*/  ISETP.GT.U32.AND P2, PT, R0.reuse, R10, PT ;  /* 0x0000000a0000720c */ /* 0x040fe40003f44070 */
[----:B------:R-:W-:Y:S01]  /*7ee0*/  ISETP.GT.U32.AND P6, PT, R0, R12, PT ;  /* 0x0000000c0000720c */ /* 0x000fe20003fc4070 */
[--C-:B------:R-:W-:Y:S01]  /*7ef0*/  @!P5 IMAD.IADD R11, R11, 0x1, -R0.reuse ;  /* 0x000000010b0bd824 */ /* 0x100fe200078e0a00 */
[----:B------:R-:W-:Y:S02]  /*7f00*/  ISETP.GE.AND P0, PT, R25, RZ, PT ;  /* 0x000000ff1900720c */ /* 0x000fe40003f06270 */
[----:B------:R-:W-:Y:S01]  /*7f10*/  ISETP.GE.AND P5, PT, R21, RZ, PT ;  /* 0x000000ff1500720c */ /* 0x000fe20003fa6270 */
[----:B------:R-:W3:Y:S04]  /*7f20*/  LDL.LU R25, [R1+0x27c] ;  /* 0x00027c0001197983 */ /* 0x000ee80000300800 */
[----:B------:R-:W4:Y:S01]  /*7f30*/  LDL.LU R21, [R1+0x280] ;  /* 0x0002800001157983 */ /* 0x000f220000300800 */
[----:B--2---:R-:W-:Y:S01]  /*7f40*/  IABS R13, R27 ;  /* 0x0000001b000d7213 */ /* 0x004fe20000000000 */
[----:B------:R-:W-:-:S02]  /*7f50*/  @!P2 IMAD.IADD R10, R10, 0x1, -R0 ;  /* 0x000000010a0aa824 */ /* 0x000fc400078e0a00 */
[----:B------:R-:W-:Y:S01]  /*7f60*/  STL [R1+0xfc0], R6 ;  /* 0x000fc00601007387 */ /* 0x000fe20000100800 */
[----:B------:R-:W-:Y:S01]  /*7f70*/  ISETP.GE.AND P2, PT, R27, RZ, PT ;  /* 0x000000ff1b00720c */ /* 0x000fe20003f46270 */
[----:B------:R-:W-:Y:S02]  /*7f80*/  @!P6 IMAD.IADD R12, R12, 0x1, -R0 ;  /* 0x000000010c0ce824 */ /* 0x000fe400078e0a00 */
[----:B------:R-:W-:Y:S01]  /*7f90*/  STL [R1+0xfc4], R7 ;  /* 0x000fc40701007387 */ /* 0x000fe20000100800 */
[----:B------:R-:W-:-:S03]  /*7fa0*/  IABS R14, R29 ;  /* 0x0000001d000e7213 */ /* 0x000fc60000000000 */
[----:B------:R-:W-:Y:S01]  /*7fb0*/  STL [R1+0xfc8], R8 ;  /* 0x000fc80801007387 */ /* 0x000fe20000100800 */
[----:B------:R-:W-:-:S03]  /*7fc0*/  ISETP.GE.AND P6, PT, R29, RZ, PT ;  /* 0x000000ff1d00720c */ /* 0x000fc60003fc6270 */
[----:B------:R-:W-:Y:S01]  /*7fd0*/  STL [R1+0xfcc], R9 ;  /* 0x000fcc0901007387 */ /* 0x000fe20000100800 */
[----:B------:R-:W-:-:S03]  /*7fe0*/  ISETP.GT.U32.AND P3, PT, R0, R11, PT ;  /* 0x0000000b0000720c */ /* 0x000fc60003f64070 */
[----:B------:R-:W2:Y:S04]  /*7ff0*/  LDL.LU R27, [R1+0x284] ;  /* 0x00028400011b7983 */ /* 0x000ea80000300800 */
[----:B------:R-:W5:Y:S01]  /*8000*/  LDL.LU R29, [R1+0x288] ;  /* 0x00028800011d7983 */ /* 0x000f620000300800 */
[----:B------:R-:W-:Y:S01]  /*8010*/  @!P0 IMAD.MOV R10, RZ, RZ, -R10 ;  /* 0x000000ffff0a8224 */ /* 0x000fe200078e0a0a */
[----:B------:R-:W-:-:S04]  /*8020*/  ISETP.GE.AND P4, PT, R20, RZ, PT ;  /* 0x000000ff1400720c */ /* 0x000fc80003f86270 */
[----:B------:R-:W-:Y:S01]  /*8030*/  @!P3 IMAD.IADD R11, R11, 0x1, -R0 ;  /* 0x000000010b0bb824 */ /* 0x000fe200078e0a00 */
[----:B------:R0:W-:Y:S03]  /*8040*/  STL [R1+0xfd0], R10 ;  /* 0x000fd00a01007387 */ /* 0x0001e60000100800 */
[----:B------:R-:W-:Y:S01]  /*8050*/  @!P5 IMAD.MOV R11, RZ, RZ, -R11 ;  /* 0x000000ffff0bd224 */ /* 0x000fe200078e0a0b */
[----:B0-----:R-:W2:Y:S04]  /*8060*/  LDL.LU R10, [R1+0x28c] ;  /* 0x00028c00010a7983 */ /* 0x001ea80000300800 */
[----:B------:R0:W-:Y:S01]  /*8070*/  STL [R1+0xfd4], R11 ;  /* 0x000fd40b01007387 */ /* 0x0001e20000100800 */
[----:B------:R-:W-:-:S03]  /*8080*/  @!P4 IMAD.MOV R12, RZ, RZ, -R12 ;  /* 0x000000ffff0cc224 */ /* 0x000fc600078e0a0c */
[----:B------:R-:W2:Y:S04]  /*8090*/  LDL.LU R9, [R1+0x290] ;  /* 0x0002900001097983 */ /* 0x000ea80000300800 */
[----:B------:R1:W-:Y:S04]  /*80a0*/  STL [R1+0xfd8], R12 ;  /* 0x000fd80c01007387 */ /* 0x0003e80000100800 */
[----:B------:R-:W2:Y:S01]  /*80b0*/  LDL.LU R8, [R1+0x294] ;  /* 0x0002940001087983 */ /* 0x000ea20000300800 */
[----:B------:R-:W-:Y:S01]  /*80c0*/  IMAD.HI.U32 R2, R24, R13, RZ ;  /* 0x0000000d18027227 */ /* 0x000fe200078e00ff */
[----:B------:R-:W-:-:S02]  /*80d0*/  IABS R15, R26 ;  /* 0x0000001a000f7213 */ /* 0x000fc40000000000 */
[----:B------:R-:W2:Y:S01]  /*80e0*/  LDL.LU R7, [R1+0x298] ;  /* 0x0002980001077983 */ /* 0x000ea20000300800 */
[----:B------:R-:W-:Y:S02]  /*80f0*/  IMAD.MOV R2, RZ, RZ, -R2 ;  /* 0x000000ffff027224 */ /* 0x000fe400078e0a02 */
[----:B------:R-:W-:Y:S01]  /*8100*/  IMAD.HI.U32 R16, R24, R14, RZ ;  /* 0x0000000e18107227 */ /* 0x000fe200078e00ff */
[----:B------:R-:W2:Y:S03]  /*8110*/  LDL.LU R28, [R1+0x29c] ;  /* 0x00029c00011c7983 */ /* 0x000ea60000300800 */
[----:B------:R-:W-:Y:S01]  /*8120*/  IMAD R13, R0, R2, R13 ;  /* 0x00000002000d7224 */ /* 0x000fe200078e020d */
[----:B------:R-:W2:Y:S01]  /*8130*/  LDL.LU R6, [R1+0x2a0] ;  /* 0x0002a00001067983 */ /* 0x000ea20000300800 */
[----:B------:R-:W-:-:S03]  /*8140*/  IMAD.HI.U32 R2, R24, R15, RZ ;  /* 0x0000000f18027227 */ /* 0x000fc600078e00ff */
[C---:B------:R-:W-:Y:S01]  /*8150*/  ISETP.GT.U32.AND P1, PT, R0.reuse, R13, PT ;  /* 0x0000000d0000720c */ /* 0x040fe20003f24070 */
[----:B------:R-:W-:Y:S02]  /*8160*/  IMAD.MOV R16, RZ, RZ, -R16 ;  /* 0x000000ffff107224 */ /* 0x000fe400078e0a10 */
[----:B------:R-:W-:Y:S02]  /*8170*/  IMAD.MOV R2, RZ, RZ, -R2 ;  /* 0x000000ffff027224 */ /* 0x000fe400078e0a02 */
[C---:B------:R-:W-:Y:S02]  /*8180*/  IMAD R14, R0.reuse, R16, R14 ;  /* 0x00000010000e7224 */ /* 0x040fe400078e020e */
[----:B------:R-:W-:-:S03]  /*8190*/  IMAD R15, R0, R2, R15 ;  /* 0x00000002000f7224 */ /* 0x000fc600078e020f */
[----:B------:R-:W-:-:S03]  /*81a0*/  ISETP.GT.U32.AND P3, PT, R0, R14, PT ;  /* 0x0000000e0000720c */ /* 0x000fc60003f64070 */
[----:B------:R-:W-:Y:S01]  /*81b0*/  @!P1 IMAD.IADD R13, R13, 0x1, -R0 ;  /* 0x000000010d0d9824 */ /* 0x000fe200078e0a00 */
[----:B------:R-:W-:-:S04]  /*81c0*/  ISETP.GT.U32.AND P1, PT, R0, R15, PT ;  /* 0x0000000f0000720c */ /* 0x000fc80003f24070 */
[----:B------:R-:W-:-:S05]  /*81d0*/  ISETP.GT.U32.AND P0, PT, R0, R13, PT ;  /* 0x0000000d0000720c */ /* 0x000fca0003f04070 */
[----:B------:R-:W-:-:S04]  /*81e0*/  @!P3 IMAD.IADD R14, R14, 0x1, -R0 ;  /* 0x000000010e0eb824 */ /* 0x000fc800078e0a00 */
[----:B------:R-:W-:Y:S01]  /*81f0*/  @!P1 IMAD.IADD R15, R15, 0x1, -R0 ;  /* 0x000000010f0f9824 */ /* 0x000fe200078e0a00 */
[----:B------:R-:W-:-:S04]  /*8200*/  ISETP.GT.U32.AND P3, PT, R0, R14, PT ;  /* 0x0000000e0000720c */ /* 0x000fc80003f64070 */
[----:B------:R-:W-:Y:S02]  /*8210*/  ISETP.GT.U32.AND P4, PT, R0, R15, PT ;  /* 0x0000000f0000720c */ /* 0x000fe40003f84070 */
[----:B------:R-:W-:Y:S01]  /*8220*/  ISETP.GE.AND P5, PT, R26, RZ, PT ;  /* 0x000000ff1a00720c */ /* 0x000fe20003fa6270 */
[----:B------:R-:W-:-:S06]  /*8230*/  @!P0 IMAD.IADD R13, R13, 0x1, -R0 ;  /* 0x000000010d0d8824 */ /* 0x000fcc00078e0a00 */
[--C-:B------:R-:W-:Y:S02]  /*8240*/  @!P3 IMAD.IADD R14, R14, 0x1, -R0.reuse ;  /* 0x000000010e0eb824 */ /* 0x100fe400078e0a00 */
[----:B------:R-:W-:Y:S02]  /*8250*/  @!P2 IMAD.MOV R13, RZ, RZ, -R13 ;  /* 0x000000ffff0da224 */ /* 0x000fe400078e0a0d */
[----:B------:R-:W-:Y:S02]  /*8260*/  @!P4 IMAD.IADD R15, R15, 0x1, -R0 ;  /* 0x000000010f0fc824 */ /* 0x000fe400078e0a00 */
[----:B------:R-:W-:Y:S02]  /*8270*/  @!P6 IMAD.MOV R14, RZ, RZ, -R14 ;  /* 0x000000ffff0ee224 */ /* 0x000fe400078e0a0e */
[----:B------:R-:W-:Y:S01]  /*8280*/  @!P5 IMAD.MOV R15, RZ, RZ, -R15 ;  /* 0x000000ffff0fd224 */ /* 0x000fe200078e0a0f */
[----:B------:R1:W-:Y:S04]  /*8290*/  STL [R1+0xfdc], R13 ;  /* 0x000fdc0d01007387 */ /* 0x0003e80000100800 */
[----:B------:R-:W-:Y:S04]  /*82a0*/  STL [R1+0xfe0], R14 ;  /* 0x000fe00e01007387 */ /* 0x000fe80000100800 */
[----:B------:R-:W-:Y:S04]  /*82b0*/  STL [R1+0xfe4], R15 ;  /* 0x000fe40f01007387 */ /* 0x000fe80000100800 */
[----:B------:R-:W2:Y:S04]  /*82c0*/  LDL.LU R5, [R1+0x2a4] ;  /* 0x0002a40001057983 */ /* 0x000ea80000300800 */
[----:B------:R-:W2:Y:S01]  /*82d0*/  LDL.LU R4, [R1+0x2a8] ;  /* 0x0002a80001047983 */ /* 0x000ea20000300800 */
[----:B----4-:R-:W-:-:S05]  /*82e0*/  IABS R17, R21 ;  /* 0x0000001500117213 */ /* 0x010fca0000000000 */
[----:B------:R-:W-:-:S04]  /*82f0*/  IMAD.HI.U32 R2, R24, R17, RZ ;  /* 0x0000001118027227 */ /* 0x000fc800078e00ff */
[----:B------:R-:W-:Y:S01]  /*8300*/  IMAD.MOV R2, RZ, RZ, -R2 ;  /* 0x000000ffff027224 */ /* 0x000fe200078e0a02 */
[----:B---3--:R-:W-:-:S03]  /*8310*/  IABS R16, R25 ;  /* 0x0000001900107213 */ /* 0x008fc60000000000 */
[----:B------:R-:W-:Y:S02]  /*8320*/  IMAD R17, R0, R2, R17 ;  /* 0x0000000200117224 */ /* 0x000fe400078e0211 */
[----:B------:R-:W-:Y:S01]  /*8330*/  IMAD.HI.U32 R18, R24, R16, RZ ;  /* 0x0000001018127227 */ /* 0x000fe200078e00ff */
[----:B-----5:R-:W-:-:S05]  /*8340*/  IABS R19, R29 ;  /* 0x0000001d00137213 */ /* 0x020fca0000000000 */
[----:B------:R-:W-:-:S04]  /*8350*/  IMAD.HI.U32 R2, R24, R19, RZ ;  /* 0x0000001318027227 */ /* 0x000fc800078e00ff */
[----:B------:R-:W-:Y:S02]  /*8360*/  IMAD.MOV R2, RZ, RZ, -R2 ;  /* 0x000000ffff027224 */ /* 0x000fe400078e0a02 */
[----:B------:R-:W-:Y:S02]  /*8370*/  IMAD.MOV R18, RZ, RZ, -R18 ;  /* 0x000000ffff127224 */ /* 0x000fe400078e0a12 */
[C---:B------:R-:W-:Y:S02]  /*8380*/  IMAD R19, R0.reuse, R2, R19 ;  /* 0x0000000200137224 */ /* 0x040fe400078e0213 */
[C---:B------:R-:W-:Y:S01]  /*8390*/  IMAD R16, R0.reuse, R18, R16 ;  /* 0x0000001200107224 */ /* 0x040fe200078e0210 */
[----:B--2---:R-:W-:Y:S02]  /*83a0*/  IABS R18, R27 ;  /* 0x0000001b00127213 */ /* 0x004fe40000000000 */
[----:B------:R-:W-:Y:S02]  /*83b0*/  IABS R20, R10 ;  /* 0x0000000a00147213 */ /* 0x000fe40000000000 */
[----:B------:R-:W-:Y:S01]  /*83c0*/  ISETP.GT.U32.AND P5, PT, R0, R19, PT ;  /* 0x000000130000720c */ /* 0x000fe20003fa4070 */
[----:B------:R-:W-:Y:S01]  /*83d0*/  IMAD.HI.U32 R23, R24, R18, RZ ;  /* 0x0000001218177227 */ /* 0x000fe200078e00ff */
[----:B------:R-:W-:-:S02]  /*83e0*/  ISETP.GE.AND P3, PT, R21, RZ, PT ;  /* 0x000000ff1500720c */ /* 0x000fc40003f66270 */
[----:B------:R-:W-:Y:S01]  /*83f0*/  ISETP.GT.U32.AND P4, PT, R0, R17, PT ;  /* 0x000000110000720c */ /* 0x000fe20003f84070 */
[----:B------:R-:W-:Y:S01]  /*8400*/  IMAD.HI.U32 R22, R24, R20, RZ ;  /* 0x0000001418167227 */ /* 0x000fe200078e00ff */
[----:B------:R-:W-:-:S03]  /*8410*/  IABS R21, R9 ;  /* 0x0000000900157213 */ /* 0x000fc60000000000 */
[----:B------:R-:W-:Y:S02]  /*8420*/  IMAD.MOV R23, RZ, RZ, -R23 ;  /* 0x000000ffff177224 */ /* 0x000fe400078e0a17 */
[----:B------:R-:W-:Y:S02]  /*8430*/  IMAD.MOV R22, RZ, RZ, -R22 ;  /* 0x000000ffff167224 */ /* 0x000fe400078e0a16 */
[----:B------:R-:W-:Y:S01]  /*8440*/  IMAD.HI.U32 R2, R24, R21, RZ ;  /* 0x0000001518027227 */ /* 0x000fe200078e00ff */
[----:B------:R-:W-:-:S03]  /*8450*/  ISETP.GT.U32.AND P0, PT, R0, R16, PT ;  /* 0x000000100000720c */ /* 0x000fc60003f04070 */
[C---:B------:R-:W-:Y:S02]  /*8460*/  IMAD R18, R0.reuse, R23, R18 ;  /* 0x0000001700127224 */ /* 0x040fe400078e0212 */
[C---:B------:R-:W-:Y:S01]  /*8470*/  IMAD R20, R0.reuse, R22, R20 ;  /* 0x0000001600147224 */ /* 0x040fe200078e0214 */
[----:B------:R-:W-:Y:S01]  /*8480*/  IABS R22, R8 ;  /* 0x0000000800167213 */ /* 0x000fe20000000000 */
[----:B------:R-:W-:Y:S02]  /*8490*/  @!P5 IMAD.IADD R19, R19, 0x1, -R0 ;  /* 0x000000011313d824 */ /* 0x000fe400078e0a00 */
[----:B------:R-:W-:Y:S01]  /*84a0*/  IMAD.MOV R2, RZ, RZ, -R2 ;  /* 0x000000ffff027224 */ /* 0x000fe200078e0a02 */
[C---:B------:R-:W-:Y:S01]  /*84b0*/  ISETP.GT.U32.AND P6, PT, R0.reuse, R18, PT ;  /* 0x000000120000720c */ /* 0x040fe20003fc4070 */
[----:B------:R-:W-:Y:S01]  /*84c0*/  @!P4 IMAD.IADD R17, R17, 0x1, -R0 ;  /* 0x000000011111c824 */ /* 0x000fe200078e0a00 */
[C---:B------:R-:W-:Y:S01]  /*84d0*/  ISETP.GT.U32.AND P5, PT, R0.reuse, R19, PT ;  /* 0x000000130000720c */ /* 0x040fe20003fa4070 */
[----:B------:R-:W-:-:S02]  /*84e0*/  IMAD R21, R0, R2, R21 ;  /* 0x0000000200157224 */ /* 0x000fc400078e0215 */
[----:B------:R-:W-:Y:S01]  /*84f0*/  IMAD.HI.U32 R2, R24, R22, RZ ;  /* 0x0000001618027227 */ /* 0x000fe200078e00ff */
[----:B------:R-:W-:-:S03]  /*8500*/  ISETP.GT.U32.AND P2, PT, R0, R17, PT ;  /* 0x000000110000720c */ /* 0x000fc60003f44070 */
[----:B------:R-:W-:Y:S02]  /*8510*/  IMAD.MOV R2, RZ, RZ, -R2 ;  /* 0x000000ffff027224 */ /* 0x000fe400078e0a02 */
[----:B------:R-:W-:Y:S02]  /*8520*/  @!P0 IMAD.IADD R16, R16, 0x1, -R0 ;  /* 0x0000000110108824 */ /* 0x000fe400078e0a00 */
[----:B------:R-:W-:Y:S02]  /*8530*/  IMAD R22, R0, R2, R22 ;  /* 0x0000000200167224 */ /* 0x000fe400078e0216 */
[--C-:B------:R-:W-:Y:S01]  /*8540*/  @!P6 IMAD.IADD R18, R18, 0x1, -R0.reuse ;  /* 0x000000011212e824 */ /* 0x100fe200078e0a00 */
[C---:B------:R-:W-:Y:S01]  /*8550*/  ISETP.GT.U32.AND P4, PT, R0.reuse, R16, PT ;  /* 0x000000100000720c */ /* 0x040fe20003f84070 */
[--C-:B------:R-:W-:Y:S01]  /*8560*/  @!P5 IMAD.IADD R19, R19, 0x1, -R0.reuse ;  /* 0x000000011313d824 */ /* 0x100fe200078e0a00 */
[----:B------:R-:W-:Y:S01]  /*8570*/  ISETP.GT.U32.AND P5, PT, R0, R22, PT ;  /* 0x000000160000720c */ /* 0x000fe20003fa4070 */
[----:B------:R-:W-:Y:S01]  /*8580*/  @!P2 IMAD.IADD R17, R17, 0x1, -R0 ;  /* 0x000000011111a824 */ /* 0x000fe200078e0a00 */
[----:B------:R-:W-:-:S02]  /*8590*/  ISETP.GE.AND P1, PT, R25, RZ, PT ;  /* 0x000000ff1900720c */ /* 0x000fc40003f26270 */
[C---:B------:R-:W-:Y:S02]  /*85a0*/  ISETP.GT.U32.AND P6, PT, R0.reuse, R18, PT ;  /* 0x000000120000720c */ /* 0x040fe40003fc4070 */
[----:B------:R-:W-:Y:S02]  /*85b0*/  ISETP.GT.U32.AND P2, PT, R0, R20, PT ;  /* 0x000000140000720c */ /* 0x000fe40003f44070 */
[----:B------:R-:W-:Y:S02]  /*85c0*/  ISETP.GE.AND P0, PT, R27, RZ, PT ;  /* 0x000000ff1b00720c */ /* 0x000fe40003f06270 */
[----:B------:R-:W-:Y:S01]  /*85d0*/  IABS R27, R28 ;  /* 0x0000001c001b7213 */ /* 0x000fe20000000000 */
[--C-:B------:R-:W-:Y:S02]  /*85e0*/  @!P4 IMAD.IADD R16, R16, 0x1, -R0.reuse ;  /* 0x000000011010c824 */ /* 0x100fe400078e0a00 */
[----:B------:R-:W-:Y:S02]  /*85f0*/  @!P5 IMAD.IADD R22, R22, 0x1, -R0 ;  /* 0x000000011616d824 */ /* 0x000fe400078e0a00 */
[----:B------:R-:W-:-:S02]  /*8600*/  @!P1 IMAD.MOV R16, RZ, RZ, -R16 ;  /* 0x000000ffff109224 */ /* 0x000fc400078e0a10 */
[--C-:B------:R-:W-:Y:S01]  /*8610*/  @!P6 IMAD.IADD R18, R18, 0x1, -R0.reuse ;  /* 0x000000011212e824 */ /* 0x100fe200078e0a00 */
[----:B------:R-:W-:Y:S01]  /*8620*/  ISETP.GT.U32.AND P6, PT, R0, R21, PT ;  /* 0x000000150000720c */ /* 0x000fe20003fc4070 */
[----:B------:R-:W-:Y:S01]  /*8630*/  @!P2 IMAD.IADD R20, R20, 0x1, -R0 ;  /* 0x000000011414a824 */ /* 0x000fe200078e0a00 */
[----:B------:R-:W-:Y:S01]  /*8640*/  ISETP.GT.U32.AND P1, PT, R0, R22, PT ;  /* 0x000000160000720c */ /* 0x000fe20003f24070 */
[----:B------:R-:W-:Y:S01]  /*8650*/  IMAD.HI.U32 R2, R24, R27, RZ ;  /* 0x0000001b18027227 */ /* 0x000fe200078e00ff */
[----:B------:R-:W-:Y:S02]  /*8660*/  IABS R23, R7 ;  /* 0x0000000700177213 */ /* 0x000fe40000000000 */
[----:B------:R-:W-:Y:S01]  /*8670*/  ISETP.GT.U32.AND P2, PT, R0, R20, PT ;  /* 0x000000140000720c */ /* 0x000fe20003f44070 */
[----:B------:R-:W-:Y:S02]  /*8680*/  IMAD.MOV R2, RZ, RZ, -R2 ;  /* 0x000000ffff027224 */ /* 0x000fe400078e0a02 */
[----:B------:R-:W-:-:S04]  /*8690*/  IMAD.HI.U32 R25, R24, R23, RZ ;  /* 0x0000001718197227 */ /* 0x000fc800078e00ff */
[C---:B------:R-:W-:Y:S02]  /*86a0*/  IMAD R27, R0.reuse, R2, R27 ;  /* 0x00000002001b7224 */ /* 0x040fe400078e021b */
[----:B------:R-:W-:Y:S02]  /*86b0*/  IMAD.MOV R25, RZ, RZ, -R25 ;  /* 0x000000ffff197224 */ /* 0x000fe400078e0a19 */
[--C-:B------:R-:W-:Y:S01]  /*86c0*/  @!P6 IMAD.IADD R21, R21, 0x1, -R0.reuse ;  /* 0x000000011515e824 */ /* 0x100fe200078e0a00 */
[----:B------:R-:W-:Y:S01]  /*86d0*/  ISETP.GT.U32.AND P6, PT, R0, R27, PT ;  /* 0x0000001b0000720c */ /* 0x000fe20003fc4070 */
[--C-:B------:R-:W-:Y:S01]  /*86e0*/  @!P1 IMAD.IADD R22, R22, 0x1, -R0.reuse ;  /* 0x0000000116169824 */ /* 0x100fe200078e0a00 */
[----:B------:R-:W-:Y:S01]  /*86f0*/  ISETP.GE.AND P1, PT, R10, RZ, PT ;  /* 0x000000ff0a00720c */ /* 0x000fe20003f26270 */
[----:B------:R-:W-:Y:S01]  /*8700*/  IMAD R23, R0, R25, R23 ;  /* 0x0000001900177224 */ /* 0x000fe200078e0217 */
[----:B------:R-:W-:Y:S01]  /*8710*/  IABS R26, R6 ;  /* 0x00000006001a7213 */ /* 0x000fe20000000000 */
[----:B------:R-:W-:Y:S01]  /*8720*/  @!P2 IMAD.IADD R20, R20, 0x1, -R0 ;  /* 0x000000011414a824 */ /* 0x000fe200078e0a00 */
[----:B------:R-:W-:-:S02]  /*8730*/  ISETP.GE.AND P4, PT, R29, RZ, PT ;  /* 0x000000ff1d00720c */ /* 0x000fc40003f86270 */
[----:B------:R-:W-:Y:S01]  /*8740*/  ISETP.GT.U32.AND P2, PT, R0, R23, PT ;  /* 0x000000170000720c */ /* 0x000fe20003f44070 */
[----:B------:R-:W-:-:S04]  /*8750*/  IMAD.HI.U32 R29, R24, R26, RZ ;  /* 0x0000001a181d7227 */ /* 0x000fc800078e00ff */
[----:B------:R-:W-:Y:S02]  /*8760*/  IMAD.MOV R25, RZ, RZ, -R29 ;  /* 0x000000ffff197224 */ /* 0x000fe400078e0a1d */
[----:B------:R-:W-:Y:S02]  /*8770*/  @!P6 IMAD.IADD R27, R27, 0x1, -R0 ;  /* 0x000000011b1be824 */ /* 0x000fe400078e0a00 */
[----:B------:R-:W-:Y:S01]  /*8780*/  @!P1 IMAD.MOV R20, RZ, RZ, -R20 ;  /* 0x000000ffff149224 */ /* 0x000fe200078e0a14 */
[----:B------:R-:W-:Y:S01]  /*8790*/  ISETP.GE.AND P1, PT, R28, RZ, PT ;  /* 0x000000ff1c00720c */ /* 0x000fe20003f26270 */
[C---:B------:R-:W-:Y:S01]  /*87a0*/  IMAD R26, R0.reuse, R25, R26 ;  /* 0x00000019001a7224 */ /* 0x040fe200078e021a */
[----:B------:R-:W2:Y:S01]  /*87b0*/  S2R R28, SR_TID.X ;  /* 0x00000000001c7919 */ /* 0x000ea20000002100 */
[C---:B------:R-:W-:Y:S01]  /*87c0*/  ISETP.GT.U32.AND P6, PT, R0.reuse, R27, PT ;  /* 0x0000001b0000720c */ /* 0x040fe20003fc4070 */
[----:B------:R-:W-:Y:S02]  /*87d0*/  @!P2 IMAD.IADD R23, R23, 0x1, -R0 ;  /* 0x000000011717a824 */ /* 0x000fe400078e0a00 */
[----:B------:R-:W-:Y:S01]  /*87e0*/  ISETP.GT.U32.AND P2, PT, R0, R26, PT ;  /* 0x0000001a0000720c */ /* 0x000fe20003f44070 */
[----:B------:R-:W-:Y:S01]  /*87f0*/  @!P4 IMAD.MOV R19, RZ, RZ, -R19 ;  /* 0x000000ffff13c224 */ /* 0x000fe200078e0a13 */
[----:B------:R-:W-:-:S02]  /*8800*/  ISETP.GE.AND P4, PT, R7, RZ, PT ;  /* 0x000000ff0700720c */ /* 0x000fc40003f86270 */
[----:B------:R-:W3:Y:S01]  /*8810*/  LDC R7, c[0x0][0x230] ;  /* 0x00008c00ff077b82 */ /* 0x000ee20000000800 */
[----:B------:R-:W-:Y:S02]  /*8820*/  ISETP.GT.U32.AND P5, PT, R0, R21, PT ;  /* 0x000000150000720c */ /* 0x000fe40003fa4070 */
[----:B------:R-:W-:Y:S01]  /*8830*/  IABS R2, R5 ;  /* 0x0000000500027213 */ /* 0x000fe20000000000 */
[----:B------:R-:W-:Y:S01]  /*8840*/  @!P0 IMAD.MOV R18, RZ, RZ, -R18 ;  /* 0x000000ffff128224 */ /* 0x000fe200078e0a12 */
[----:B------:R-:W-:Y:S01]  /*8850*/  ISETP.GE.AND P0, PT, R9, RZ, PT ;  /* 0x000000ff0900720c */ /* 0x000fe20003f06270 */
[----:B------:R-:W-:Y:S01]  /*8860*/  @!P6 IMAD.IADD R27, R27, 0x1, -R0 ;  /* 0x000000011b1be824 */ /* 0x000fe200078e0a00 */
[----:B------:R-:W-:Y:S01]  /*8870*/  ISETP.GE.AND P6, PT, R8, RZ, PT ;  /* 0x000000ff0800720c */ /* 0x000fe20003fc6270 */
[----:B------:R-:W-:Y:S01]  /*8880*/  IMAD.HI.U32 R29, R24, R2, RZ ;  /* 0x00000002181d7227 */ /* 0x000fe200078e00ff */
[----:B------:R-:W-:-:S03]  /*8890*/  IABS R25, R4 ;  /* 0x0000000400197213 */ /* 0x000fc60000000000 */
[----:B------:R-:W-:Y:S02]  /*88a0*/  @!P2 IMAD.IADD R26, R26, 0x1, -R0 ;  /* 0x000000011a1aa824 */ /* 0x000fe400078e0a00 */
[----:B0-----:R-:W-:Y:S02]  /*88b0*/  IMAD.MOV R11, RZ, RZ, -R29 ;  /* 0x000000ffff0b7224 */ /* 0x001fe400078e0a1d */
[----:B------:R-:W-:Y:S01]  /*88c0*/  IMAD.HI.U32 R29, R24, R25, RZ ;  /* 0x00000019181d7227 */ /* 0x000fe200078e00ff */
[----:B------:R-:W-:-:S03]  /*88d0*/  ISETP.GT.U32.AND P2, PT, R0, R26, PT ;  /* 0x0000001a0000720c */ /* 0x000fc60003f44070 */
[----:B------:R-:W-:Y:S02]  /*88e0*/  @!P3 IMAD.MOV R17, RZ, RZ, -R17 ;  /* 0x000000ffff11b224 */ /* 0x000fe400078e0a11 */
[----:B------:R-:W-:Y:S02]  /*88f0*/  @!P5 IMAD.IADD R21, R21, 0x1, -R0 ;  /* 0x000000011515d824 */ /* 0x000fe400078e0a00 */
[C---:B------:R-:W-:Y:S02]  /*8900*/  IMAD R24, R0.reuse, R11, R2 ;  /* 0x0000000b00187224 */ /* 0x040fe400078e0202 */
[----:B------:R-:W-:Y:S01]  /*8910*/  IMAD.MOV R2, RZ, RZ, -R29 ;  /* 0x000000ffff027224 */ /* 0x000fe200078e0a1d */
[----:B------:R-:W-:Y:S01]  /*8920*/  STL [R1+0xfe8], R16 ;  /* 0x000fe81001007387 */ /* 0x000fe20000100800 */
[----:B------:R-:W-:Y:S02]  /*8930*/  @!P0 IMAD.MOV R21, RZ, RZ, -R21 ;  /* 0x000000ffff158224 */ /* 0x000fe400078e0a15 */
[----:B------:R-:W-:Y:S01]  /*8940*/  @!P6 IMAD.MOV R22, RZ, RZ, -R22 ;  /* 0x000000ffff16e224 */ /* 0x000fe200078e0a16 */
[----:B------:R-:W-:Y:S01]  /*8950*/  STL [R1+0xfec], R17 ;  /* 0x000fec1101007387 */ /* 0x000fe20000100800 */
[----:B------:R-:W-:Y:S01]  /*8960*/  IMAD R25, R0, R2, R25 ;  /* 0x0000000200197224 */ /* 0x000fe200078e0219 */
[----:B--2---:R-:W-:-:S02]  /*8970*/  LOP3.LUT R2, R28, 0x7, RZ, 0xc0, !PT ;  /* 0x000000071c027812 */ /* 0x004fc400078ec0ff */
[----:B------:R-:W-:Y:S01]  /*8980*/  STL [R1+0xff0], R18 ;  /* 0x000ff01201007387 */ /* 0x000fe20000100800 */
[----:B---3--:R-:W-:-:S03]  /*8990*/  VIADD R7, R7, 0x3f ;  /* 0x0000003f07077836 */ /* 0x008fc60000000000 */
[----:B------:R-:W-:Y:S01]  /*89a0*/  STL [R1+0xff4], R19 ;  /* 0x000ff41301007387 */ /* 0x000fe20000100800 */
[----:B------:R-:W-:-:S03]  /*89b0*/  @!P2 IMAD.IADD R26, R26, 0x1, -R0 ;  /* 0x000000011a1aa824 */ /* 0x000fc600078e0a00 */
[----:B------:R-:W-:Y:S01]  /*89c0*/  STL [R1+0xff8], R20 ;  /* 0x000ff81401007387 */ /* 0x000fe20000100800 */
[----:B------:R-:W-:-:S03]  /*89d0*/  ISETP.GE.AND P2, PT, R6, RZ, PT ;  /* 0x000000ff0600720c */ /* 0x000fc60003f46270 */
[----:B------:R-:W-:Y:S01]  /*89e0*/  STL [R1+0xffc], R21 ;  /* 0x000ffc1501007387 */ /* 0x000fe20000100800 */
[----:B------:R-:W-:Y:S01]  /*89f0*/  ISETP.GE.AND P0, PT, R5, RZ, PT ;  /* 0x000000ff0500720c */ /* 0x000fe20003f06270 */
[----:B------:R-:W-:Y:S02]  /*8a00*/  IMAD.SHL.U32 R29, R28, 0x2, RZ ;  /* 0x000000021c1d7824 */ /* 0x000fe400078e00ff */
[----:B------:R-:W-:Y:S01]  /*8a10*/  STL [R1+0x1000], R22 ;  /* 0x0010001601007387 */ /* 0x000fe20000100800 */
[C---:B------:R-:W-:Y:S01]  /*8a20*/  IMAD R8, R2.reuse, 0x110, RZ ;  /* 0x0000011002087824 */ /* 0x040fe200078e02ff */
[----:B------:R-:W-:Y:S02]  /*8a30*/  SHF.R.S32.HI R6, RZ, 0x1f, R7 ;  /* 0x0000001fff067819 */ /* 0x000fe40000011407 */
[----:B-1----:R-:W2:Y:S01]  /*8a40*/  LDL.LU R12, [R1+0x200] ;  /* 0x00020000010c7983 */ /* 0x002ea20000300800 */
[----:B------:R-:W-:-:S03]  /*8a50*/  IMAD R5, R2, 0x90, RZ ;  /* 0x0000009002057824 */ /* 0x000fc600078e02ff */
[----:B------:R-:W3:Y:S01]  /*8a60*/  LDL.LU R11, [R1+0x1f4] ;  /* 0x0001f400010b7983 */ /* 0x000ee20000300800 */
[--C-:B------:R-:W-:Y:S02]  /*8a70*/  LOP3.LUT R2, R8, 0x10, R29.reuse, 0x78, !PT ;  /* 0x0000001008027812 */ /* 0x100fe400078e781d */
[----:B------:R-:W-:Y:S01]  /*8a80*/  LEA.HI R6, R6, R7, RZ, 0x6 ;  /* 0x0000000706067211 */ /* 0x000fe200078f30ff */
[----:B------:R-:W4:Y:S01]  /*8a90*/  LDL.LU R10, [R1+0x1f0] ;  /* 0x0001f000010a7983 */ /* 0x000f220000300800 */
[----:B------:R-:W-:-:S03]  /*8aa0*/  LOP3.LUT R5, R5, 0x30, R29, 0x78, !PT ;  /* 0x0000003005057812 */ /* 0x000fc600078e781d */
[----:B------:R-:W5:Y:S04]  /*8ab0*/  LDL.LU R9, [R1+0x1ec] ;  /* 0x0001ec0001097983 */ /* 0x000f680000300800 */
[----:B------:R-:W5:Y:S04]  /*8ac0*/  LDL.LU R8, [R1+0x1dc] ;  /* 0x0001dc0001087983 */ /* 0x000f680000300800 */
[----:B------:R-:W5:Y:S04]  /*8ad0*/  LDL.LU R7, [R1+0x1d8] ;  /* 0x0001d80001077983 */ /* 0x000f680000300800 */
[----:B------:R-:W5:Y:S04]  /*8ae0*/  LDL.LU R6, [R1+0x1d4] ;  /* 0x0001d40001067983 */ /* 0x000f680000300800 */
[----:B------:R-:W5:Y:S01]  /*8af0*/  LDL.LU R5, [R1+0x1d0] ;  /* 0x0001d00001057983 */ /* 0x000f620000300800 */
[----:B------:R-:W-:-:S02]  /*8b00*/  ISETP.GT.U32.AND P3, PT, R0, R23, PT ;  /* 0x000000170000720c */ /* 0x000fc40003f64070 */
[----:B------:R-:W-:-:S11]  /*8b10*/  ISETP.GT.U32.AND P5, PT, R0, R24, PT ;  /* 0x000000180000720c */ /* 0x000fd60003fa4070 */
[--C-:B------:R-:W-:Y:S01]  /*8b20*/  @!P3 IMAD.IADD R23, R23, 0x1, -R0.reuse ;  /* 0x000000011717b824 */ /* 0x100fe200078e0a00 */
[----:B------:R-:W-:Y:S01]  /*8b30*/  ISETP.GT.U32.AND P3, PT, R0, R25, PT ;  /* 0x000000190000720c */ /* 0x000fe20003f64070 */
[----:B------:R-:W-:-:S05]  /*8b40*/  @!P5 IMAD.IADD R24, R24, 0x1, -R0 ;  /* 0x000000011818d824 */ /* 0x000fca00078e0a00 */
[----:B------:R-:W-:-:S07]  /*8b50*/  ISETP.GT.U32.AND P5, PT, R0, R24, PT ;  /* 0x000000180000720c */ /* 0x000fce0003fa4070 */
[----:B------:R-:W-:-:S05]  /*8b60*/  @!P3 IMAD.IADD R25, R25, 0x1, -R0 ;  /* 0x000000011919b824 */ /* 0x000fca00078e0a00 */
[----:B------:R-:W-:Y:S01]  /*8b70*/  ISETP.GT.U32.AND P3, PT, R0, R25, PT ;  /* 0x000000190000720c */ /* 0x000fe20003f64070 */
[----:B------:R-:W-:Y:S01]  /*8b80*/  @!P5 IMAD.IADD R24, R24, 0x1, -R0 ;  /* 0x000000011818d824 */ /* 0x000fe200078e0a00 */
[----:B------:R-:W-:Y:S01]  /*8b90*/  ISETP.GE.AND P5, PT, R4, RZ, PT ;  /* 0x000000ff0400720c */ /* 0x000fe20003fa6270 */
[C---:B------:R-:W-:Y:S01]  /*8ba0*/  IMAD.SHL.U32 R4, R28.reuse, 0x80, RZ ;  /* 0x000000801c047824 */ /* 0x040fe200078e00ff */
[----:B------:R-:W-:-:S05]  /*8bb0*/  LOP3.LUT R28, R28, 0x3f, RZ, 0xc0, !PT ;  /* 0x0000003f1c1c7812 */ /* 0x000fca00078ec0ff */
[----:B------:R-:W-:Y:S01]  /*8bc0*/  IMAD R13, R28, UR5, RZ ;  /* 0x000000051c0d7c24 */ /* 0x000fe2000f8e02ff */
[----:B------:R-:W-:-:S03]  /*8bd0*/  LOP3.LUT R2, R2, 0x800, R4, 0xf8, !PT ;  /* 0x0000080002027812 */ /* 0x000fc600078ef804 */
[----:B------:R-:W-:Y:S01]  /*8be0*/  @!P3 IMAD.IADD R25, R25, 0x1, -R0 ;  /* 0x000000011919b824 */ /* 0x000fe200078e0a00 */
[----:B------:R-:W-:Y:S01]  /*8bf0*/  ISETP.NE.AND P3, PT, R3, RZ, PT ;  /* 0x000000ff0300720c */ /* 0x000fe20003f65270 */
[----:B------:R-:W-:Y:S01]  /*8c00*/  @!P4 IMAD.MOV R23, RZ, RZ, -R23 ;  /* 0x000000ffff17c224 */ /* 0x000fe200078e0a17 */
[----:B------:R-:W-:Y:S01]  /*8c10*/  LOP3.LUT R0, RZ, R3, RZ, 0x33, !PT ;  /* 0x00000003ff007212 */ /* 0x000fe200078e33ff */
[----:B------:R-:W-:Y:S01]  /*8c20*/  IMAD.MOV.U32 R3, RZ, RZ, R25 ;  /* 0x000000ffff037224 */ /* 0x000fe200078e0019 */
[----:B------:R-:W-:Y:S01]  /*8c30*/  LEA R2, P6, R13, UR12, 0x1 ;  /* 0x0000000c0d027c11 */ /* 0x000fe2000f8c08ff */
[----:B------:R-:W-:Y:S01]  /*8c40*/  @!P1 IMAD.MOV R27, RZ, RZ, -R27 ;  /* 0x000000ffff1b9224 */ /* 0x000fe200078e0a1b */
[----:B------:R-:W5:Y:S01]  /*8c50*/  LDL.LU R4, [R1+0x1c8] ;  /* 0x0001c80001047983 */ /* 0x000f620000300800 */
[----:B------:R-:W-:Y:S02]  /*8c60*/  @!P2 IMAD.MOV R26, RZ, RZ, -R26 ;  /* 0x000000ffff1aa224 */ /* 0x000fe400078e0a1a */
[----:B------:R-:W-:Y:S01]  /*8c70*/  @!P0 IMAD.MOV R24, RZ, RZ, -R24 ;  /* 0x000000ffff188224 */ /* 0x000fe200078e0a18 */
[----:B------:R-:W5:Y:S01]  /*8c80*/  LDL.LU R28, [R1+0x1b8] ;  /* 0x0001b800011c7983 */ /* 0x000f620000300800 */
[----:B------:R-:W-:-:S03]  /*8c90*/  @!P5 IMAD.MOV R3, RZ, RZ, -R3 ;  /* 0x000000ffff03d224 */ /* 0x000fc600078e0a03 */
[----:B------:R2:W-:Y:S04]  /*8ca0*/  STL [R1+0x1004], R2 ;  /* 0x0010040201007387 */ /* 0x0005e80000100800 */
[----:B------:R-:W-:Y:S04]  /*8cb0*/  STL [R1+0x1008], R23 ;  /* 0x0010081701007387 */ /* 0x000fe80000100800 */
[----:B------:R-:W-:Y:S04]  /*8cc0*/  STL [R1+0x100c], R27 ;  /* 0x00100c1b01007387 */ /* 0x000fe80000100800 */
[----:B------:R-:W-:Y:S04]  /*8cd0*/  STL [R1+0x1010], R26 ;  /* 0x0010101a01007387 */ /* 0x000fe80000100800 */
[----:B------:R-:W-:Y:S04]  /*8ce0*/  STL [R1+0x1014], R24 ;  /* 0x0010141801007387 */ /* 0x000fe80000100800 */
[----:B------:R3:W-:Y:S01]  /*8cf0*/  STL [R1+0x1018], R3 ;  /* 0x0010180301007387 */ /* 0x0007e20000100800 */
[----:B--2---:R-:W-:-:S02]  /*8d00*/  SEL R2, R0, R12, !P3 ;  /* 0x0000000c00027207 */ /* 0x004fc40005800000 */
[----:B---3--:R-:W-:-:S03]  /*8d10*/  SEL R3, R0, R11, !P3 ;  /* 0x0000000b00037207 */ /* 0x008fc60005800000 */
[----:B------:R5:W-:Y:S01]  /*8d20*/  STL [R1+0x4c], R2 ;  /* 0x00004c0201007387 */ /* 0x000be20000100800 */
[----:B----4-:R-:W-:-:S03]  /*8d30*/  SEL R10, R0, R10, !P3 ;  /* 0x0000000a000a7207 */ /* 0x010fc60005800000 */
[----:B------:R0:W-:Y:S01]  /*8d40*/  STL [R1+0x50], R3 ;  /* 0x0000500301007387 */ /* 0x0001e20000100800 */
[----:B-----5:R-:W-:-:S03]  /*8d50*/  SEL R2, R0, R9, !P3 ;  /* 0x0000000900027207 */ /* 0x020fc60005800000 */
[----:B------:R-:W-:Y:S01]  /*8d60*/  STL [R1+0x60], R10 ;  /* 0x0000600a01007387 */ /* 0x000fe20000100800 */
[----:B0-----:R-:W-:-:S03]  /*8d70*/  SEL R3, R0, R8, !P3 ;  /* 0x0000000800037207 */ /* 0x001fc60005800000 */
[----:B------:R0:W-:Y:S01]  /*8d80*/  STL [R1+0x68], R2 ;  /* 0x0000680201007387 */ /* 0x0001e20000100800 */
[----:B------:R-:W-:-:S03]  /*8d90*/  SEL R7, R0, R7, !P3 ;  /* 0x0000000700077207 */ /* 0x000fc60005800000 */
[----:B------:R1:W-:Y:S01]  /*8da0*/  STL [R1+0x78], R3 ;  /* 0x0000780301007387 */ /* 0x0003e20000100800 */
[----:B0-----:R-:W-:-:S03]  /*8db0*/  SEL R2, R0, R6, !P3 ;  /* 0x0000000600027207 */ /* 0x001fc60005800000 */
[----:B------:R-:W-:Y:S01]  /*8dc0*/  STL [R1+0x94], R7 ;  /* 0x0000940701007387 */ /* 0x000fe20000100800 */
[----:B-1----:R-:W-:-:S03]  /*8dd0*/  SEL R3, R0, R5, !P3 ;  /* 0x0000000500037207 */ /* 0x002fc60005800000 */
[----:B------:R-:W-:Y:S04]  /*8de0*/  STL [R1+0x98], R2 ;  /* 0x0000980201007387 */ /* 0x000fe80000100800 */
[----:B------:R0:W-:Y:S04]  /*8df0*/  STL [R1+0xa4], R3 ;  /* 0x0000a40301007387 */ /* 0x0001e80000100800 */
[----:B0-----:R-:W2:Y:S01]  /*8e00*/  LDL.LU R3, [R1+0x1a4] ;  /* 0x0001a40001037983 */ /* 0x001ea20000300800 */
[C---:B------:R-:W-:Y:S02]  /*8e10*/  SEL R4, R0.reuse, R4, !P3 ;  /* 0x0000000400047207 */ /* 0x040fe40005800000 */
[----:B------:R-:W-:-:S03]  /*8e20*/  SEL R2, R0, R28, !P3 ;  /* 0x0000001c00027207 */ /* 0x000fc60005800000 */
[----:B------:R-:W-:Y:S04]  /*8e30*/  STL [R1+0xa8], R4 ;  /* 0x0000a80401007387 */ /* 0x000fe80000100800 */
[----:B--2---:R0:W-:Y:S04]  /*8e40*/  STL [R1+0x1034], R3 ;  /* 0x0010340301007387 */ /* 0x0041e80000100800 */
[----:B------:R-:W-:Y:S04]  /*8e50*/  STL [R1+0xb0], R2 ;  /* 0x0000b00201007387 */ /* 0x000fe80000100800 */
[----:B0-----:R-:W2:Y:S04]  /*8e60*/  LDL.LU R3, [R1+0x1ac] ;  /* 0x0001ac0001037983 */ /* 0x001ea80000300800 */
[----:B--2---:R0:W-:Y:S04]  /*8e70*/  STL [R1+0x1038], R3 ;  /* 0x0010380301007387 */ /* 0x0041e80000100800 */
[----:B0-----:R-:W2:Y:S04]  /*8e80*/  LDL.LU R3, [R1+0x1b0] ;  /* 0x0001b00001037983 */ /* 0x001ea80000300800 */
[----:B--2---:R0:W-:Y:S04]  /*8e90*/  STL [R1+0x103c], R3 ;  /* 0x00103c0301007387 */ /* 0x0041e80000100800 */
[----:B0-----:R-:W2:Y:S04]  /*8ea0*/  LDL.LU R3, [R1+0x1b4] ;  /* 0x0001b40001037983 */ /* 0x001ea80000300800 */
[----:B------:R-:W3:Y:S04]  /*8eb0*/  LDL.LU R24, [R1+0x1a0] ;  /* 0x0001a00001187983 */ /* 0x000ee80000300800 */
[----:B------:R-:W4:Y:S04]  /*8ec0*/  LDL.LU R26, [R1+0xf0] ;  /* 0x0000f000011a7983 */ /* 0x000f280000300800 */
[----:B------:R-:W5:Y:S04]  /*8ed0*/  LDL.LU R27, [R1+0xfc] ;  /* 0x0000fc00011b7983 */ /* 0x000f680000300800 */
[----:B------:R-:W5:Y:S04]  /*8ee0*/  LDL.LU R23, [R1+0x100] ;  /* 0x0001000001177983 */ /* 0x000f680000300800 */
[----:B------:R-:W5:Y:S04]  /*8ef0*/  LDL.LU R25, [R1+0x104] ;  /* 0x0001040001197983 */ /* 0x000f680000300800 */
[----:B------:R-:W3:Y:S04]  /*8f00*/  LDL.LU R2, [R1+0x10c] ;  /* 0x00010c0001027983 */ /* 0x000ee80000300800 */
[----:B------:R-:W5:Y:S04]  /*8f10*/  LDL.LU R22, [R1+0x118] ;  /* 0x0001180001167983 */ /* 0x000f680000300800 */
        /* <DEDUP_REMOVED lines=19> */
[----:B------:R-:W5:Y:S01]  /*9050*/  LDL.LU R28, [R1+0x18c] ;  /* 0x00018c00011c7983 */ /* 0x000f620000300800 */
[----:B--2---:R-:W-:-:S05]  /*9060*/  SEL R3, R0, R3, !P3 ;  /* 0x0000000300037207 */ /* 0x004fca0005800000 */
[----:B------:R0:W-:Y:S04]  /*9070*/  STL [R1+0xb8], R3 ;  /* 0x0000b80301007387 */ /* 0x0001e80000100800 */
[----:B0-----:R-:W2:Y:S02]  /*9080*/  LDL.LU R3, [R1+0x103c] ;  /* 0x00103c0001037983 */ /* 0x001ea40000300800 */
[----:B--2---:R-:W-:-:S05]  /*9090*/  SEL R3, R0, R3, !P3 ;  /* 0x0000000300037207 */ /* 0x004fca0005800000 */
[----:B------:R0:W-:Y:S04]  /*90a0*/  STL [R1+0xc0], R3 ;  /* 0x0000c00301007387 */ /* 0x0001e80000100800 */
[----:B0-----:R-:W2:Y:S02]  /*90b0*/  LDL.LU R3, [R1+0x1038] ;  /* 0x0010380001037983 */ /* 0x001ea40000300800 */
[----:B--2---:R-:W-:-:S05]  /*90c0*/  SEL R3, R0, R3, !P3 ;  /* 0x0000000300037207 */ /* 0x004fca0005800000 */
[----:B------:R0:W-:Y:S04]  /*90d0*/  STL [R1+0xc4], R3 ;  /* 0x0000c40301007387 */ /* 0x0001e80000100800 */
[----:B0-----:R-:W2:Y:S01]  /*90e0*/  LDL.LU R3, [R1+0x1034] ;  /* 0x0010340001037983 */ /* 0x001ea20000300800 */
[C---:B----4-:R-:W-:Y:S02]  /*90f0*/  SEL R26, R0.reuse, R26, !P3 ;  /* 0x0000001a001a7207 */ /* 0x050fe40005800000 */
[C---:B---3--:R-:W-:Y:S02]  /*9100*/  SEL R2, R0.reuse, R2, !P3 ;  /* 0x0000000200027207 */ /* 0x048fe40005800000 */
[C---:B-----5:R-:W-:Y:S02]  /*9110*/  SEL R19, R0.reuse, R19, !P3 ;  /* 0x0000001300137207 */ /* 0x060fe40005800000 */
[----:B------:R-:W-:-:S02]  /*9120*/  SEL R16, R0, R16, !P3 ;  /* 0x0000001000107207 */ /* 0x000fc40005800000 */
[C---:B------:R-:W-:Y:S02]  /*9130*/  SEL R13, R0.reuse, R13, !P3 ;  /* 0x0000000d000d7207 */ /* 0x040fe40005800000 */
[C---:B------:R-:W-:Y:S02]  /*9140*/  SEL R10, R0.reuse, R10, !P3 ;  /* 0x0000000a000a7207 */ /* 0x040fe40005800000 */
[C---:B------:R-:W-:Y:S02]  /*9150*/  SEL R7, R0.reuse, R7, !P3 ;  /* 0x0000000700077207 */ /* 0x040fe40005800000 */
[----:B--2---:R-:W-:-:S05]  /*9160*/  SEL R3, R0, R3, !P3 ;  /* 0x0000000300037207 */ /* 0x004fca0005800000 */
[----:B------:R0:W-:Y:S02]  /*9170*/  STL [R1+0xe8], R3 ;  /* 0x0000e80301007387 */ /* 0x0001e40000100800 */
[C---:B0-----:R-:W-:Y:S02]  /*9180*/  SEL R3, R0.reuse, R24, !P3 ;  /* 0x0000001800037207 */ /* 0x041fe40005800000 */
[----:B------:R-:W-:-:S03]  /*9190*/  SEL R24, R0, R27, !P3 ;  /* 0x0000001b00187207 */ /* 0x000fc60005800000 */
[----:B------:R0:W-:Y:S04]  /*91a0*/  STL [R1+0xec], R3 ;  /* 0x0000ec0301007387 */ /* 0x0001e80000100800 */
[----:B------:R-:W-:Y:S01]  /*91b0*/  STL [R1+0xf0], R26 ;  /* 0x0000f01a01007387 */ /* 0x000fe20000100800 */
[----:B0-----:R-:W-:-:S03]  /*91c0*/  SEL R3, R0, R23, !P3 ;  /* 0x0000001700037207 */ /* 0x001fc60005800000 */
[----:B------:R-:W-:Y:S01]  /*91d0*/  STL [R1+0xfc], R24 ;  /* 0x0000fc1801007387 */ /* 0x000fe20000100800 */
[----:B------:R-:W-:-:S03]  /*91e0*/  SEL R23, R0, R25, !P3 ;  /* 0x0000001900177207 */ /* 0x000fc60005800000 */
[----:B------:R0:W-:Y:S04]  /*91f0*/  STL [R1+0x100], R3 ;  /* 0x0001000301007387 */ /* 0x0001e80000100800 */
        /* <DEDUP_REMOVED lines=8> */
[----:B------:R0:W-:Y:S04]  /*9280*/  STL [R1+0x130], R2 ;  /* 0x0001300201007387 */ /* 0x0001e80000100800 */
        /* <DEDUP_REMOVED lines=172> */
[C---:B---3--:R-:W-:Y:S02]  /*9d50*/  SEL R24, R0.reuse, R24, !P3 ;  /* 0x0000001800187207 */ /* 0x048fe40005800000 */
[C---:B----4-:R-:W-:Y:S02]  /*9d60*/  SEL R26, R0.reuse, R26, !P3 ;  /* 0x0000001a001a7207 */ /* 0x050fe40005800000 */
[C---:B-----5:R-:W-:Y:S02]  /*9d70*/  SEL R27, R0.reuse, R27, !P3 ;  /* 0x0000001b001b7207 */ /* 0x060fe40005800000 */
[----:B------:R-:W-:-:S02]  /*9d80*/  SEL R23, R0, R23, !P3 ;  /* 0x0000001700177207 */ /* 0x000fc40005800000 */
[C---:B------:R-:W-:Y:S02]  /*9d90*/  SEL R2, R0.reuse, R2, !P3 ;  /* 0x0000000200027207 */ /* 0x040fe40005800000 */
[C---:B------:R-:W-:Y:S02]  /*9da0*/  SEL R22, R0.reuse, R22, !P3 ;  /* 0x0000001600167207 */ /* 0x040fe40005800000 */
[C---:B------:R-:W-:Y:S02]  /*9db0*/  SEL R21, R0.reuse, R21, !P3 ;  /* 0x0000001500157207 */ /* 0x040fe40005800000 */
[C---:B------:R-:W-:Y:S02]  /*9dc0*/  SEL R20, R0.reuse, R20, !P3 ;  /* 0x0000001400147207 */ /* 0x040fe40005800000 */
[C---:B------:R-:W-:Y:S02]  /*9dd0*/  SEL R19, R0.reuse, R19, !P3 ;  /* 0x0000001300137207 */ /* 0x040fe40005800000 */
        /* <DEDUP_REMOVED lines=16> */
[----:B--2---:R-:W-:-:S05]  /*9ee0*/  SEL R3, R0, R3, !P3 ;  /* 0x0000000300037207 */ /* 0x004fca0005800000 */
[----:B------:R0:W-:Y:S04]  /*9ef0*/  STL [R1+0xe4], R3 ;  /* 0x0000e40301007387 */ /* 0x0001e80000100800 */
[----:B0-----:R-:W2:Y:S04]  /*9f00*/  LDL.LU R3, [R1+0x1018] ;  /* 0x0010180001037983 */ /* 0x001ea80000300800 */
[----:B------:R0:W-:Y:S04]  /*9f10*/  STL [R1+0xe0], R24 ;  /* 0x0000e01801007387 */ /* 0x0001e80000100800 */
[----:B0-----:R-:W3:Y:S04]  /*9f20*/  LDL.LU R24, [R1+0x1014] ;  /* 0x0010140001187983 */ /* 0x001ee80000300800 */
[----:B------:R0:W-:Y:S04]  /*9f30*/  STL [R1+0xdc], R26 ;  /* 0x0000dc1a01007387 */ /* 0x0001e80000100800 */
[----:B0-----:R-:W4:Y:S04]  /*9f40*/  LDL.LU R26, [R1+0x1010] ;  /* 0x00101000011a7983 */ /* 0x001f280000300800 */
[----:B------:R0:W-:Y:S04]  /*9f50*/  STL [R1+0xd8], R27 ;  /* 0x0000d81b01007387 */ /* 0x0001e80000100800 */
[----:B0-----:R-:W5:Y:S04]  /*9f60*/  LDL.LU R27, [R1+0x100c] ;  /* 0x00100c00011b7983 */ /* 0x001f680000300800 */
        /* <DEDUP_REMOVED lines=43> */
[----:B0-----:R-:W3:Y:S01]  /*a220*/  LDL.LU R28, [R1+0xfb4] ;  /* 0x000fb400011c7983 */ /* 0x001ee20000300800 */
[----:B------:R-:W-:-:S02]  /*a230*/  SEL R25, R0, R25, !P3 ;  /* 0x0000001900197207 */ /* 0x000fc40005800000 */
[----:B------:R-:W-:-:S03]  /*a240*/  SEL R29, R0, R29, !P3 ;  /* 0x0000001d001d7207 */ /* 0x000fc60005800000 */
[----:B------:R2:W-:Y:S04]  /*a250*/  STL [R1+0x3c], R25 ;  /* 0x00003c1901007387 */ /* 0x0005e80000100800 */
[----:B------:R-:W-:Y:S01]  /*a260*/  STL [R1+0x38], R29 ;  /* 0x0000381d01007387 */ /* 0x000fe20000100800 */
[----:B--2---:R-:W-:-:S03]  /*a270*/  SEL R25, R0, R4, !P3 ;  /* 0x0000000400197207 */ /* 0x004fc60005800000 */
[----:B------:R-:W2:Y:S01]  /*a280*/  LDL.LU R4, [R1+0x2b0] ;  /* 0x0002b00001047983 */ /* 0x000ea20000300800 */
[----:B---3--:R-:W-:-:S05]  /*a290*/  SEL R28, R0, R28, !P3 ;  /* 0x0000001c001c7207 */ /* 0x008fca0005800000 */
[----:B------:R5:W-:Y:S04]  /*a2a0*/  STL [R1+0x34], R28 ;  /* 0x0000341c01007387 */ /* 0x000be80000100800 */
[----:B------:R4:W-:Y:S01]  /*a2b0*/  STL [R1+0x30], R25 ;  /* 0x0000301901007387 */ /* 0x0009e20000100800 */
[----:B-----5:R-:W-:-:S03]  /*a2c0*/  SEL R28, R0, R5, !P3 ;  /* 0x00000005001c7207 */ /* 0x020fc60005800000 */
[----:B------:R-:W3:Y:S01]  /*a2d0*/  LDL.LU R5, [R1+0x2ac] ;  /* 0x0002ac0001057983 */ /* 0x000ee20000300800 */
[C---:B----4-:R-:W-:Y:S02]  /*a2e0*/  SEL R25, R0.reuse, R6, !P3 ;  /* 0x0000000600197207 */ /* 0x050fe40005800000 */
[C---:B------:R-:W-:Y:S02]  /*a2f0*/  SEL R6, R0.reuse, R7, !P3 ;  /* 0x0000000700067207 */ /* 0x040fe40005800000 */
[C---:B------:R-:W-:Y:S01]  /*a300*/  SEL R8, R0.reuse, R8, !P3 ;  /* 0x0000000800087207 */ /* 0x040fe20005800000 */
[----:B------:R-:W-:Y:S01]  /*a310*/  STL [R1+0x2c], R28 ;  /* 0x00002c1c01007387 */ /* 0x000fe20000100800 */
[----:B------:R-:W-:-:S03]  /*a320*/  SEL R7, R0, R9, !P3 ;  /* 0x0000000900077207 */ /* 0x000fc60005800000 */
[----:B------:R-:W-:Y:S04]  /*a330*/  STL [R1+0x28], R25 ;  /* 0x0000281901007387 */ /* 0x000fe80000100800 */
[----:B------:R0:W-:Y:S04]  /*a340*/  STL [R1+0x24], R6 ;  /* 0x0000240601007387 */ /* 0x0001e80000100800 */
[----:B------:R1:W-:Y:S04]  /*a350*/  STL [R1+0x20], R8 ;  /* 0x0000200801007387 */ /* 0x0003e80000100800 */
[----:B------:R4:W-:Y:S01]  /*a360*/  STL [R1+0x1c], R7 ;  /* 0x00001c0701007387 */ /* 0x0009e20000100800 */
[----:B0-----:R-:W-:-:S02]  /*a370*/  SEL R6, R0, R10, !P3 ;  /* 0x0000000a00067207 */ /* 0x001fc40005800000 */
[----:B-1----:R-:W-:-:S03]  /*a380*/  SEL R8, R0, R11, !P3 ;  /* 0x0000000b00087207 */ /* 0x002fc60005800000 */
[----:B------:R0:W-:Y:S01]  /*a390*/  STL [R1+0x18], R6 ;  /* 0x0000180601007387 */ /* 0x0001e20000100800 */
[----:B----4-:R-:W-:-:S03]  /*a3a0*/  SEL R7, R0, R12, !P3 ;  /* 0x0000000c00077207 */ /* 0x010fc60005800000 */
[----:B------:R1:W-:Y:S04]  /*a3b0*/  STL [R1+0x14], R8 ;  /* 0x0000140801007387 */ /* 0x0003e80000100800 */
[----:B------:R4:W-:Y:S01]  /*a3c0*/  STL [R1+0x10], R7 ;  /* 0x0000100701007387 */ /* 0x0009e20000100800 */
[C---:B0-----:R-:W-:Y:S02]  /*a3d0*/  SEL R6, R0.reuse, R13, !P3 ;  /* 0x0000000d00067207 */ /* 0x041fe40005800000 */
[----:B-1----:R-:W-:-:S03]  /*a3e0*/  SEL R8, R0, R14, !P3 ;  /* 0x0000000e00087207 */ /* 0x002fc60005800000 */
[----:B------:R-:W-:Y:S01]  /*a3f0*/  STL [R1+0xc], R6 ;  /* 0x00000c0601007387 */ /* 0x000fe20000100800 */
[----:B----4-:R-:W-:-:S03]  /*a400*/  SEL R7, R0, R15, !P3 ;  /* 0x0000000f00077207 */ /* 0x010fc60005800000 */
[----:B------:R-:W-:Y:S04]  /*a410*/  STL [R1+0x8], R8 ;  /* 0x0000080801007387 */ /* 0x000fe80000100800 */
[----:B------:R0:W-:Y:S02]  /*a420*/  STL [R1+0x4], R7 ;  /* 0x0000040701007387 */ /* 0x0001e40000100800 */
[----:B0-----:R-:W0:Y:S01]  /*a430*/  S2R R7, SR_TID.X ;  /* 0x0000000000077919 */ /* 0x001e220000002100 */
[C---:B------:R-:W-:Y:S02]  /*a440*/  SEL R29, R0.reuse, R17, !P3 ;  /* 0x00000011001d7207 */ /* 0x040fe40005800000 */
[C---:B------:R-:W-:Y:S02]  /*a450*/  SEL R6, R0.reuse, R16, !P3 ;  /* 0x0000001000067207 */ /* 0x040fe40005800000 */
[----:B------:R-:W-:-:S02]  /*a460*/  SEL R28, R0, R18, !P3 ;  /* 0x00000012001c7207 */ /* 0x000fc40005800000 */
[C---:B------:R-:W-:Y:S01]  /*a470*/  SEL R25, R0.reuse, R19, !P3 ;  /* 0x0000001300197207 */ /* 0x040fe20005800000 */
[----:B------:R-:W-:Y:S01]  /*a480*/  STL [R1+0xf28], R29 ;  /* 0x000f281d01007387 */ /* 0x000fe20000100800 */
[C---:B------:R-:W-:Y:S02]  /*a490*/  SEL R20, R0.reuse, R20, !P3 ;  /* 0x0000001400147207 */ /* 0x040fe40005800000 */
[C---:B------:R-:W-:Y:S01]  /*a4a0*/  SEL R21, R0.reuse, R21, !P3 ;  /* 0x0000001500157207 */ /* 0x040fe20005800000 */
[----:B------:R1:W-:Y:S01]  /*a4b0*/  STL [R1], R6 ;  /* 0x0000000601007387 */ /* 0x0003e20000100800 */
[C---:B------:R-:W-:Y:S02]  /*a4c0*/  SEL R22, R0.reuse, R22, !P3 ;  /* 0x0000001600167207 */ /* 0x040fe40005800000 */
[C---:B------:R-:W-:Y:S01]  /*a4d0*/  SEL R23, R0.reuse, R23, !P3 ;  /* 0x0000001700177207 */ /* 0x040fe20005800000 */
[----:B------:R-:W-:Y:S01]  /*a4e0*/  STL [R1+0xf2c], R28 ;  /* 0x000f2c1c01007387 */ /* 0x000fe20000100800 */
[----:B------:R-:W-:-:S03]  /*a4f0*/  SEL R27, R0, R27, !P3 ;  /* 0x0000001b001b7207 */ /* 0x000fc60005800000 */
[----:B------:R-:W-:Y:S01]  /*a500*/  STL [R1+0xf30], R25 ;  /* 0x000f301901007387 */ /* 0x000fe20000100800 */
[----:B------:R-:W-:-:S03]  /*a510*/  SEL R26, R0, R26, !P3 ;  /* 0x0000001a001a7207 */ /* 0x000fc60005800000 */
[----:B------:R-:W-:Y:S01]  /*a520*/  STL [R1+0xf34], R20 ;  /* 0x000f341401007387 */ /* 0x000fe20000100800 */
[----:B------:R-:W-:-:S03]  /*a530*/  SEL R24, R0, R24, !P3 ;  /* 0x0000001800187207 */ /* 0x000fc60005800000 */
[----:B------:R-:W-:Y:S01]  /*a540*/  STL [R1+0xf38], R21 ;  /* 0x000f381501007387 */ /* 0x000fe20000100800 */
[----:B0-----:R-:W-:-:S03]  /*a550*/  LOP3.LUT R7, R7, 0x3f, RZ, 0xc0, !PT ;  /* 0x0000003f07077812 */ /* 0x001fc600078ec0ff */
[----:B------:R-:W-:Y:S01]  /*a560*/  STL [R1+0xf3c], R22 ;  /* 0x000f3c1601007387 */ /* 0x000fe20000100800 */
[----:B------:R-:W-:-:S03]  /*a570*/  SEL R0, R0, R3, !P3 ;  /* 0x0000000300007207 */ /* 0x000fc60005800000 */
[----:B------:R-:W-:Y:S01]  /*a580*/  STL [R1+0xf40], R23 ;  /* 0x000f401701007387 */ /* 0x000fe20000100800 */
[----:B------:R-:W-:-:S03]  /*a590*/  IMAD R7, R7, UR5, RZ ;  /* 0x0000000507077c24 */ /* 0x000fc6000f8e02ff */
[----:B------:R-:W4:Y:S04]  /*a5a0*/  LDL.LU R12, [R1+0x4c] ;  /* 0x00004c00010c7983 */ /* 0x000f280000300800 */
[----:B------:R-:W5:Y:S01]  /*a5b0*/  LDL.LU R14, [R1+0x50] ;  /* 0x00005000010e7983 */ /* 0x000f620000300800 */
[----:B------:R-:W-:-:S03]  /*a5c0*/  LEA.HI.X.SX32 R3, R7, UR13, 0x1, P6 ;  /* 0x0000000d07037c11 */ /* 0x000fc6000b0f0eff */
[----:B-1----:R-:W5:Y:S04]  /*a5d0*/  LDL.LU R6, [R1+0x60] ;  /* 0x0000600001067983 */ /* 0x002f680000300800 */
[----:B------:R-:W-:Y:S04]  /*a5e0*/  STL.64 [R1+0xf20], R26 ;  /* 0x000f201a01007387 */ /* 0x000fe80000100a00 */
[----:B------:R-:W-:Y:S04]  /*a5f0*/  STL [R1+0xf44], R24 ;  /* 0x000f441801007387 */ /* 0x000fe80000100800 */
[----:B------:R-:W-:Y:S01]  /*a600*/  STL [R1+0xf48], R0 ;  /* 0x000f480001007387 */ /* 0x000fe20000100800 */
[----:B---3--:R-:W-:-:S05]  /*a610*/  IMAD R5, R5, UR6, RZ ;  /* 0x0000000605057c24 */ /* 0x008fca000f8e02ff */
[----:B------:R-:W-:-:S05]  /*a620*/  LEA R10, P1, R5, UR10, 0x1 ;  /* 0x0000000a050a7c11 */ /* 0x000fca000f8208ff */
[----:B------:R-:W-:Y:S04]  /*a630*/  STL [R1+0x638], R10 ;  /* 0x0006380a01007387 */ /* 0x000fe80000100800 */
[----:B------:R-:W3:Y:S04]  /*a640*/  LDL.LU R7, [R1+0x68] ;  /* 0x0000680001077983 */ /* 0x000ee80000300800 */
[----:B------:R-:W3:Y:S04]  /*a650*/  LDL.LU R8, [R1+0x78] ;  /* 0x0000780001087983 */ /* 0x000ee80000300800 */
[----:B------:R0:W-:Y:S04]  /*a660*/  STL.64 [R1+0xf18], R2 ;  /* 0x000f180201007387 */ /* 0x0001e80000100a00 */
[----:B0-----:R0:W3:Y:S01]  /*a670*/  LDL.64 R2, [R1+0x638] ;  /* 0x0006380001027983 */ /* 0x0010e20000100a00 */
[----:B--2---:R-:W-:Y:S01]  /*a680*/  IMAD R4, R4, UR6, RZ ;  /* 0x0000000604047c24 */ /* 0x004fe2000f8e02ff */
[----:B------:R-:W-:-:S04]  /*a690*/  ULDC UR6, c[0x0][0x240] ;  /* 0x0000900000067ab9 */ /* 0x000fc80000000800 */
[----:B------:R-:W-:-:S04]  /*a6a0*/  LEA R26, P0, R4, UR10, 0x1 ;  /* 0x0000000a041a7c11 */ /* 0x000fc8000f8008ff */
[----:B------:R-:W-:Y:S01]  /*a6b0*/  LEA.HI.X.SX32 R27, R4, UR11, 0x1, P0 ;  /* 0x0000000b041b7c11 */ /* 0x000fe200080f0eff */
[----:B----4-:R-:W-:Y:S02]  /*a6c0*/  IMAD R4, R12, UR6, RZ ;  /* 0x000000060c047c24 */ /* 0x010fe4000f8e02ff */
[----:B-----5:R-:W-:Y:S02]  /*a6d0*/  IMAD R6, R6, UR6, RZ ;  /* 0x0000000606067c24 */ /* 0x020fe4000f8e02ff */
[----:B---3--:R-:W-:Y:S02]  /*a6e0*/  IMAD R7, R7, UR6, RZ ;  /* 0x0000000607077c24 */ /* 0x008fe4000f8e02ff */
[----:B------:R-:W-:Y:S01]  /*a6f0*/  IMAD.MOV.U32 R2, RZ, RZ, R10 ;  /* 0x000000ffff027224 */ /* 0x000fe200078e000a */
[----:B------:R-:W-:-:S04]  /*a700*/  LEA.HI.X.SX32 R3, R5, UR11, 0x1, P1 ;  /* 0x0000000b05037c11 */ /* 0x000fc800088f0eff */
[----:B------:R1:W-:Y:S04]  /*a710*/  STL [R1+0xf4c], R2 ;  /* 0x000f4c0201007387 */ /* 0x0003e80000100800 */
[----:B------:R-:W-:Y:S04]  /*a720*/  STL.64 [R1+0x640], R26 ;  /* 0x0006401a01007387 */ /* 0x000fe80000100a00 */
[----:B------:R-:W-:Y:S04]  /*a730*/  STL [R1+0xf54], R26 ;  /* 0x000f541a01007387 */ /* 0x000fe80000100800 */
[----:B------:R-:W-:Y:S04]  /*a740*/  STL [R1+0xf50], R27 ;  /* 0x000f501b01007387 */ /* 0x000fe80000100800 */
[----:B------:R-:W2:Y:S04]  /*a750*/  LDL.LU R9, [R1+0x94] ;  /* 0x0000940001097983 */ /* 0x000ea80000300800 */
[----:B------:R-:W3:Y:S01]  /*a760*/  LDL.LU R10, [R1+0x98] ;  /* 0x00009800010a7983 */ /* 0x000ee20000300800 */
[----:B------:R-:W-:-:S03]  /*a770*/  IMAD R5, R14, UR6, RZ ;  /* 0x000000060e057c24 */ /* 0x000fc6000f8e02ff */
[----:B------:R-:W4:Y:S04]  /*a780*/  LDL.LU R11, [R1+0xa4] ;  /* 0x0000a400010b7983 */ /* 0x000f280000300800 */
[----:B------:R-:W-:Y:S04]  /*a790*/  STL [R1+0x63c], R3 ;  /* 0x00063c0301007387 */ /* 0x000fe80000100800 */
[----:B------:R5:W-:Y:S04]  /*a7a0*/  STL [R1+0xf58], R3 ;  /* 0x000f580301007387 */ /* 0x000be80000100800 */
[----:B------:R-:W5:Y:S04]  /*a7b0*/  LDL.LU R12, [R1+0xa8] ;  /* 0x0000a800010c7983 */ /* 0x000f680000300800 */
[----:B------:R-:W5:Y:S04]  /*a7c0*/  LDL.LU R13, [R1+0xb0] ;  /* 0x0000b000010d7983 */ /* 0x000f680000300800 */
[----:B------:R-:W-:Y:S04]  /*a7d0*/  STL [R1+0xf5c], R4 ;  /* 0x000f5c0401007387 */ /* 0x000fe80000100800 */
        /* <DEDUP_REMOVED lines=9> */
[----:B------:R-:W1:Y:S04]  /*a870*/  LDL.LU R24, [R1+0xfc] ;  /* 0x0000fc0001187983 */ /* 0x000e680000300800 */
[----:B------:R-:W5:Y:S04]  /*a880*/  LDL.LU R23, [R1+0x100] ;  /* 0x0001000001177983 */ /* 0x000f680000300800 */
[----:B------:R-:W5:Y:S04]  /*a890*/  LDL.LU R22, [R1+0x104] ;  /* 0x0001040001167983 */ /* 0x000f680000300800 */
[----:B------:R-:W5:Y:S04]  /*a8a0*/  LDL.LU R21, [R1+0x10c] ;  /* 0x00010c0001157983 */ /* 0x000f680000300800 */
[----:B------:R-:W5:Y:S04]  /*a8b0*/  LDL.LU R20, [R1+0x118] ;  /* 0x0001180001147983 */ /* 0x000f680000300800 */
[----:B------:R-:W5:Y:S01]  /*a8c0*/  LDL.LU R25, [R1+0x124] ;  /* 0x0001240001197983 */ /* 0x000f620000300800 */
[----:B------:R-:W-:-:S03]  /*a8d0*/  IMAD R8, R8, UR6, RZ ;  /* 0x0000000608087c24 */ /* 0x000fc6000f8e02ff */
[----:B------:R-:W5:Y:S04]  /*a8e0*/  LDL.LU R28, [R1+0x130] ;  /* 0x00013000011c7983 */ /* 0x000f680000300800 */
[----:B------:R-:W5:Y:S04]  /*a8f0*/  LDL.LU R29, [R1+0x134] ;  /* 0x00013400011d7983 */ /* 0x000f680000300800 */
[----:B------:R-:W-:Y:S01]  /*a900*/  STL [R1+0xf6c], R8 ;  /* 0x000f6c0801007387 */ /* 0x000fe20000100800 */
[----:B--2---:R-:W-:Y:S02]  /*a910*/  IMAD R9, R9, UR6, RZ ;  /* 0x0000000609097c24 */ /* 0x004fe4000f8e02ff */
[----:B---3--:R-:W-:-:S03]  /*a920*/  IMAD R10, R10, UR6, RZ ;  /* 0x000000060a0a7c24 */ /* 0x008fc6000f8e02ff */
[----:B------:R-:W-:Y:S01]  /*a930*/  STL [R1+0xf70], R9 ;  /* 0x000f700901007387 */ /* 0x000fe20000100800 */
[----:B----4-:R-:W-:-:S03]  /*a940*/  IMAD R11, R11, UR6, RZ ;  /* 0x000000060b0b7c24 */ /* 0x010fc6000f8e02ff */
[----:B------:R-:W-:Y:S04]  /*a950*/  STL [R1+0xf74], R10 ;  /* 0x000f740a01007387 */ /* 0x000fe80000100800 */
[----:B------:R-:W-:Y:S01]  /*a960*/  STL [R1+0xf78], R11 ;  /* 0x000f780b01007387 */ /* 0x000fe20000100800 */
[----:B-----5:R-:W-:Y:S02]  /*a970*/  IMAD R12, R12, UR6, RZ ;  /* 0x000000060c0c7c24 */ /* 0x020fe4000f8e02ff */
[----:B------:R-:W-:-:S03]  /*a980*/  IMAD R13, R13, UR6, RZ ;  /* 0x000000060d0d7c24 */ /* 0x000fc6000f8e02ff */
[----:B------:R-:W-:Y:S01]  /*a990*/  STL [R1+0xf7c], R12 ;  /* 0x000f7c0c01007387 */ /* 0x000fe20000100800 */
        /* <DEDUP_REMOVED lines=12> */
[----:B-1----:R-:W-:-:S03]  /*aa60*/  IMAD R2, R24, UR6, RZ ;  /* 0x0000000618027c24 */ /* 0x002fc6000f8e02ff */
[----:B------:R-:W-:Y:S01]  /*aa70*/  STL [R1+0xf98], R19 ;  /* 0x000f981301007387 */ /* 0x000fe20000100800 */
[----:B------:R-:W-:-:S03]  /*aa80*/  IMAD R0, R23, UR6, RZ ;  /* 0x0000000617007c24 */ /* 0x000fc6000f8e02ff */
[----:B------:R1:W-:Y:S01]  /*aa90*/  STL [R1+0x48], R2 ;  /* 0x0000480201007387 */ /* 0x0003e20000100800 */
[----:B------:R-:W-:-:S03]  /*aaa0*/  IMAD R3, R22, UR6, RZ ;  /* 0x0000000616037c24 */ /* 0x000fc6000f8e02ff */
[----:B------:R2:W-:Y:S04]  /*aab0*/  STL [R1+0x4c], R0 ;  /* 0x00004c0001007387 */ /* 0x0005e80000100800 */
[----:B------:R3:W-:Y:S01]  /*aac0*/  STL [R1+0x50], R3 ;  /* 0x0000500301007387 */ /* 0x0007e20000100800 */
[----:B-1----:R-:W-:Y:S02]  /*aad0*/  IMAD R2, R21, UR6, RZ ;  /* 0x0000000615027c24 */ /* 0x002fe4000f8e02ff */
[----:B--2---:R-:W-:-:S03]  /*aae0*/  IMAD R0, R20, UR6, RZ ;  /* 0x0000000614007c24 */ /* 0x004fc6000f8e02ff */
[----:B------:R1:W-:Y:S01]  /*aaf0*/  STL [R1+0x60], R2 ;  /* 0x0000600201007387 */ /* 0x0003e20000100800 */
[----:B---3--:R-:W-:-:S03]  /*ab00*/  IMAD R3, R25, UR6, RZ ;  /* 0x0000000619037c24 */ /* 0x008fc6000f8e02ff */
[----:B------:R2:W-:Y:S04]  /*ab10*/  STL [R1+0x68], R0 ;  /* 0x0000680001007387 */ /* 0x0005e80000100800 */
[----:B------:R-:W-:Y:S04]  /*ab20*/  STL [R1+0x78], R3 ;  /* 0x0000780301007387 */ /* 0x000fe80000100800 */
[----:B------:R-:W3:Y:S01]  /*ab30*/  LDL.LU R19, [R1+0x148] ;  /* 0x0001480001137983 */ /* 0x000ee20000300800 */
[----:B-1----:R-:W-:Y:S02]  /*ab40*/  IMAD R2, R28, UR6, RZ ;  /* 0x000000061c027c24 */ /* 0x002fe4000f8e02ff */
[----:B--2---:R-:W-:-:S03]  /*ab50*/  IMAD R0, R29, UR6, RZ ;  /* 0x000000061d007c24 */ /* 0x004fc6000f8e02ff */
[----:B------:R-:W-:Y:S04]  /*ab60*/  STL [R1+0x94], R2 ;  /* 0x0000940201007387 */ /* 0x000fe80000100800 */
[----:B---3--:R1:W-:Y:S04]  /*ab70*/  STL [R1+0xfac], R19 ;  /* 0x000fac1301007387 */ /* 0x0083e80000100800 */
[----:B------:R-:W-:Y:S04]  /*ab80*/  STL [R1+0x98], R0 ;  /* 0x0000980001007387 */ /* 0x000fe80000100800 */
[----:B-1----:R-:W2:Y:S04]  /*ab90*/  LDL.LU R19, [R1+0x140] ;  /* 0x0001400001137983 */ /* 0x002ea80000300800 */
[----:B--2---:R1:W-:Y:S04]  /*aba0*/  STL [R1+0xfb0], R19 ;  /* 0x000fb01301007387 */ /* 0x0043e80000100800 */
[----:B-1----:R-:W2:Y:S04]  /*abb0*/  LDL.LU R19, [R1+0x138] ;  /* 0x0001380001137983 */ /* 0x002ea80000300800 */
        /* <DEDUP_REMOVED lines=28> */
[----:B--2---:R-:W-:-:S05]  /*ad80*/  IMAD R19, R19, UR6, RZ ;  /* 0x0000000613137c24 */ /* 0x004fca000f8e02ff */
[----:B------:R1:W-:Y:S04]  /*ad90*/  STL [R1+0x9c], R19 ;  /* 0x00009c1301007387 */ /* 0x0003e80000100800 */
[----:B-1----:R-:W2:Y:S02]  /*ada0*/  LDL.LU R19, [R1+0xfb0] ;  /* 0x000fb00001137983 */ /* 0x002ea40000300800 */
[----:B--2---:R-:W-:-:S05]  /*adb0*/  IMAD R19, R19, UR6, RZ ;  /* 0x0000000613137c24 */ /* 0x004fca000f8e02ff */
[----:B------:R1:W-:Y:S04]  /*adc0*/  STL [R1+0xa0], R19 ;  /* 0x0000a01301007387 */ /* 0x0003e80000100800 */
[----:B-1----:R-:W2:Y:S02]  /*add0*/  LDL.LU R19, [R1+0xfac] ;  /* 0x000fac0001137983 */ /* 0x002ea40000300800 */
[----:B--2---:R-:W-:-:S05]  /*ade0*/  IMAD R19, R19, UR6, RZ ;  /* 0x0000000613137c24 */ /* 0x004fca000f8e02ff */
[----:B------:R3:W-:Y:S02]  /*adf0*/  STL [R1+0xa4], R19 ;  /* 0x0000a41301007387 */ /* 0x0007e40000100800 */
[----:B---3--:R-:W-:Y:S02]  /*ae00*/  IMAD R19, R18, UR6, RZ ;  /* 0x0000000612137c24 */ /* 0x008fe4000f8e02ff */
[----:B----4-:R-:W-:Y:S02]  /*ae10*/  IMAD R18, R17, UR6, RZ ;  /* 0x0000000611127c24 */ /* 0x010fe4000f8e02ff */
[----:B-----5:R-:W-:Y:S02]  /*ae20*/  IMAD R17, R16, UR6, RZ ;  /* 0x0000000610117c24 */ /* 0x020fe4000f8e02ff */
[----:B------:R-:W-:Y:S01]  /*ae30*/  IMAD R16, R15, UR6, RZ ;  /* 0x000000060f107c24 */ /* 0x000fe2000f8e02ff */
[----:B------:R-:W-:Y:S01]  /*ae40*/  STL [R1+0xa8], R19 ;  /* 0x0000a81301007387 */ /* 0x000fe20000100800 */
[----:B------:R-:W-:-:S02]  /*ae50*/  IMAD R15, R14, UR6, RZ ;  /* 0x000000060e0f7c24 */ /* 0x000fc4000f8e02ff */
[----:B------:R-:W-:Y:S01]  /*ae60*/  IMAD R14, R13, UR6, RZ ;  /* 0x000000060d0e7c24 */ /* 0x000fe2000f8e02ff */
[----:B------:R-:W-:Y:S01]  /*ae70*/  STL [R1+0xb0], R18 ;  /* 0x0000b01201007387 */ /* 0x000fe20000100800 */
[----:B------:R-:W-:Y:S02]  /*ae80*/  IMAD R13, R12, UR6, RZ ;  /* 0x000000060c0d7c24 */ /* 0x000fe4000f8e02ff */
[----:B------:R-:W-:Y:S01]  /*ae90*/  IMAD R12, R11, UR6, RZ ;  /* 0x000000060b0c7c24 */ /* 0x000fe2000f8e02ff */
[----:B------:R-:W-:Y:S01]  /*aea0*/  STL [R1+0xb8], R17 ;  /* 0x0000b81101007387 */ /* 0x000fe20000100800 */
[----:B------:R-:W-:Y:S02]  /*aeb0*/  IMAD R11, R10, UR6, RZ ;  /* 0x000000060a0b7c24 */ /* 0x000fe4000f8e02ff */
[----:B------:R-:W-:Y:S01]  /*aec0*/  IMAD R10, R9, UR6, RZ ;  /* 0x00000006090a7c24 */ /* 0x000fe2000f8e02ff */
        /* <DEDUP_REMOVED lines=14> */
[----:B------:R-:W-:Y:S04]  /*afb0*/  STL [R1+0x104], R9 ;  /* 0x0001040901007387 */ /* 0x000fe80000100800 */
[----:B------:R-:W-:Y:S04]  /*afc0*/  STL [R1+0x10c], R8 ;  /* 0x00010c0801007387 */ /* 0x000fe80000100800 */
[----:B------:R-:W-:Y:S04]  /*afd0*/  STL [R1+0x118], R7 ;  /* 0x0001180701007387 */ /* 0x000fe80000100800 */
[----:B------:R-:W-:Y:S04]  /*afe0*/  STL [R1+0x124], R6 ;  /* 0x0001240601007387 */ /* 0x000fe80000100800 */
[----:B------:R1:W-:Y:S04]  /*aff0*/  STL [R1+0x130], R5 ;  /* 0x0001300501007387 */ /* 0x0003e80000100800 */
[----:B------:R2:W-:Y:S04]  /*b000*/  STL [R1+0x134], R4 ;  /* 0x0001340401007387 */ /* 0x0005e80000100800 */
[----:B------:R3:W-:Y:S01]  /*b010*/  STL [R1+0x138], R3 ;  /* 0x0001380301007387 */ /* 0x0007e20000100800 */
[----:B-1----:R-:W-:-:S02]  /*b020*/  IMAD R5, R26, UR6, RZ ;  /* 0x000000061a057c24 */ /* 0x002fc4000f8e02ff */
[----:B--2---:R-:W-:-:S03]  /*b030*/  IMAD R4, R2, UR6, RZ ;  /* 0x0000000602047c24 */ /* 0x004fc6000f8e02ff */
[----:B------:R-:W-:Y:S01]  /*b040*/  STL [R1+0x140], R5 ;  /* 0x0001400501007387 */ /* 0x000fe20000100800 */
[----:B---3--:R-:W-:-:S03]  /*b050*/  IMAD R3, R0, UR6, RZ ;  /* 0x0000000600037c24 */ /* 0x008fc6000f8e02ff */
[----:B------:R-:W-:Y:S01]  /*b060*/  STL [R1+0x148], R4 ;  /* 0x0001480401007387 */ /* 0x000fe20000100800 */
[----:B------:R-:W-:Y:S02]  /*b070*/  IMAD R2, R24, UR6, RZ ;  /* 0x0000000618027c24 */ /* 0x000fe4000f8e02ff */
[----:B------:R-:W-:Y:S01]  /*b080*/  IMAD R0, R23, UR6, RZ ;  /* 0x0000000617007c24 */ /* 0x000fe2000f8e02ff */
[----:B------:R1:W-:Y:S04]  /*b090*/  STL [R1+0x158], R3 ;  /* 0x0001580301007387 */ /* 0x0003e80000100800 */
[----:B------:R2:W-:Y:S01]  /*b0a0*/  STL [R1+0x15c], R2 ;  /* 0x00015c0201007387 */ /* 0x0005e20000100800 */
[----:B-1----:R-:W-:-:S03]  /*b0b0*/  IMAD R3, R22, UR6, RZ ;  /* 0x0000000616037c24 */ /* 0x002fc6000f8e02ff */
[----:B------:R1:W-:Y:S01]  /*b0c0*/  STL [R1+0x164], R0 ;  /* 0x0001640001007387 */ /* 0x0003e20000100800 */
[----:B--2---:R-:W-:-:S03]  /*b0d0*/  IMAD R2, R21, UR6, RZ ;  /* 0x0000000615027c24 */ /* 0x004fc6000f8e02ff */
[----:B------:R2:W-:Y:S01]  /*b0e0*/  STL [R1+0x16c], R3 ;  /* 0x00016c0301007387 */ /* 0x0005e20000100800 */
[----:B-1----:R-:W-:-:S03]  /*b0f0*/  IMAD R0, R20, UR6, RZ ;  /* 0x0000000614007c24 */ /* 0x002fc6000f8e02ff */
[----:B------:R1:W-:Y:S01]  /*b100*/  STL [R1+0x170], R2 ;  /* 0x0001700201007387 */ /* 0x0003e20000100800 */
[----:B--2---:R-:W-:-:S03]  /*b110*/  IMAD R3, R25, UR6, RZ ;  /* 0x0000000619037c24 */ /* 0x004fc6000f8e02ff */
        /* <DEDUP_REMOVED lines=135> */
[----:B------:R-:W5:Y:S01]  /*b990*/  LDL.LU R29, [R1] ;  /* 0x00000000011d7983 */ /* 0x000f620000300800 */
[----:B--2---:R-:W-:-:S05]  /*b9a0*/  IMAD R19, R19, UR6, RZ ;  /* 0x0000000613137c24 */ /* 0x004fca000f8e02ff */
[----:B------:R1:W-:Y:S04]  /*b9b0*/  STL [R1+0x90], R19 ;  /* 0x0000901301007387 */ /* 0x0003e80000100800 */
[----:B-1----:R-:W2:Y:S02]  /*b9c0*/  LDL.LU R19, [R1+0xfa0] ;  /* 0x000fa00001137983 */ /* 0x002ea40000300800 */
[----:B--2---:R-:W-:-:S05]  /*b9d0*/  IMAD R19, R19, UR6, RZ ;  /* 0x0000000613137c24 */ /* 0x004fca000f8e02ff */
[----:B------:R1:W-:Y:S04]  /*b9e0*/  STL [R1+0x8c], R19 ;  /* 0x00008c1301007387 */ /* 0x0003e80000100800 */
[----:B-1----:R-:W2:Y:S01]  /*b9f0*/  LDL.LU R19, [R1+0xf9c] ;  /* 0x000f9c0001137983 */ /* 0x002ea20000300800 */
[----:B---3--:R-:W-:Y:S02]  /*ba00*/  IMAD R18, R18, UR6, RZ ;  /* 0x0000000612127c24 */ /* 0x008fe4000f8e02ff */
[----:B----4-:R-:W-:Y:S02]  /*ba10*/  IMAD R17, R17, UR6, RZ ;  /* 0x0000000611117c24 */ /* 0x010fe4000f8e02ff */
[----:B-----5:R-:W-:Y:S02]  /*ba20*/  IMAD R16, R16, UR6, RZ ;  /* 0x0000000610107c24 */ /* 0x020fe4000f8e02ff */
[----:B------:R-:W-:-:S02]  /*ba30*/  IMAD R15, R15, UR6, RZ ;  /* 0x000000060f0f7c24 */ /* 0x000fc4000f8e02ff */
[----:B------:R-:W-:Y:S02]  /*ba40*/  IMAD R14, R14, UR6, RZ ;  /* 0x000000060e0e7c24 */ /* 0x000fe4000f8e02ff */
[----:B------:R-:W-:Y:S02]  /*ba50*/  IMAD R13, R13, UR6, RZ ;  /* 0x000000060d0d7c24 */ /* 0x000fe4000f8e02ff */
[----:B------:R-:W-:Y:S02]  /*ba60*/  IMAD R12, R12, UR6, RZ ;  /* 0x000000060c0c7c24 */ /* 0x000fe4000f8e02ff */
[----:B------:R-:W-:Y:S02]  /*ba70*/  IMAD R11, R11, UR6, RZ ;  /* 0x000000060b0b7c24 */ /* 0x000fe4000f8e02ff */
[----:B------:R-:W-:Y:S02]  /*ba80*/  IMAD R10, R10, UR6, RZ ;  /* 0x000000060a0a7c24 */ /* 0x000fe4000f8e02ff */
        /* <DEDUP_REMOVED lines=19> */
[----:B--2---:R-:W-:-:S05]  /*bbc0*/  IMAD R19, R19, UR6, RZ ;  /* 0x0000000613137c24 */ /* 0x004fca000f8e02ff */
[----:B------:R1:W-:Y:S04]  /*bbd0*/  STL [R1+0x88], R19 ;  /* 0x0000881301007387 */ /* 0x0003e80000100800 */
[----:B-1----:R-:W2:Y:S04]  /*bbe0*/  LDL.LU R19, [R1+0xf98] ;  /* 0x000f980001137983 */ /* 0x002ea80000300800 */
[----:B------:R1:W-:Y:S04]  /*bbf0*/  STL [R1+0x84], R18 ;  /* 0x0000841201007387 */ /* 0x0003e80000100800 */
[----:B-1----:R-:W3:Y:S04]  /*bc00*/  LDL.LU R18, [R1+0xf94] ;  /* 0x000f940001127983 */ /* 0x002ee80000300800 */
[----:B------:R1:W-:Y:S04]  /*bc10*/  STL [R1+0x80], R17 ;  /* 0x0000801101007387 */ /* 0x0003e80000100800 */
[----:B-1----:R-:W4:Y:S04]  /*bc20*/  LDL.LU R17, [R1+0xf90] ;  /* 0x000f900001117983 */ /* 0x002f280000300800 */
[----:B------:R1:W-:Y:S04]  /*bc30*/  STL [R1+0x7c], R16 ;  /* 0x00007c1001007387 */ /* 0x0003e80000100800 */
[----:B-1----:R-:W5:Y:S04]  /*bc40*/  LDL.LU R16, [R1+0xf8c] ;  /* 0x000f8c0001107983 */ /* 0x002f680000300800 */
        /* <DEDUP_REMOVED lines=35> */
[----:B-1----:R-:W2:Y:S04]  /*be80*/  LDL.LU R24, [R1+0xf44] ;  /* 0x000f440001187983 */ /* 0x002ea80000300800 */
[----:B------:R1:W-:Y:S04]  /*be90*/  STL [R1+0x18], R23 ;  /* 0x0000181701007387 */ /* 0x0003e80000100800 */
[----:B-1----:R-:W2:Y:S04]  /*bea0*/  LDL.LU R23, [R1+0xf40] ;  /* 0x000f400001177983 */ /* 0x002ea80000300800 */
        /* <DEDUP_REMOVED lines=10> */
[----:B------:R1:W-:Y:S04]  /*bf50*/  STL [R1], R29 ;  /* 0x0000001d01007387 */ /* 0x0003e80000100800 */
[----:B-1----:R-:W2:Y:S01]  /*bf60*/  LDL.LU R29, [R1+0xf28] ;  /* 0x000f2800011d7983 */ /* 0x002ea20000300800 */
[----:B---3--:R-:W-:-:S02]  /*bf70*/  IMAD R21, R21, UR6, RZ ;  /* 0x0000000615157c24 */ /* 0x008fc4000f8e02ff */
[----:B----4-:R-:W-:Y:S02]  /*bf80*/  IMAD R20, R20, UR6, RZ ;  /* 0x0000000614147c24 */ /* 0x010fe4000f8e02ff */
[----:B-----5:R-:W-:Y:S02]  /*bf90*/  IMAD R25, R25, UR6, RZ ;  /* 0x0000000619197c24 */ /* 0x020fe4000f8e02ff */
[----:B--2---:R-:W-:Y:S02]  /*bfa0*/  IMAD R28, R28, UR6, RZ ;  /* 0x000000061c1c7c24 */ /* 0x004fe4000f8e02ff */
[----:B------:R-:W-:-:S05]  /*bfb0*/  IMAD R29, R29, UR6, RZ ;  /* 0x000000061d1d7c24 */ /* 0x000fca000f8e02ff */
[----:B------:R1:W-:Y:S04]  /*bfc0*/  STL [R1+0xef0], R29 ;  /* 0x000ef01d01007387 */ /* 0x0003e80000100800 */
[----:B------:R2:W-:Y:S01]  /*bfd0*/  STL [R1+0xef4], R28 ;  /* 0x000ef41c01007387 */ /* 0x0005e20000100800 */
[----:B-1----:R-:W-:Y:S02]  /*bfe0*/  IMAD.MOV.U32 R29, RZ, RZ, R27 ;  /* 0x000000ffff1d7224 */ /* 0x002fe400078e001b */
[----:B--2---:R-:W-:Y:S02]  /*bff0*/  IMAD.MOV.U32 R28, RZ, RZ, R26 ;  /* 0x000000ffff1c7224 */ /* 0x004fe400078e001a */
[----:B------:R-:W2:Y:S04]  /*c000*/  LDL.LU.64 R26, [R1+0xf20] ;  /* 0x000f2000011a7983 */ /* 0x000ea80000300a00 */
[----:B------:R-:W-:Y:S04]  /*c010*/  STL [R1+0xef8], R25 ;  /* 0x000ef81901007387 */ /* 0x000fe80000100800 */
[----:B------:R1:W-:Y:S04]  /*c020*/  STL [R1+0xefc], R20 ;  /* 0x000efc1401007387 */ /* 0x0003e80000100800 */
[----:B------:R3:W-:Y:S01]  /*c030*/  STL [R1+0xf00], R21 ;  /* 0x000f001501007387 */ /* 0x0007e20000100800 */
[----:B-1----:R-:W-:-:S02]  /*c040*/  IMAD.MOV.U32 R20, RZ, RZ, R2 ;  /* 0x000000ffff147224 */ /* 0x002fc400078e0002 */
[----:B---3--:R-:W-:Y:S02]  /*c050*/  IMAD.MOV.U32 R21, RZ, RZ, R3 ;  /* 0x000000ffff157224 */ /* 0x008fe400078e0003 */
[----:B------:R-:W3:Y:S01]  /*c060*/  LDL.LU.64 R2, [R1+0xf18] ;  /* 0x000f180001027983 */ /* 0x000ee20000300a00 */
[----:B------:R-:W-:Y:S02]  /*c070*/  IMAD R22, R22, UR6, RZ ;  /* 0x0000000616167c24 */ /* 0x000fe4000f8e02ff */
[----:B------:R-:W-:Y:S02]  /*c080*/  IMAD R23, R23, UR6, RZ ;  /* 0x0000000617177c24 */ /* 0x000fe4000f8e02ff */
[----:B------:R-:W-:Y:S01]  /*c090*/  IMAD R24, R24, UR6, RZ ;  /* 0x0000000618187c24 */ /* 0x000fe2000f8e02ff */
[----:B------:R-:W-:Y:S04]  /*c0a0*/  STL [R1+0xf04], R22 ;  /* 0x000f041601007387 */ /* 0x000fe80000100800 */
[----:B------:R3:W-:Y:S01]  /*c0b0*/  STL [R1+0xf08], R23 ;  /* 0x000f081701007387 */ /* 0x0007e20000100800 */
[----:B--2---:R-:W-:-:S02]  /*c0c0*/  IMAD R27, R27, UR6, RZ ;  /* 0x000000061b1b7c24 */ /* 0x004fc4000f8e02ff */
[----:B------:R-:W-:-:S03]  /*c0d0*/  IMAD R26, R26, UR6, RZ ;  /* 0x000000061a1a7c24 */ /* 0x000fc6000f8e02ff */
[----:B------:R-:W-:Y:S04]  /*c0e0*/  STL [R1+0xf0c], R27 ;  /* 0x000f0c1b01007387 */ /* 0x000fe80000100800 */
[----:B------:R-:W-:Y:S04]  /*c0f0*/  STL [R1+0xf10], R26 ;  /* 0x000f101a01007387 */ /* 0x000fe80000100800 */
[----:B------:R1:W-:Y:S01]  /*c100*/  STL [R1+0xf14], R24 ;  /* 0x000f141801007387 */ /* 0x0003e20000100800 */
[-C--:B---3--:R-:W-:Y:S02]  /*c110*/  LEA R23, P1, R4, R2.reuse, 0x1 ;  /* 0x0000000204177211 */ /* 0x088fe400078208ff */
[----:B------:R-:W-:-:S02]  /*c120*/  LEA R22, P3, R5, R2, 0x1 ;  /* 0x0000000205167211 */ /* 0x000fc400078608ff */
[----:B-1----:R-:W-:Y:S01]  /*c130*/  LEA R24, P4, R6, R2, 0x1 ;  /* 0x0000000206187211 */ /* 0x002fe200078808ff */
[----:B------:R1:W-:Y:S01]  /*c140*/  STL [R1+0xebc], R23 ;  /* 0x000ebc1701007387 */ /* 0x0003e20000100800 */
[----:B------:R-:W-:-:S03]  /*c150*/  IMAD.MOV.U32 R26, RZ, RZ, R20 ;  /* 0x000000ffff1a7224 */ /* 0x000fc600078e0014 */
[----:B------:R2:W-:Y:S01]  /*c160*/  STL [R1+0xea8], R22 ;  /* 0x000ea81601007387 */ /* 0x0005e20000100800 */
[----:B-1----:R-:W-:-:S03]  /*c170*/  LEA R23, P5, R7, R2, 0x1 ;  /* 0x0000000207177211 */ /* 0x002fc600078a08ff */
[----:B------:R1:W-:Y:S04]  /*c180*/  STL [R1+0xeac], R24 ;  /* 0x000eac1801007387 */ /* 0x0003e80000100800 */
[----:B------:R-:W-:Y:S04]  /*c190*/  STL [R1+0xeb0], R23 ;  /* 0x000eb01701007387 */ /* 0x000fe80000100800 */
[----:B------:R-:W3:Y:S01]  /*c1a0*/  LDL.LU R20, [R1+0x48] ;  /* 0x0000480001147983 */ /* 0x000ee20000300800 */
[-C--:B--2---:R-:W-:Y:S01]  /*c1b0*/  LEA R22, P6, R8, R2.reuse, 0x1 ;  /* 0x0000000208167211 */ /* 0x084fe200078c08ff */
[----:B------:R-:W-:Y:S01]  /*c1c0*/  IMAD.MOV.U32 R27, RZ, RZ, R21 ;  /* 0x000000ffff1b7224 */ /* 0x000fe200078e0015 */
[----:B------:R-:W-:-:S02]  /*c1d0*/  LEA R21, P0, R9, R2, 0x1 ;  /* 0x0000000209157211 */ /* 0x000fc400078008ff */
[----:B-1----:R-:W-:Y:S01]  /*c1e0*/  LEA.HI.X.SX32 R24, R4, R3, 0x1, P1 ;  /* 0x0000000304187211 */ /* 0x002fe200008f0eff */
[----:B------:R-:W-:Y:S01]  /*c1f0*/  STL [R1+0xeb4], R22 ;  /* 0x000eb41601007387 */ /* 0x000fe20000100800 */
[----:B------:R-:W-:-:S03]  /*c200*/  LEA R4, P2, R11, R2, 0x1 ;  /* 0x000000020b047211 */ /* 0x000fc600078408ff */
[----:B------:R1:W-:Y:S04]  /*c210*/  STL [R1+0xeb8], R21 ;  /* 0x000eb81501007387 */ /* 0x0003e80000100800 */
[----:B------:R-:W-:Y:S04]  /*c220*/  STL [R1+0xea4], R24 ;  /* 0x000ea41801007387 */ /* 0x000fe80000100800 */
[----:B------:R-:W2:Y:S01]  /*c230*/  LDL.LU R25, [R1+0x4c] ;  /* 0x00004c0001197983 */ /* 0x000ea20000300800 */
[----:B-1----:R-:W-:Y:S01]  /*c240*/  LEA R21, P1, R10, R2, 0x1 ;  /* 0x000000020a157211 */ /* 0x002fe200078208ff */
[----:B------:R-:W-:-:S04]  /*c250*/  IMAD.MOV.U32 R22, RZ, RZ, R28 ;  /* 0x000000ffff167224 */ /* 0x000fc800078e001c */
[----:B------:R-:W-:Y:S04]  /*c260*/  STL [R1+0xe9c], R21 ;  /* 0x000e9c1501007387 */ /* 0x000fe80000100800 */
[----:B------:R1:W-:Y:S04]  /*c270*/  STL [R1+0xea0], R4 ;  /* 0x000ea00401007387 */ /* 0x0003e80000100800 */
[----:B------:R-:W4:Y:S01]  /*c280*/  LDL.LU R28, [R1+0x50] ;  /* 0x00005000011c7983 */ /* 0x000f220000300800 */
[----:B------:R-:W-:Y:S02]  /*c290*/  LEA.HI.X.SX32 R5, R5, R3, 0x1, P3 ;  /* 0x0000000305057211 */ /* 0x000fe400018f0eff */
[----:B-1----:R-:W-:-:S03]  /*c2a0*/  LEA R4, P3, R12, R2, 0x1 ;  /* 0x000000020c047211 */ /* 0x002fc600078608ff */
[----:B------:R1:W-:Y:S01]  /*c2b0*/  STL [R1+0xe94], R5 ;  /* 0x000e940501007387 */ /* 0x0003e20000100800 */
[----:B------:R-:W-:-:S03]  /*c2c0*/  IMAD.MOV.U32 R23, RZ, RZ, R29 ;  /* 0x000000ffff177224 */ /* 0x000fc600078e001d */
[----:B------:R5:W-:Y:S04]  /*c2d0*/  STL [R1+0xe98], R4 ;  /* 0x000e980401007387 */ /* 0x000be80000100800 */
[----:B------:R-:W4:Y:S01]  /*c2e0*/  LDL.LU R29, [R1+0x60] ;  /* 0x00006000011d7983 */ /* 0x000f220000300800 */
[----:B-1----:R-:W-:Y:S02]  /*c2f0*/  LEA.HI.X.SX32 R5, R6, R3, 0x1, P4 ;  /* 0x0000000306057211 */ /* 0x002fe400020f0eff */
[----:B-----5:R-:W-:-:S03]  /*c300*/  LEA R4, P4, R13, R2, 0x1 ;  /* 0x000000020d047211 */ /* 0x020fc600078808ff */
[----:B------:R1:W-:Y:S01]  /*c310*/  STL [R1+0xe8c], R5 ;  /* 0x000e8c0501007387 */ /* 0x0003e20000100800 */
[----:B------:R-:W-:-:S03]  /*c320*/  LEA.HI.X.SX32 R6, R7, R3, 0x1, P5 ;  /* 0x0000000307067211 */ /* 0x000fc600028f0eff */
[----:B------:R5:W-:Y:S01]  /*c330*/  STL [R1+0xe90], R4 ;  /* 0x000e900401007387 */ /* 0x000be20000100800 */
[----:B-1----:R-:W-:-:S03]  /*c340*/  LEA R5, P5, R14, R2, 0x1 ;  /* 0x000000020e057211 */ /* 0x002fc600078a08ff */
[----:B------:R1:W-:Y:S01]  /*c350*/  STL [R1+0xe84], R6 ;  /* 0x000e840601007387 */ /* 0x0003e20000100800 */
[----:B-----5:R-:W-:-:S03]  /*c360*/  LEA.HI.X.SX32 R4, R8, R3, 0x1, P6 ;  /* 0x0000000308047211 */ /* 0x020fc600030f0eff */
[----:B------:R-:W5:Y:S04]  /*c370*/  LDL.LU R7, [R1+0x78] ;  /* 0x0000780001077983 */ /* 0x000f680000300800 */
[----:B------:R0:W-:Y:S04]  /*c380*/  STL [R1+0xe88], R5 ;  /* 0x000e880501007387 */ /* 0x0001e80000100800 */
[----:B------:R0:W-:Y:S04]  /*c390*/  STL [R1+0xe7c], R4 ;  /* 0x000e7c0401007387 */ /* 0x0001e80000100800 */
[----:B-1----:R-:W5:Y:S01]  /*c3a0*/  LDL.LU R6, [R1+0x94] ;  /* 0x0000940001067983 */ /* 0x002f620000300800 */
[----:B0-----:R-:W-:-:S02]  /*c3b0*/  LEA R5, P6, R15, R2, 0x1 ;  /* 0x000000020f057211 */ /* 0x001fc400078c08ff */
[-C--:B------:R-:W-:Y:S02]  /*c3c0*/  LEA.HI.X.SX32 R4, R9, R3.reuse, 0x1, P0 ;  /* 0x0000000309047211 */ /* 0x080fe400000f0eff */
[----:B------:R-:W-:Y:S01]  /*c3d0*/  LEA R8, P0, R16, R2, 0x1 ;  /* 0x0000000210087211 */ /* 0x000fe200078008ff */
[----:B------:R0:W-:Y:S04]  /*c3e0*/  STL [R1+0xe80], R5 ;  /* 0x000e800501007387 */ /* 0x0001e80000100800 */
[----:B------:R1:W-:Y:S04]  /*c3f0*/  STL [R1+0xe74], R4 ;  /* 0x000e740401007387 */ /* 0x0003e80000100800 */
[----:B0-----:R-:W5:Y:S01]  /*c400*/  LDL.LU R5, [R1+0x98] ;  /* 0x0000980001057983 */ /* 0x001f620000300800 */
[----:B-1----:R-:W-:-:S03]  /*c410*/  LEA.HI.X.SX32 R4, R10, R3, 0x1, P1 ;  /* 0x000000030a047211 */ /* 0x002fc600008f0eff */
[----:B------:R0:W-:Y:S01]  /*c420*/  STL [R1+0xe78], R8 ;  /* 0x000e780801007387 */ /* 0x0001e20000100800 */
[----:B------:R-:W-:-:S03]  /*c430*/  LEA.HI.X.SX32 R9, R11, R3, 0x1, P2 ;  /* 0x000000030b097211 */ /* 0x000fc600010f0eff */
[----:B------:R1:W-:Y:S01]  /*c440*/  STL [R1+0xe6c], R4 ;  /* 0x000e6c0401007387 */ /* 0x0003e20000100800 */
[----:B0-----:R-:W-:-:S03]  /*c450*/  LEA R8, P1, R17, R2, 0x1 ;  /* 0x0000000211087211 */ /* 0x001fc600078208ff */
[----:B-1----:R-:W5:Y:S04]  /*c460*/  LDL.LU R4, [R1+0x9c] ;  /* 0x00009c0001047983 */ /* 0x002f680000300800 */
[----:B------:R0:W-:Y:S01]  /*c470*/  STL [R1+0xe70], R8 ;  /* 0x000e700801007387 */ /* 0x0001e20000100800 */
[----:B------:R-:W-:-:S03]  /*c480*/  LEA.HI.X.SX32 R10, R12, R3, 0x1, P3 ;  /* 0x000000030c0a7211 */ /* 0x000fc600018f0eff */
[----:B------:R1:W-:Y:S04]  /*c490*/  STL [R1+0xe64], R9 ;  /* 0x000e640901007387 */ /* 0x0003e80000100800 */
[----:B------:R-:W5:Y:S01]  /*c4a0*/  LDL.LU R24, [R1+0xa0] ;  /* 0x0000a00001187983 */ /* 0x000f620000300800 */
[----:B0-----:R-:W-:-:S05]  /*c4b0*/  LEA R8, P2, R18, R2, 0x1 ;  /* 0x0000000212087211 */ /* 0x001fca00078408ff */
[----:B------:R0:W-:Y:S01]  /*c4c0*/  STL [R1+0xe68], R8 ;  /* 0x000e680801007387 */ /* 0x0001e20000100800 */
[----:B-1----:R-:W-:-:S03]  /*c4d0*/  LEA.HI.X.SX32 R9, R13, R3, 0x1, P4 ;  /* 0x000000030d097211 */ /* 0x002fc600020f0eff */
[----:B------:R-:W-:Y:S01]  /*c4e0*/  STL [R1+0xe5c], R10 ;  /* 0x000e5c0a01007387 */ /* 0x000fe20000100800 */
[----:B0-----:R-:W-:-:S05]  /*c4f0*/  LEA R8, P3, R19, R2, 0x1 ;  /* 0x0000000213087211 */ /* 0x001fca00078608ff */
[----:B------:R-:W-:Y:S04]  /*c500*/  STL [R1+0xe60], R8 ;  /* 0x000e600801007387 */ /* 0x000fe80000100800 */
[----:B------:R0:W-:Y:S04]  /*c510*/  STL [R1+0xe54], R9 ;  /* 0x000e540901007387 */ /* 0x0001e80000100800 */
[----:B------:R-:W5:Y:S01]  /*c520*/  LDL.LU R11, [R1+0xa4] ;  /* 0x0000a400010b7983 */ /* 0x000f620000300800 */
[-C--:B0-----:R-:W-:Y:S01]  /*c530*/  LEA.HI.X.SX32 R9, R14, R3.reuse, 0x1, P5 ;  /* 0x000000030e097211 */ /* 0x081fe200028f0eff */
[----:B------:R-:W-:Y:S01]  /*c540*/  IMAD.MOV.U32 R12, RZ, RZ, R26 ;  /* 0x000000ffff0c7224 */ /* 0x000fe200078e001a */
[----:B------:R-:W-:Y:S01]  /*c550*/  LEA.HI.X.SX32 R10, R15, R3, 0x1, P6 ;  /* 0x000000030f0a7211 */ /* 0x000fe200030f0eff */
[----:B------:R-:W-:Y:S01]  /*c560*/  IMAD.MOV.U32 R13, RZ, RZ, R27 ;  /* 0x000000ffff0d7224 */ /* 0x000fe200078e001b */
[----:B---3--:R-:W-:-:S05]  /*c570*/  LEA R8, P4, R20, R2, 0x1 ;  /* 0x0000000214087211 */ /* 0x008fca00078808ff */
[----:B------:R2:W-:Y:S04]  /*c580*/  STL [R1+0xe58], R8 ;  /* 0x000e580801007387 */ /* 0x0005e80000100800 */
[----:B------:R-:W3:Y:S04]  /*c590*/  LDL.LU R14, [R1+0x68] ;  /* 0x00006800010e7983 */ /* 0x000ee80000300800 */
[----:B------:R4:W-:Y:S04]  /*c5a0*/  STL [R1+0xe4c], R9 ;  /* 0x000e4c0901007387 */ /* 0x0009e80000100800 */
[----:B------:R-:W5:Y:S01]  /*c5b0*/  LDL.LU R26, [R1+0xa8] ;  /* 0x0000a800011a7983 */ /* 0x000f620000300800 */
[----:B--2---:R-:W-:-:S05]  /*c5c0*/  LEA R8, P5, R25, R2, 0x1 ;  /* 0x0000000219087211 */ /* 0x004fca00078a08ff */
[----:B------:R-:W-:Y:S04]  /*c5d0*/  STL [R1+0xe50], R8 ;  /* 0x000e500801007387 */ /* 0x000fe80000100800 */
[----:B------:R0:W-:Y:S04]  /*c5e0*/  STL [R1+0xe44], R10 ;  /* 0x000e440a01007387 */ /* 0x0001e80000100800 */
[----:B------:R-:W2:Y:S01]  /*c5f0*/  LDL.LU R27, [R1+0xb0] ;  /* 0x0000b000011b7983 */ /* 0x000ea20000300800 */
[----:B----4-:R-:W-:-:S05]  /*c600*/  LEA R9, P6, R28, R2, 0x1 ;  /* 0x000000021c097211 */ /* 0x010fca00078c08ff */
[----:B------:R1:W-:Y:S04]  /*c610*/  STL [R1+0xe48], R9 ;  /* 0x000e480901007387 */ /* 0x0003e80000100800 */
[----:B0-----:R-:W4:Y:S01]  /*c620*/  LDL.LU R10, [R1+0xb8] ;  /* 0x0000b800010a7983 */ /* 0x001f220000300800 */
[----:B------:R-:W-:-:S05]  /*c630*/  LEA.HI.X.SX32 R8, R16, R3, 0x1, P0 ;  /* 0x0000000310087211 */ /* 0x000fca00000f0eff */
[----:B------:R0:W-:Y:S01]  /*c640*/  STL [R1+0xe3c], R8 ;  /* 0x000e3c0801007387 */ /* 0x0001e20000100800 */
[----:B------:R-:W-:-:S03]  /*c650*/  LEA R15, P0, R29, R2, 0x1 ;  /* 0x000000021d0f7211 */ /* 0x000fc600078008ff */
[----:B-1----:R-:W4:Y:S01]  /*c660*/  LDL.LU R9, [R1+0xc0] ;  /* 0x0000c00001097983 */ /* 0x002f220000300800 */
[----:B0-----:R-:W-:-:S03]  /*c670*/  LEA.HI.X.SX32 R8, R17, R3, 0x1, P1 ;  /* 0x0000000311087211 */ /* 0x001fc600008f0eff */
[----:B------:R0:W-:Y:S04]  /*c680*/  STL [R1+0xe40], R15 ;  /* 0x000e400f01007387 */ /* 0x0001e80000100800 */
[----:B------:R1:W-:Y:S01]  /*c690*/  STL [R1+0xe34], R8 ;  /* 0x000e340801007387 */ /* 0x0003e20000100800 */
[----:B0-----:R-:W-:-:S03]  /*c6a0*/  LEA.HI.X.SX32 R15, R18, R3, 0x1, P2 ;  /* 0x00000003120f7211 */ /* 0x001fc600010f0eff */
[----:B-1----:R-:W4:Y:S01]  /*c6b0*/  LDL.LU R8, [R1+0xc4] ;  /* 0x0000c40001087983 */ /* 0x002f220000300800 */
[----:B---3--:R-:W-:-:S05]  /*c6c0*/  LEA R16, P1, R14, R2, 0x1 ;  /* 0x000000020e107211 */ /* 0x008fca00078208ff */
[----:B------:R5:W-:Y:S04]  /*c6d0*/  STL [R1+0xe38], R16 ;  /* 0x000e381001007387 */ /* 0x000be80000100800 */
[----:B------:R0:W-:Y:S04]  /*c6e0*/  STL [R1+0xe2c], R15 ;  /* 0x000e2c0f01007387 */ /* 0x0001e80000100800 */
[----:B------:R-:W3:Y:S01]  /*c6f0*/  LDL.LU R21, [R1+0xe8] ;  /* 0x0000e80001157983 */ /* 0x000ee20000300800 */
[----:B-----5:R-:W-:Y:S02]  /*c700*/  LEA R16, P2, R7, R2, 0x1 ;  /* 0x0000000207107211 */ /* 0x020fe400078408ff */
[----:B0-----:R-:W-:-:S03]  /*c710*/  LEA.HI.X.SX32 R15, R19, R3, 0x1, P3 ;  /* 0x00000003130f7211 */ /* 0x001fc600018f0eff */
[----:B------:R0:W-:Y:S04]  /*c720*/  STL [R1+0xe30], R16 ;  /* 0x000e301001007387 */ /* 0x0001e80000100800 */
[----:B------:R1:W-:Y:S01]  /*c730*/  STL [R1+0xae0], R15 ;  /* 0x000ae00f01007387 */ /* 0x0003e20000100800 */
[-C--:B0-----:R-:W-:Y:S02]  /*c740*/  LEA R16, P3, R6, R2.reuse, 0x1 ;  /* 0x0000000206107211 */ /* 0x081fe400078608ff */
[----:B-1----:R-:W-:Y:S02]  /*c750*/  LEA.HI.X.SX32 R15, R20, R3, 0x1, P4 ;  /* 0x00000003140f7211 */ /* 0x002fe400020f0eff */
[----:B------:R-:W5:Y:S04]  /*c760*/  LDL.LU R20, [R1+0xec] ;  /* 0x0000ec0001147983 */ /* 0x000f680000300800 */
[----:B------:R0:W-:Y:S04]  /*c770*/  STL [R1+0xb00], R16 ;  /* 0x000b001001007387 */ /* 0x0001e80000100800 */
[----:B------:R1:W-:Y:S01]  /*c780*/  STL [R1+0xae4], R15 ;  /* 0x000ae40f01007387 */ /* 0x0003e20000100800 */
[----:B0-----:R-:W-:-:S02]  /*c790*/  LEA R16, P4, R5, R2, 0x1 ;  /* 0x0000000205107211 */ /* 0x001fc400078808ff */
[----:B-1----:R-:W-:Y:S02]  /*c7a0*/  LEA.HI.X.SX32 R15, R25, R3, 0x1, P5 ;  /* 0x00000003190f7211 */ /* 0x002fe400028f0eff */
[----:B------:R-:W5:Y:S01]  /*c7b0*/  LDL.LU R25, [R1+0xf0] ;  /* 0x0000f00001197983 */ /* 0x000f620000300800 */
[----:B------:R-:W-:-:S03]  /*c7c0*/  LEA R17, P5, R4, R2, 0x1 ;  /* 0x0000000204117211 */ /* 0x000fc600078a08ff */
[----:B------:R0:W-:Y:S04]  /*c7d0*/  STL [R1+0xb08], R16 ;  /* 0x000b081001007387 */ /* 0x0001e80000100800 */
[----:B------:R1:W-:Y:S01]  /*c7e0*/  STL [R1+0xae8], R15 ;  /* 0x000ae80f01007387 */ /* 0x0003e20000100800 */
[----:B0-----:R-:W-:-:S03]  /*c7f0*/  LEA.HI.X.SX32 R16, R28, R3, 0x1, P6 ;  /* 0x000000031c107211 */ /* 0x001fc600030f0eff */
[----:B------:R-:W-:Y:S04]  /*c800*/  STL [R1+0xb10], R17 ;  /* 0x000b101101007387 */ /* 0x000fe80000100800 */
[----:B------:R0:W-:Y:S04]  /*c810*/  STL [R1+0xaec], R16 ;  /* 0x000aec1001007387 */ /* 0x0001e80000100800 */
[----:B------:R-:W5:Y:S01]  /*c820*/  LDL.LU R28, [R1+0xfc] ;  /* 0x0000fc00011c7983 */ /* 0x000f620000300800 */
[----:B-1----:R-:W-:Y:S02]  /*c830*/  LEA R15, P6, R24, R2, 0x1 ;  /* 0x00000002180f7211 */ /* 0x002fe400078c08ff */
[----:B0-----:R-:W-:-:S03]  /*c840*/  LEA.HI.X.SX32 R16, R29, R3, 0x1, P0 ;  /* 0x000000031d107211 */ /* 0x001fc600000f0eff */
[----:B------:R0:W-:Y:S04]  /*c850*/  STL [R1+0xb18], R15 ;  /* 0x000b180f01007387 */ /* 0x0001e80000100800 */
[----:B------:R1:W-:Y:S04]  /*c860*/  STL [R1+0xaf0], R16 ;  /* 0x000af01001007387 */ /* 0x0003e80000100800 */
[----:B------:R-:W5:Y:S01]  /*c870*/  LDL.LU R29, [R1+0x100] ;  /* 0x00010000011d7983 */ /* 0x000f620000300800 */
[----:B0-----:R-:W-:Y:S02]  /*c880*/  LEA R15, P0, R11, R2, 0x1 ;  /* 0x000000020b0f7211 */ /* 0x001fe400078008ff */
[----:B------:R-:W-:-:S02]  /*c890*/  LEA.HI.X.SX32 R14, R14, R3, 0x1, P1 ;  /* 0x000000030e0e7211 */ /* 0x000fc400008f0eff */
[----:B-1----:R-:W-:Y:S01]  /*c8a0*/  LEA R16, P1, R26, R2, 0x1 ;  /* 0x000000021a107211 */ /* 0x002fe200078208ff */
[----:B------:R0:W-:Y:S04]  /*c8b0*/  STL [R1+0xb20], R15 ;  /* 0x000b200f01007387 */ /* 0x0001e80000100800 */
[----:B0-----:R-:W5:Y:S04]  /*c8c0*/  LDL.LU R15, [R1+0x104] ;  /* 0x00010400010f7983 */ /* 0x001f680000300800 */
[----:B------:R0:W-:Y:S04]  /*c8d0*/  STL [R1+0xaf4], R14 ;  /* 0x000af40e01007387 */ /* 0x0001e80000100800 */
[----:B------:R2:W-:Y:S01]  /*c8e0*/  STL [R1+0xb28], R16 ;  /* 0x000b281001007387 */ /* 0x0005e20000100800 */
[----:B0-----:R-:W-:-:S03]  /*c8f0*/  LEA.HI.X.SX32 R14, R7, R3, 0x1, P2 ;  /* 0x00000003070e7211 */ /* 0x001fc600010f0eff */
[----:B------:R-:W5:Y:S01]  /*c900*/  LDL.LU R7, [R1+0x10c] ;  /* 0x00010c0001077983 */ /* 0x000f620000300800 */
[----:B--2---:R-:W-:-:S03]  /*c910*/  LEA R16, P2, R27, R2, 0x1 ;  /* 0x000000021b107211 */ /* 0x004fc600078408ff */
[----:B------:R0:W-:Y:S02]  /*c920*/  STL [R1+0xaf8], R14 ;  /* 0x000af80e01007387 */ /* 0x0001e40000100800 */
[----:B0-----:R-:W-:Y:S02]  /*c930*/  LEA.HI.X.SX32 R14, R6, R3, 0x1, P3 ;  /* 0x00000003060e7211 */ /* 0x001fe400018f0eff */
[----:B------:R-:W2:Y:S04]  /*c940*/  LDL.LU R6, [R1+0x118] ;  /* 0x0001180001067983 */ /* 0x000ea80000300800 */
[----:B------:R4:W-:Y:S04]  /*c950*/  STL [R1+0xb30], R16 ;  /* 0x000b301001007387 */ /* 0x0009e80000100800 */
[----:B------:R0:W-:Y:S01]  /*c960*/  STL [R1+0xafc], R14 ;  /* 0x000afc0e01007387 */ /* 0x0001e20000100800 */
[----:B----4-:R-:W-:-:S02]  /*c970*/  LEA R16, P3, R10, R2, 0x1 ;  /* 0x000000020a107211 */ /* 0x010fc400078608ff */
[-C--:B0-----:R-:W-:Y:S02]  /*c980*/  LEA.HI.X.SX32 R14, R5, R3.reuse, 0x1, P4 ;  /* 0x00000003050e7211 */ /* 0x081fe400020f0eff */
[----:B------:R-:W4:Y:S04]  /*c990*/  LDL.LU R5, [R1+0x124] ;  /* 0x0001240001057983 */ /* 0x000f280000300800 */
[----:B------:R-:W-:Y:S04]  /*c9a0*/  STL [R1+0xb38], R16 ;  /* 0x000b381001007387 */ /* 0x000fe80000100800 */
[----:B------:R0:W-:Y:S02]  /*c9b0*/  STL [R1+0xb04], R14 ;  /* 0x000b040e01007387 */ /* 0x0001e40000100800 */
[----:B0-----:R-:W-:-:S02]  /*c9c0*/  LEA.HI.X.SX32 R14, R4, R3, 0x1, P5 ;  /* 0x00000003040e7211 */ /* 0x001fc400028f0eff */
[----:B------:R-:W4:Y:S01]  /*c9d0*/  LDL.LU R4, [R1+0x130] ;  /* 0x0001300001047983 */ /* 0x000f220000300800 */
[----:B------:R-:W-:-:S05]  /*c9e0*/  LEA R16, P4, R9, R2, 0x1 ;  /* 0x0000000209107211 */ /* 0x000fca00078808ff */
[----:B------:R0:W-:Y:S04]  /*c9f0*/  STL [R1+0xb40], R16 ;  /* 0x000b401001007387 */ /* 0x0001e80000100800 */
[----:B------:R1:W-:Y:S01]  /*ca00*/  STL [R1+0xb0c], R14 ;  /* 0x000b0c0e01007387 */ /* 0x0003e20000100800 */
[----:B0-----:R-:W-:Y:S02]  /*ca10*/  LEA R16, P5, R8, R2, 0x1 ;  /* 0x0000000208107211 */ /* 0x001fe400078a08ff */
[-C--:B-1----:R-:W-:Y:S02]  /*ca20*/  LEA.HI.X.SX32 R14, R24, R3.reuse, 0x1, P6 ;  /* 0x00000003180e7211 */ /* 0x082fe400030f0eff */
[----:B------:R-:W4:Y:S01]  /*ca30*/  LDL.LU R24, [R1+0x134] ;  /* 0x0001340001187983 */ /* 0x000f220000300800 */
[----:B------:R-:W-:-:S03]  /*ca40*/  LEA.HI.X.SX32 R11, R11, R3, 0x1, P0 ;  /* 0x000000030b0b7211 */ /* 0x000fc600000f0eff */
[----:B------:R-:W-:Y:S04]  /*ca50*/  STL [R1+0xb48], R16 ;  /* 0x000b481001007387 */ /* 0x000fe80000100800 */
[----:B------:R0:W-:Y:S04]  /*ca60*/  STL [R1+0xb14], R14 ;  /* 0x000b140e01007387 */ /* 0x0001e80000100800 */
[----:B0-----:R-:W4:Y:S01]  /*ca70*/  LDL.LU R14, [R1+0x138] ;  /* 0x00013800010e7983 */ /* 0x001f220000300800 */
[----:B------:R-:W-:Y:S02]  /*ca80*/  LEA.HI.X.SX32 R8, R8, R3, 0x1, P5 ;  /* 0x0000000308087211 */ /* 0x000fe400028f0eff */
[----:B---3--:R-:W-:-:S05]  /*ca90*/  LEA R16, P6, R21, R2, 0x1 ;  /* 0x0000000215107211 */ /* 0x008fca00078c08ff */
[----:B------:R-:W-:Y:S04]  /*caa0*/  STL [R1+0xb50], R16 ;  /* 0x000b501001007387 */ /* 0x000fe80000100800 */
[----:B------:R0:W-:Y:S02]  /*cab0*/  STL [R1+0xb1c], R11 ;  /* 0x000b1c0b01007387 */ /* 0x0001e40000100800 */
[----:B0-----:R-:W-:Y:S02]  /*cac0*/  LEA.HI.X.SX32 R11, R26, R3, 0x1, P1 ;  /* 0x000000031a0b7211 */ /* 0x001fe400008f0eff */
[----:B------:R-:W3:Y:S01]  /*cad0*/  LDL.LU R26, [R1+0x140] ;  /* 0x00014000011a7983 */ /* 0x000ee20000300800 */
[----:B-----5:R-:W-:-:S05]  /*cae0*/  LEA R16, P0, R20, R2, 0x1 ;  /* 0x0000000214107211 */ /* 0x020fca00078008ff */
[----:B------:R0:W-:Y:S04]  /*caf0*/  STL [R1+0xb58], R16 ;  /* 0x000b581001007387 */ /* 0x0001e80000100800 */
[----:B------:R1:W-:Y:S01]  /*cb00*/  STL [R1+0xb24], R11 ;  /* 0x000b240b01007387 */ /* 0x0003e20000100800 */
[----:B0-----:R-:W-:Y:S02]  /*cb10*/  LEA R16, P1, R25, R2, 0x1 ;  /* 0x0000000219107211 */ /* 0x001fe400078208ff */
[----:B-1----:R-:W-:-:S03]  /*cb20*/  LEA.HI.X.SX32 R11, R27, R3, 0x1, P2 ;  /* 0x000000031b0b7211 */ /* 0x002fc600010f0eff */
[----:B------:R-:W-:Y:S04]  /*cb30*/  STL [R1+0xb60], R16 ;  /* 0x000b601001007387 */ /* 0x000fe80000100800 */
[----:B------:R-:W5:Y:S04]  /*cb40*/  LDL.LU R27, [R1+0x148] ;  /* 0x00014800011b7983 */ /* 0x000f680000300800 */
[----:B------:R0:W-:Y:S02]  /*cb50*/  STL [R1+0xb2c], R11 ;  /* 0x000b2c0b01007387 */ /* 0x0001e40000100800 */
[----:B0-----:R-:W-:-:S05]  /*cb60*/  LEA R11, P2, R28, R2, 0x1 ;  /* 0x000000021c0b7211 */ /* 0x001fca00078408ff */
[----:B------:R0:W-:Y:S01]  /*cb70*/  STL [R1+0xb68], R11 ;  /* 0x000b680b01007387 */ /* 0x0001e20000100800 */
[----:B------:R-:W-:-:S03]  /*cb80*/  LEA.HI.X.SX32 R16, R10, R3, 0x1, P3 ;  /* 0x000000030a107211 */ /* 0x000fc600018f0eff */
[----:B0-----:R-:W5:Y:S01]  /*cb90*/  LDL.LU R11, [R1+0x158] ;  /* 0x00015800010b7983 */ /* 0x001f620000300800 */
[----:B------:R-:W-:-:S03]  /*cba0*/  LEA R10, P3, R29, R2, 0x1 ;  /* 0x000000021d0a7211 */ /* 0x000fc600078608ff */
[----:B------:R0:W-:Y:S04]  /*cbb0*/  STL [R1+0xb34], R16 ;  /* 0x000b341001007387 */ /* 0x0001e80000100800 */
[----:B------:R1:W-:Y:S01]  /*cbc0*/  STL [R1+0xb70], R10 ;  /* 0x000b700a01007387 */ /* 0x0003e20000100800 */
[----:B0-----:R-:W-:-:S03]  /*cbd0*/  LEA.HI.X.SX32 R16, R9, R3, 0x1, P4 ;  /* 0x0000000309107211 */ /* 0x001fc600020f0eff */
[----:B------:R-:W5:Y:S01]  /*cbe0*/  LDL.LU R9, [R1+0x15c] ;  /* 0x00015c0001097983 */ /* 0x000f620000300800 */
[----:B-1----:R-:W-:-:S03]  /*cbf0*/  LEA R10, P4, R15, R2, 0x1 ;  /* 0x000000020f0a7211 */ /* 0x002fc600078808ff */
[----:B------:R0:W-:Y:S04]  /*cc00*/  STL [R1+0xb3c], R16 ;  /* 0x000b3c1001007387 */ /* 0x0001e80000100800 */
[----:B------:R1:W-:Y:S01]  /*cc10*/  STL [R1+0xb78], R10 ;  /* 0x000b780a01007387 */ /* 0x0003e20000100800 */
[----:B0-----:R-:W-:-:S03]  /*cc20*/  LEA R16, P5, R7, R2, 0x1 ;  /* 0x0000000207107211 */ /* 0x001fc600078a08ff */
[----:B-1----:R-:W5:Y:S04]  /*cc30*/  LDL.LU R10, [R1+0x164] ;  /* 0x00016400010a7983 */ /* 0x002f680000300800 */
        /* <DEDUP_REMOVED lines=11> */
[----:B0-----:R-:W-:Y:S02]  /*ccf0*/  LEA.HI.X.SX32 R8, R25, R3, 0x1, P1 ;  /* 0x0000000319087211 */ /* 0x001fe400008f0eff */
[----:B------:R-:W4:Y:S04]  /*cd00*/  LDL.LU R25, [R1+0x174] ;  /* 0x0001740001197983 */ /* 0x000f280000300800 */
[----:B------:R0:W-:Y:S04]  /*cd10*/  STL [R1+0xb90], R16 ;  /* 0x000b901001007387 */ /* 0x0001e80000100800 */
[----:B------:R1:W-:Y:S01]  /*cd20*/  STL [R1+0xb5c], R8 ;  /* 0x000b5c0801007387 */ /* 0x0003e20000100800 */
[----:B0-----:R-:W-:-:S02]  /*cd30*/  LEA R16, P1, R4, R2, 0x1 ;  /* 0x0000000204107211 */ /* 0x001fc400078208ff */
[-C--:B-1----:R-:W-:Y:S02]  /*cd40*/  LEA.HI.X.SX32 R8, R28, R3.reuse, 0x1, P2 ;  /* 0x000000031c087211 */ /* 0x082fe400010f0eff */
[----:B------:R-:W4:Y:S04]  /*cd50*/  LDL.LU R28, [R1+0x17c] ;  /* 0x00017c00011c7983 */ /* 0x000f280000300800 */
[----:B------:R-:W-:Y:S04]  /*cd60*/  STL [R1+0xb98], R16 ;  /* 0x000b981001007387 */ /* 0x000fe80000100800 */
[----:B------:R0:W-:Y:S02]  /*cd70*/  STL [R1+0xb64], R8 ;  /* 0x000b640801007387 */ /* 0x0001e40000100800 */
[----:B0-----:R-:W-:-:S02]  /*cd80*/  LEA.HI.X.SX32 R8, R29, R3, 0x1, P3 ;  /* 0x000000031d087211 */ /* 0x001fc400018f0eff */
[----:B------:R-:W4:Y:S01]  /*cd90*/  LDL.LU R29, [R1+0x184] ;  /* 0x00018400011d7983 */ /* 0x000f220000300800 */
[-C--:B------:R-:W-:Y:S02]  /*cda0*/  LEA R16, P2, R24, R2.reuse, 0x1 ;  /* 0x0000000218107211 */ /* 0x080fe400078408ff */
[----:B------:R-:W-:-:S03]  /*cdb0*/  LEA R17, P3, R14, R2, 0x1 ;  /* 0x000000020e117211 */ /* 0x000fc600078608ff */
[----:B------:R0:W-:Y:S01]  /*cdc0*/  STL [R1+0xba0], R16 ;  /* 0x000ba01001007387 */ /* 0x0001e20000100800 */
[----:B------:R-:W-:-:S03]  /*cdd0*/  LEA.HI.X.SX32 R7, R7, R3, 0x1, P5 ;  /* 0x0000000307077211 */ /* 0x000fc600028f0eff */
[----:B------:R1:W-:Y:S01]  /*cde0*/  STL [R1+0xb6c], R8 ;  /* 0x000b6c0801007387 */ /* 0x0003e20000100800 */
[----:B0-----:R-:W-:-:S03]  /*cdf0*/  LEA.HI.X.SX32 R16, R15, R3, 0x1, P4 ;  /* 0x000000030f107211 */ /* 0x001fc600020f0eff */
[----:B-1----:R-:W4:Y:S04]  /*ce00*/  LDL.LU R8, [R1+0x188] ;  /* 0x0001880001087983 */ /* 0x002f280000300800 */
[----:B------:R-:W-:Y:S04]  /*ce10*/  STL [R1+0xba8], R17 ;  /* 0x000ba81101007387 */ /* 0x000fe80000100800 */
[----:B------:R-:W-:Y:S01]  /*ce20*/  STL [R1+0xb74], R16 ;  /* 0x000b741001007387 */ /* 0x000fe20000100800 */
[----:B------:R-:W-:Y:S02]  /*ce30*/  LEA.HI.X.SX32 R14, R14, R3, 0x1, P3 ;  /* 0x000000030e0e7211 */ /* 0x000fe400018f0eff */
[----:B---3--:R-:W-:-:S05]  /*ce40*/  LEA R15, P4, R26, R2, 0x1 ;  /* 0x000000021a0f7211 */ /* 0x008fca00078808ff */
[----:B------:R-:W-:Y:S04]  /*ce50*/  STL [R1+0xbb0], R15 ;  /* 0x000bb00f01007387 */ /* 0x000fe80000100800 */
[----:B------:R0:W-:Y:S04]  /*ce60*/  STL [R1+0xb7c], R7 ;  /* 0x000b7c0701007387 */ /* 0x0001e80000100800 */
[----:B0-----:R-:W3:Y:S01]  /*ce70*/  LDL.LU R7, [R1+0x190] ;  /* 0x0001900001077983 */ /* 0x001ee20000300800 */
[----:B-----5:R-:W-:-:S05]  /*ce80*/  LEA R15, P5, R27, R2, 0x1 ;  /* 0x000000021b0f7211 */ /* 0x020fca00078a08ff */
[----:B------:R0:W-:Y:S02]  /*ce90*/  STL [R1+0xbb8], R15 ;  /* 0x000bb80f01007387 */ /* 0x0001e40000100800 */
[-C--:B0-----:R-:W-:Y:S02]  /*cea0*/  LEA.HI.X.SX32 R15, R6, R3.reuse, 0x1, P6 ;  /* 0x00000003060f7211 */ /* 0x081fe400030f0eff */
[----:B------:R-:W5:Y:S04]  /*ceb0*/  LDL.LU R6, [R1+0x18c] ;  /* 0x00018c0001067983 */ /* 0x000f680000300800 */
[----:B------:R0:W-:Y:S01]  /*cec0*/  STL [R1+0xb84], R15 ;  /* 0x000b840f01007387 */ /* 0x0001e20000100800 */
[----:B------:R-:W-:Y:S02]  /*ced0*/  LEA R16, P6, R11, R2, 0x1 ;  /* 0x000000020b107211 */ /* 0x000fe400078c08ff */
[----:B0-----:R-:W-:-:S03]  /*cee0*/  LEA.HI.X.SX32 R15, R5, R3, 0x1, P0 ;  /* 0x00000003050f7211 */ /* 0x001fc600000f0eff */
[----:B------:R0:W-:Y:S04]  /*cef0*/  STL [R1+0xbc0], R16 ;  /* 0x000bc01001007387 */ /* 0x0001e80000100800 */
[----:B------:R-:W5:Y:S01]  /*cf00*/  LDL.LU R5, [R1+0x180] ;  /* 0x0001800001057983 */ /* 0x000f620000300800 */
[----:B0-----:R-:W-:-:S03]  /*cf10*/  LEA R16, P0, R9, R2, 0x1 ;  /* 0x0000000209107211 */ /* 0x001fc600078008ff */
[----:B------:R0:W-:Y:S04]  /*cf20*/  STL [R1+0xb8c], R15 ;  /* 0x000b8c0f01007387 */ /* 0x0001e80000100800 */
[----:B------:R1:W-:Y:S01]  /*cf30*/  STL [R1+0xbc8], R16 ;  /* 0x000bc81001007387 */ /* 0x0003e20000100800 */
[----:B0-----:R-:W-:-:S03]  /*cf40*/  LEA.HI.X.SX32 R15, R4, R3, 0x1, P1 ;  /* 0x00000003040f7211 */ /* 0x001fc600008f0eff */
[----:B------:R-:W5:Y:S04]  /*cf50*/  LDL.LU R4, [R1+0x178] ;  /* 0x0001780001047983 */ /* 0x000f680000300800 */
[----:B------:R0:W-:Y:S01]  /*cf60*/  STL [R1+0xb94], R15 ;  /* 0x000b940f01007387 */ /* 0x0001e20000100800 */
[-C--:B-1----:R-:W-:Y:S02]  /*cf70*/  LEA R16, P1, R10, R2.reuse, 0x1 ;  /* 0x000000020a107211 */ /* 0x082fe400078208ff */
[----:B0-----:R-:W-:Y:S02]  /*cf80*/  LEA.HI.X.SX32 R15, R24, R3, 0x1, P2 ;  /* 0x00000003180f7211 */ /* 0x001fe400010f0eff */
[----:B------:R-:W5:Y:S04]  /*cf90*/  LDL.LU R24, [R1+0x168] ;  /* 0x0001680001187983 */ /* 0x000f680000300800 */
[----:B------:R0:W-:Y:S04]  /*cfa0*/  STL [R1+0xbd0], R16 ;  /* 0x000bd01001007387 */ /* 0x0001e80000100800 */
[----:B------:R1:W-:Y:S01]  /*cfb0*/  STL [R1+0xb9c], R15 ;  /* 0x000b9c0f01007387 */ /* 0x0003e20000100800 */
[----:B0-----:R-:W-:-:S03]  /*cfc0*/  LEA R16, P2, R21, R2, 0x1 ;  /* 0x0000000215107211 */ /* 0x001fc600078408ff */
[----:B-1----:R-:W5:Y:S04]  /*cfd0*/  LDL.LU R15, [R1+0x160] ;  /* 0x00016000010f7983 */ /* 0x002f680000300800 */
[----:B------:R-:W-:Y:S04]  /*cfe0*/  STL [R1+0xbd8], R16 ;  /* 0x000bd81001007387 */ /* 0x000fe80000100800 */
[----:B------:R0:W-:Y:S02]  /*cff0*/  STL [R1+0xba4], R14 ;  /* 0x000ba40e01007387 */ /* 0x0001e40000100800 */
[----:B0-----:R-:W-:-:S02]  /*d000*/  LEA.HI.X.SX32 R14, R26, R3, 0x1, P4 ;  /* 0x000000031a0e7211 */ /* 0x001fc400020f0eff */
[----:B------:R-:W5:Y:S01]  /*d010*/  LDL.LU R26, [R1+0x154] ;  /* 0x00015400011a7983 */ /* 0x000f620000300800 */
[----:B--2---:R-:W-:-:S05]  /*d020*/  LEA R16, P3, R20, R2, 0x1 ;  /* 0x0000000214107211 */ /* 0x004fca00078608ff */
[----:B------:R4:W-:Y:S04]  /*d030*/  STL [R1+0xbe0], R16 ;  /* 0x000be01001007387 */ /* 0x0009e80000100800 */
[----:B------:R0:W-:Y:S01]  /*d040*/  STL [R1+0xbac], R14 ;  /* 0x000bac0e01007387 */ /* 0x0001e20000100800 */
[----:B----4-:R-:W-:Y:S02]  /*d050*/  LEA R16, P4, R25, R2, 0x1 ;  /* 0x0000000219107211 */ /* 0x010fe400078808ff */
[-C--:B0-----:R-:W-:Y:S02]  /*d060*/  LEA.HI.X.SX32 R14, R27, R3.reuse, 0x1, P5 ;  /* 0x000000031b0e7211 */ /* 0x081fe400028f0eff */
[----:B------:R-:W2:Y:S04]  /*d070*/  LDL.LU R27, [R1+0x150] ;  /* 0x00015000011b7983 */ /* 0x000ea80000300800 */
[----:B------:R0:W-:Y:S01]  /*d080*/  STL [R1+0xbe8], R16 ;  /* 0x000be81001007387 */ /* 0x0001e20000100800 */
[----:B------:R-:W-:-:S03]  /*d090*/  LEA.HI.X.SX32 R11, R11, R3, 0x1, P6 ;  /* 0x000000030b0b7211 */ /* 0x000fc600030f0eff */
[----:B------:R1:W-:Y:S01]  /*d0a0*/  STL [R1+0xbb4], R14 ;  /* 0x000bb40e01007387 */ /* 0x0003e20000100800 */
[----:B0-----:R-:W-:-:S03]  /*d0b0*/  LEA R16, P5, R28, R2, 0x1 ;  /* 0x000000021c107211 */ /* 0x001fc600078a08ff */
[----:B-1----:R-:W4:Y:S01]  /*d0c0*/  LDL.LU R14, [R1+0x14c] ;  /* 0x00014c00010e7983 */ /* 0x002f220000300800 */
[----:B------:R-:W-:-:S03]  /*d0d0*/  LEA.HI.X.SX32 R9, R9, R3, 0x1, P0 ;  /* 0x0000000309097211 */ /* 0x000fc600000f0eff */
[----:B------:R0:W-:Y:S04]  /*d0e0*/  STL [R1+0xbf0], R16 ;  /* 0x000bf01001007387 */ /* 0x0001e80000100800 */
[----:B------:R-:W-:Y:S01]  /*d0f0*/  STL [R1+0xbbc], R11 ;  /* 0x000bbc0b01007387 */ /* 0x000fe20000100800 */
[----:B0-----:R-:W-:-:S05]  /*d100*/  LEA R16, P6, R29, R2, 0x1 ;  /* 0x000000021d107211 */ /* 0x001fca00078c08ff */
[----:B------:R-:W-:Y:S04]  /*d110*/  STL [R1+0xbf8], R16 ;  /* 0x000bf81001007387 */ /* 0x000fe80000100800 */
[----:B------:R0:W-:Y:S04]  /*d120*/  STL [R1+0xbc4], R9 ;  /* 0x000bc40901007387 */ /* 0x0001e80000100800 */
[----:B0-----:R-:W4:Y:S01]  /*d130*/  LDL.LU R9, [R1+0x144] ;  /* 0x0001440001097983 */ /* 0x001f220000300800 */
[----:B------:R-:W-:Y:S02]  /*d140*/  LEA R11, P0, R8, R2, 0x1 ;  /* 0x00000002080b7211 */ /* 0x000fe400078008ff */
[----:B------:R-:W-:-:S03]  /*d150*/  LEA.HI.X.SX32 R16, R10, R3, 0x1, P1 ;  /* 0x000000030a107211 */ /* 0x000fc600008f0eff */
[----:B------:R0:W-:Y:S04]  /*d160*/  STL [R1+0xc00], R11 ;  /* 0x000c000b01007387 */ /* 0x0001e80000100800 */
[----:B------:R1:W-:Y:S01]  /*d170*/  STL [R1+0xbcc], R16 ;  /* 0x000bcc1001007387 */ /* 0x0003e20000100800 */
[----:B0-----:R-:W-:-:S03]  /*d180*/  IMAD.MOV.U32 R11, RZ, RZ, R23 ;  /* 0x000000ffff0b7224 */ /* 0x001fc600078e0017 */
[----:B------:R-:W4:Y:S01]  /*d190*/  LDL.LU R23, [R1+0x13c] ;  /* 0x00013c0001177983 */ /* 0x000f220000300800 */
[----:B-1----:R-:W-:Y:S01]  /*d1a0*/  LEA.HI.X.SX32 R16, R21, R3, 0x1, P2 ;  /* 0x0000000315107211 */ /* 0x002fe200010f0eff */
[----:B------:R-:W-:Y:S01]  /*d1b0*/  IMAD.MOV.U32 R10, RZ, RZ, R22 ;  /* 0x000000ffff0a7224 */ /* 0x000fe200078e0016 */
[----:B---3--:R-:W-:-:S05]  /*d1c0*/  LEA R17, P1, R7, R2, 0x1 ;  /* 0x0000000207117211 */ /* 0x008fca00078208ff */
[----:B------:R-:W-:Y:S04]  /*d1d0*/  STL [R1+0xc08], R17 ;  /* 0x000c081101007387 */ /* 0x000fe80000100800 */
[----:B------:R0:W-:Y:S04]  /*d1e0*/  STL [R1+0xbd4], R16 ;  /* 0x000bd41001007387 */ /* 0x0001e80000100800 */
[----:B------:R-:W3:Y:S01]  /*d1f0*/  LDL.LU R22, [R1+0x12c] ;  /* 0x00012c0001167983 */ /* 0x000ee20000300800 */
[----:B0-----:R-:W-:Y:S02]  /*d200*/  LEA.HI.X.SX32 R16, R20, R3, 0x1, P3 ;  /* 0x0000000314107211 */ /* 0x001fe400018f0eff */
[----:B-----5:R-:W-:-:S05]  /*d210*/  LEA R17, P2, R6, R2, 0x1 ;  /* 0x0000000206117211 */ /* 0x020fca00078408ff */
[----:B------:R0:W-:Y:S04]  /*d220*/  STL [R1+0xc10], R17 ;  /* 0x000c101101007387 */ /* 0x0001e80000100800 */
[----:B------:R1:W-:Y:S04]  /*d230*/  STL [R1+0xbdc], R16 ;  /* 0x000bdc1001007387 */ /* 0x0003e80000100800 */
[----:B------:R-:W5:Y:S01]  /*d240*/  LDL.LU R21, [R1+0x128] ;  /* 0x0001280001157983 */ /* 0x000f620000300800 */
[----:B0-----:R-:W-:Y:S02]  /*d250*/  LEA R17, P3, R5, R2, 0x1 ;  /* 0x0000000205117211 */ /* 0x001fe400078608ff */
[----:B-1----:R-:W-:-:S03]  /*d260*/  LEA.HI.X.SX32 R16, R25, R3, 0x1, P4 ;  /* 0x0000000319107211 */ /* 0x002fc600020f0eff */
[----:B------:R0:W-:Y:S04]  /*d270*/  STL [R1+0xc18], R17 ;  /* 0x000c181101007387 */ /* 0x0001e80000100800 */
[----:B------:R-:W5:Y:S04]  /*d280*/  LDL.LU R20, [R1+0x120] ;  /* 0x0001200001147983 */ /* 0x000f680000300800 */
[----:B------:R1:W-:Y:S04]  /*d290*/  STL [R1+0xbe4], R16 ;  /* 0x000be41001007387 */ /* 0x0003e80000100800 */
[----:B------:R-:W5:Y:S01]  /*d2a0*/  LDL.LU R25, [R1+0x11c] ;  /* 0x00011c0001197983 */ /* 0x000f620000300800 */
[----:B0-----:R-:W-:-:S02]  /*d2b0*/  LEA R17, P4, R4, R2, 0x1 ;  /* 0x0000000204117211 */ /* 0x001fc400078808ff */
[----:B-1----:R-:W-:-:S03]  /*d2c0*/  LEA.HI.X.SX32 R16, R28, R3, 0x1, P5 ;  /* 0x000000031c107211 */ /* 0x002fc600028f0eff */
[----:B------:R0:W-:Y:S04]  /*d2d0*/  STL [R1+0xc20], R17 ;  /* 0x000c201101007387 */ /* 0x0001e80000100800 */
[----:B------:R-:W5:Y:S01]  /*d2e0*/  LDL.LU R28, [R1+0x114] ;  /* 0x00011400011c7983 */ /* 0x000f620000300800 */
[----:B0-----:R-:W-:-:S03]  /*d2f0*/  LEA R17, P5, R24, R2, 0x1 ;  /* 0x0000000218117211 */ /* 0x001fc600078a08ff */
[----:B------:R0:W-:Y:S04]  /*d300*/  STL [R1+0xbec], R16 ;  /* 0x000bec1001007387 */ /* 0x0001e80000100800 */
[----:B------:R1:W-:Y:S01]  /*d310*/  STL [R1+0xc28], R17 ;  /* 0x000c281101007387 */ /* 0x0003e20000100800 */
[----:B0-----:R-:W-:-:S03]  /*d320*/  LEA.HI.X.SX32 R16, R29, R3, 0x1, P6 ;  /* 0x000000031d107211 */ /* 0x001fc600030f0eff */
[----:B------:R-:W5:Y:S01]  /*d330*/  LDL.LU R29, [R1+0x110] ;  /* 0x00011000011d7983 */ /* 0x000f620000300800 */
[----:B-1----:R-:W-:-:S03]  /*d340*/  LEA R17, P6, R15, R2, 0x1 ;  /* 0x000000020f117211 */ /* 0x002fc600078c08ff */
        /* <DEDUP_REMOVED lines=8> */
[----:B------:R-:W5:Y:S04]  /*d3d0*/  LDL.LU R7, [R1+0xf8] ;  /* 0x0000f80001077983 */ /* 0x000f680000300800 */
[----:B------:R0:W-:Y:S01]  /*d3e0*/  STL [R1+0xc04], R16 ;  /* 0x000c041001007387 */ /* 0x0001e20000100800 */
[-C--:B------:R-:W-:Y:S02]  /*d3f0*/  LEA.HI.X.SX32 R5, R5, R3.reuse, 0x1, P3 ;  /* 0x0000000305057211 */ /* 0x080fe400018f0eff */
[----:B--2---:R-:W-:Y:S02]  /*d400*/  LEA R17, P1, R27, R2, 0x1 ;  /* 0x000000021b117211 */ /* 0x004fe400078208ff */
[----:B0-----:R-:W-:-:S03]  /*d410*/  LEA.HI.X.SX32 R16, R6, R3, 0x1, P2 ;  /* 0x0000000306107211 */ /* 0x001fc600010f0eff */
[----:B------:R-:W-:Y:S04]  /*d420*/  STL [R1+0xc40], R17 ;  /* 0x000c401101007387 */ /* 0x000fe80000100800 */
[----:B------:R-:W-:Y:S01]  /*d430*/  STL [R1+0xc0c], R16 ;  /* 0x000c0c1001007387 */ /* 0x000fe20000100800 */
[----:B----4-:R-:W-:-:S05]  /*d440*/  LEA R6, P2, R14, R2, 0x1 ;  /* 0x000000020e067211 */ /* 0x010fca00078408ff */
[----:B------:R0:W-:Y:S04]  /*d450*/  STL [R1+0xc48], R6 ;  /* 0x000c480601007387 */ /* 0x0001e80000100800 */
[----:B0-----:R-:W2:Y:S04]  /*d460*/  LDL.LU R6, [R1+0xf4] ;  /* 0x0000f40001067983 */ /* 0x001ea80000300800 */
[----:B------:R0:W-:Y:S02]  /*d470*/  STL [R1+0xc14], R5 ;  /* 0x000c140501007387 */ /* 0x0001e40000100800 */
[----:B0-----:R-:W-:-:S05]  /*d480*/  LEA R5, P3, R9, R2, 0x1 ;  /* 0x0000000209057211 */ /* 0x001fca00078608ff */
[----:B------:R0:W-:Y:S04]  /*d490*/  STL [R1+0xc50], R5 ;  /* 0x000c500501007387 */ /* 0x0001e80000100800 */
[----:B0-----:R-:W4:Y:S01]  /*d4a0*/  LDL.LU R5, [R1+0xe4] ;  /* 0x0000e40001057983 */ /* 0x001f220000300800 */
[----:B------:R-:W-:Y:S02]  /*d4b0*/  LEA.HI.X.SX32 R4, R4, R3, 0x1, P4 ;  /* 0x0000000304047211 */ /* 0x000fe400020f0eff */
[----:B------:R-:W-:-:S03]  /*d4c0*/  LEA R16, P4, R23, R2, 0x1 ;  /* 0x0000000217107211 */ /* 0x000fc600078808ff */
[----:B------:R0:W-:Y:S01]  /*d4d0*/  STL [R1+0xc1c], R4 ;  /* 0x000c1c0401007387 */ /* 0x0001e20000100800 */
[----:B------:R-:W-:-:S03]  /*d4e0*/  LEA.HI.X.SX32 R17, R24, R3, 0x1, P5 ;  /* 0x0000000318117211 */ /* 0x000fc600028f0eff */
[----:B0-----:R-:W4:Y:S04]  /*d4f0*/  LDL.LU R4, [R1+0xe0] ;  /* 0x0000e00001047983 */ /* 0x001f280000300800 */
[----:B------:R-:W-:Y:S04]  /*d500*/  STL [R1+0xc58], R16 ;  /* 0x000c581001007387 */ /* 0x000fe80000100800 */
[----:B------:R0:W-:Y:S04]  /*d510*/  STL [R1+0xc24], R17 ;  /* 0x000c241101007387 */ /* 0x0001e80000100800 */
[----:B------:R-:W4:Y:S01]  /*d520*/  LDL.LU R24, [R1+0xdc] ;  /* 0x0000dc0001187983 */ /* 0x000f220000300800 */
[----:B0-----:R-:W-:-:S02]  /*d530*/  LEA.HI.X.SX32 R17, R15, R3, 0x1, P6 ;  /* 0x000000030f117211 */ /* 0x001fc400030f0eff */
[----:B------:R-:W-:Y:S02]  /*d540*/  LEA.HI.X.SX32 R15, R26, R3, 0x1, P0 ;  /* 0x000000031a0f7211 */ /* 0x000fe400000f0eff */
[----:B---3--:R-:W-:-:S05]  /*d550*/  LEA R16, P5, R22, R2, 0x1 ;  /* 0x0000000216107211 */ /* 0x008fca00078a08ff */
[----:B------:R5:W-:Y:S04]  /*d560*/  STL [R1+0xc60], R16 ;  /* 0x000c601001007387 */ /* 0x000be80000100800 */
[----:B------:R0:W-:Y:S04]  /*d570*/  STL [R1+0xc2c], R17 ;  /* 0x000c2c1101007387 */ /* 0x0001e80000100800 */
[----:B------:R-:W3:Y:S01]  /*d580*/  LDL.LU R26, [R1+0xd8] ;  /* 0x0000d800011a7983 */ /* 0x000ee20000300800 */
[----:B-----5:R-:W-:-:S05]  /*d590*/  LEA R16, P6, R21, R2, 0x1 ;  /* 0x0000000215107211 */ /* 0x020fca00078c08ff */
[----:B------:R1:W-:Y:S04]  /*d5a0*/  STL [R1+0xc68], R16 ;  /* 0x000c681001007387 */ /* 0x0003e80000100800 */
[----:B------:R5:W-:Y:S01]  /*d5b0*/  STL [R1+0xc34], R15 ;  /* 0x000c340f01007387 */ /* 0x000be20000100800 */
[----:B0-----:R-:W-:Y:S02]  /*d5c0*/  LEA R17, P0, R20, R2, 0x1 ;  /* 0x0000000214117211 */ /* 0x001fe400078008ff */
[----:B-1----:R-:W-:-:S03]  /*d5d0*/  LEA.HI.X.SX32 R16, R27, R3, 0x1, P1 ;  /* 0x000000031b107211 */ /* 0x002fc600008f0eff */
[----:B------:R-:W-:Y:S01]  /*d5e0*/  STL [R1+0xc70], R17 ;  /* 0x000c701101007387 */ /* 0x000fe20000100800 */
[----:B-----5:R-:W-:-:S03]  /*d5f0*/  LEA R15, P1, R25, R2, 0x1 ;  /* 0x00000002190f7211 */ /* 0x020fc600078208ff */
[----:B------:R-:W5:Y:S04]  /*d600*/  LDL.LU R27, [R1+0xd4] ;  /* 0x0000d400011b7983 */ /* 0x000f680000300800 */
[----:B------:R0:W-:Y:S04]  /*d610*/  STL [R1+0xc3c], R16 ;  /* 0x000c3c1001007387 */ /* 0x0001e80000100800 */
[----:B------:R1:W-:Y:S01]  /*d620*/  STL [R1+0xc78], R15 ;  /* 0x000c780f01007387 */ /* 0x0003e20000100800 */
[-C--:B0-----:R-:W-:Y:S02]  /*d630*/  LEA.HI.X.SX32 R16, R14, R3.reuse, 0x1, P2 ;  /* 0x000000030e107211 */ /* 0x081fe400010f0eff */
[----:B------:R-:W-:Y:S01]  /*d640*/  LEA R14, P2, R28, R2, 0x1 ;  /* 0x000000021c0e7211 */ /* 0x000fe200078408ff */
[----:B-1----:R-:W5:Y:S04]  /*d650*/  LDL.LU R15, [R1+0xd0] ;  /* 0x0000d000010f7983 */ /* 0x002f680000300800 */
[----:B------:R0:W-:Y:S04]  /*d660*/  STL [R1+0xc44], R16 ;  /* 0x000c441001007387 */ /* 0x0001e80000100800 */
[----:B------:R1:W-:Y:S01]  /*d670*/  STL [R1+0xc80], R14 ;  /* 0x000c800e01007387 */ /* 0x0003e20000100800 */
[----:B0-----:R-:W-:-:S02]  /*d680*/  LEA.HI.X.SX32 R16, R9, R3, 0x1, P3 ;  /* 0x0000000309107211 */ /* 0x001fc400018f0eff */
[----:B------:R-:W-:Y:S01]  /*d690*/  LEA R9, P3, R29, R2, 0x1 ;  /* 0x000000021d097211 */ /* 0x000fe200078608ff */
[----:B-1----:R-:W5:Y:S04]  /*d6a0*/  LDL.LU R14, [R1+0xcc] ;  /* 0x0000cc00010e7983 */ /* 0x002f680000300800 */
[----:B------:R0:W-:Y:S04]  /*d6b0*/  STL [R1+0xc4c], R16 ;  /* 0x000c4c1001007387 */ /* 0x0001e80000100800 */
[----:B------:R1:W-:Y:S01]  /*d6c0*/  STL [R1+0xc88], R9 ;  /* 0x000c880901007387 */ /* 0x0003e20000100800 */
[----:B0-----:R-:W-:-:S03]  /*d6d0*/  LEA.HI.X.SX32 R16, R23, R3, 0x1, P4 ;  /* 0x0000000317107211 */ /* 0x001fc600020f0eff */
[----:B------:R-:W5:Y:S01]  /*d6e0*/  LDL.LU R23, [R1+0xc8] ;  /* 0x0000c80001177983 */ /* 0x000f620000300800 */
[----:B------:R-:W-:Y:S02]  /*d6f0*/  LEA.HI.X.SX32 R17, R22, R3, 0x1, P5 ;  /* 0x0000000316117211 */ /* 0x000fe400028f0eff */
[-C--:B-1----:R-:W-:Y:S01]  /*d700*/  LEA R9, P4, R8, R2.reuse, 0x1 ;  /* 0x0000000208097211 */ /* 0x082fe200078808ff */
[----:B------:R0:W-:Y:S04]  /*d710*/  STL [R1+0xc54], R16 ;  /* 0x000c541001007387 */ /* 0x0001e80000100800 */
[----:B------:R1:W-:Y:S04]  /*d720*/  STL [R1+0xc90], R9 ;  /* 0x000c900901007387 */ /* 0x0003e80000100800 */
[----:B------:R1:W-:Y:S01]  /*d730*/  STL [R1+0xc5c], R17 ;  /* 0x000c5c1101007387 */ /* 0x0003e20000100800 */
[----:B0-----:R-:W-:-:S05]  /*d740*/  LEA R16, P5, R7, R2, 0x1 ;  /* 0x0000000207107211 */ /* 0x001fca00078a08ff */
[----:B------:R-:W-:Y:S04]  /*d750*/  STL [R1+0xc98], R16 ;  /* 0x000c981001007387 */ /* 0x000fe80000100800 */
[----:B------:R-:W5:Y:S01]  /*d760*/  LDL.LU R22, [R1+0xbc] ;  /* 0x0000bc0001167983 */ /* 0x000f620000300800 */
[-C--:B-1----:R-:W-:Y:S02]  /*d770*/  LEA.HI.X.SX32 R9, R21, R3.reuse, 0x1, P6 ;  /* 0x0000000315097211 */ /* 0x082fe400030f0eff */
[----:B------:R-:W-:-:S03]  /*d780*/  LEA.HI.X.SX32 R17, R20, R3, 0x1, P0 ;  /* 0x0000000314117211 */ /* 0x000fc600000f0eff */
[----:B------:R2:W-:Y:S02]  /*d790*/  STL [R1+0xc64], R9 ;  /* 0x000c640901007387 */ /* 0x0005e40000100800 */
[----:B--2---:R-:W-:-:S05]  /*d7a0*/  LEA R9, P6, R6, R2, 0x1 ;  /* 0x0000000206097211 */ /* 0x004fca00078c08ff */
[----:B------:R0:W-:Y:S04]  /*d7b0*/  STL [R1+0xca0], R9 ;  /* 0x000ca00901007387 */ /* 0x0001e80000100800 */
[----:B0-----:R-:W2:Y:S04]  /*d7c0*/  LDL.LU R9, [R1+0xb4] ;  /* 0x0000b40001097983 */ /* 0x001ea80000300800 */
[----:B------:R0:W-:Y:S01]  /*d7d0*/  STL [R1+0xc6c], R17 ;  /* 0x000c6c1101007387 */ /* 0x0001e20000100800 */
[----:B----4-:R-:W-:-:S05]  /*d7e0*/  LEA R16, P0, R5, R2, 0x1 ;  /* 0x0000000205107211 */ /* 0x010fca00078008ff */
[----:B------:R1:W-:Y:S04]  /*d7f0*/  STL [R1+0xca8], R16 ;  /* 0x000ca81001007387 */ /* 0x0003e80000100800 */
[----:B------:R-:W4:Y:S01]  /*d800*/  LDL.LU R21, [R1+0xac] ;  /* 0x0000ac0001157983 */ /* 0x000f220000300800 */
[----:B0-----:R-:W-:Y:S02]  /*d810*/  LEA.HI.X.SX32 R17, R25, R3, 0x1, P1 ;  /* 0x0000000319117211 */ /* 0x001fe400008f0eff */
[----:B-1----:R-:W-:-:S03]  /*d820*/  LEA R16, P1, R4, R2, 0x1 ;  /* 0x0000000204107211 */ /* 0x002fc600078208ff */
[----:B------:R0:W-:Y:S04]  /*d830*/  STL [R1+0xc74], R17 ;  /* 0x000c741101007387 */ /* 0x0001e80000100800 */
[----:B------:R1:W-:Y:S04]  /*d840*/  STL [R1+0xcb0], R16 ;  /* 0x000cb01001007387 */ /* 0x0003e80000100800 */
[----:B------:R-:W4:Y:S01]  /*d850*/  LDL.LU R20, [R1+0x90] ;  /* 0x0000900001147983 */ /* 0x000f220000300800 */
[----:B0-----:R-:W-:Y:S02]  /*d860*/  LEA.HI.X.SX32 R17, R28, R3, 0x1, P2 ;  /* 0x000000031c117211 */ /* 0x001fe400010f0eff */
[----:B-1----:R-:W-:-:S03]  /*d870*/  LEA R16, P2, R24, R2, 0x1 ;  /* 0x0000000218107211 */ /* 0x002fc600078408ff */
[----:B------:R-:W-:Y:S04]  /*d880*/  STL [R1+0xc7c], R17 ;  /* 0x000c7c1101007387 */ /* 0x000fe80000100800 */
[----:B------:R-:W4:Y:S04]  /*d890*/  LDL.LU R25, [R1+0x8c] ;  /* 0x00008c0001197983 */ /* 0x000f280000300800 */
[----:B------:R-:W4:Y:S04]  /*d8a0*/  LDL.LU R28, [R1+0x88] ;  /* 0x00008800011c7983 */ /* 0x000f280000300800 */
[----:B------:R0:W-:Y:S02]  /*d8b0*/  STL [R1+0xcb8], R16 ;  /* 0x000cb81001007387 */ /* 0x0001e40000100800 */
[----:B0-----:R-:W-:-:S02]  /*d8c0*/  LEA.HI.X.SX32 R16, R29, R3, 0x1, P3 ;  /* 0x000000031d107211 */ /* 0x001fc400018f0eff */
[----:B------:R-:W4:Y:S04]  /*d8d0*/  LDL.LU R29, [R1+0x84] ;  /* 0x00008400011d7983 */ /* 0x000f280000300800 */
[----:B------:R0:W-:Y:S02]  /*d8e0*/  STL [R1+0xc84], R16 ;  /* 0x000c841001007387 */ /* 0x0001e40000100800 */
[----:B0-----:R-:W-:Y:S02]  /*d8f0*/  LEA.HI.X.SX32 R16, R8, R3, 0x1, P4 ;  /* 0x0000000308107211 */ /* 0x001fe400020f0eff */
[----:B---3--:R-:W-:-:S05]  /*d900*/  LEA R17, P3, R26, R2, 0x1 ;  /* 0x000000021a117211 */ /* 0x008fca00078608ff */
[----:B------:R-:W-:Y:S04]  /*d910*/  STL [R1+0xcc0], R17 ;  /* 0x000cc01101007387 */ /* 0x000fe80000100800 */
[----:B------:R-:W3:Y:S04]  /*d920*/  LDL.LU R8, [R1+0x80] ;  /* 0x0000800001087983 */ /* 0x000ee80000300800 */
[----:B------:R0:W-:Y:S02]  /*d930*/  STL [R1+0xc8c], R16 ;  /* 0x000c8c1001007387 */ /* 0x0001e40000100800 */
[----:B0-----:R-:W-:-:S02]  /*d940*/  LEA.HI.X.SX32 R16, R7, R3, 0x1, P5 ;  /* 0x0000000307107211 */ /* 0x001fc400028f0eff */
[----:B------:R-:W3:Y:S01]  /*d950*/  LDL.LU R7, [R1+0x7c] ;  /* 0x00007c0001077983 */ /* 0x000ee20000300800 */
[----:B-----5:R-:W-:-:S05]  /*d960*/  LEA R17, P4, R27, R2, 0x1 ;  /* 0x000000021b117211 */ /* 0x020fca00078808ff */
        /* <DEDUP_REMOVED lines=9> */
[----:B------:R-:W5:Y:S04]  /*da00*/  LDL.LU R5, [R1+0x70] ;  /* 0x0000700001057983 */ /* 0x000f680000300800 */
[----:B------:R0:W-:Y:S04]  /*da10*/  STL [R1+0xcd8], R17 ;  /* 0x000cd81101007387 */ /* 0x0001e80000100800 */
[----:B------:R1:W-:Y:S01]  /*da20*/  STL [R1+0xca4], R16 ;  /* 0x000ca41001007387 */ /* 0x0003e20000100800 */
[----:B0-----:R-:W-:-:S02]  /*da30*/  LEA R17, P0, R23, R2, 0x1 ;  /* 0x0000000217117211 */ /* 0x001fc400078008ff */
[----:B-1----:R-:W-:-:S03]  /*da40*/  LEA.HI.X.SX32 R16, R4, R3, 0x1, P1 ;  /* 0x0000000304107211 */ /* 0x002fc600008f0eff */
[----:B------:R0:W-:Y:S04]  /*da50*/  STL [R1+0xce0], R17 ;  /* 0x000ce01101007387 */ /* 0x0001e80000100800 */
[----:B------:R-:W5:Y:S04]  /*da60*/  LDL.LU R4, [R1+0x6c] ;  /* 0x00006c0001047983 */ /* 0x000f680000300800 */
[----:B------:R1:W-:Y:S01]  /*da70*/  STL [R1+0xcac], R16 ;  /* 0x000cac1001007387 */ /* 0x0003e20000100800 */
[----:B0-----:R-:W-:Y:S02]  /*da80*/  LEA R17, P1, R22, R2, 0x1 ;  /* 0x0000000216117211 */ /* 0x001fe400078208ff */
[----:B-1----:R-:W-:-:S03]  /*da90*/  LEA.HI.X.SX32 R16, R24, R3, 0x1, P2 ;  /* 0x0000000318107211 */ /* 0x002fc600010f0eff */
[----:B------:R-:W-:Y:S04]  /*daa0*/  STL [R1+0xce8], R17 ;  /* 0x000ce81101007387 */ /* 0x000fe80000100800 */
[----:B------:R-:W5:Y:S04]  /*dab0*/  LDL.LU R24, [R1+0x64] ;  /* 0x0000640001187983 */ /* 0x000f680000300800 */
[----:B------:R0:W-:Y:S02]  /*dac0*/  STL [R1+0xcb4], R16 ;  /* 0x000cb41001007387 */ /* 0x0001e40000100800 */
[----:B0-----:R-:W-:-:S02]  /*dad0*/  LEA.HI.X.SX32 R16, R26, R3, 0x1, P3 ;  /* 0x000000031a107211 */ /* 0x001fc400018f0eff */
[----:B------:R-:W5:Y:S01]  /*dae0*/  LDL.LU R26, [R1+0x5c] ;  /* 0x00005c00011a7983 */ /* 0x000f620000300800 */
[----:B--2---:R-:W-:-:S05]  /*daf0*/  LEA R17, P2, R9, R2, 0x1 ;  /* 0x0000000209117211 */ /* 0x004fca00078408ff */
[----:B------:R0:W-:Y:S04]  /*db00*/  STL [R1+0xcf0], R17 ;  /* 0x000cf01101007387 */ /* 0x0001e80000100800 */
[----:B------:R1:W-:Y:S01]  /*db10*/  STL [R1+0xcbc], R16 ;  /* 0x000cbc1001007387 */ /* 0x0003e20000100800 */
[----:B0-----:R-:W-:Y:S02]  /*db20*/  LEA.HI.X.SX32 R17, R27, R3, 0x1, P4 ;  /* 0x000000031b117211 */ /* 0x001fe400020f0eff */
[----:B----4-:R-:W-:-:S05]  /*db30*/  LEA R18, P3, R21, R2, 0x1 ;  /* 0x0000000215127211 */ /* 0x010fca00078608ff */
[----:B------:R-:W-:Y:S04]  /*db40*/  STL [R1+0xcf8], R18 ;  /* 0x000cf81201007387 */ /* 0x000fe80000100800 */
[----:B------:R-:W2:Y:S01]  /*db50*/  LDL.LU R27, [R1+0x58] ;  /* 0x00005800011b7983 */ /* 0x000ea20000300800 */
[----:B------:R-:W-:Y:S02]  /*db60*/  LEA.HI.X.SX32 R15, R15, R3, 0x1, P5 ;  /* 0x000000030f0f7211 */ /* 0x000fe400028f0eff */
[-C--:B-1----:R-:W-:Y:S01]  /*db70*/  LEA R16, P4, R20, R2.reuse, 0x1 ;  /* 0x0000000214107211 */ /* 0x082fe200078808ff */
[----:B------:R0:W-:Y:S04]  /*db80*/  STL [R1+0xcc4], R17 ;  /* 0x000cc41101007387 */ /* 0x0001e80000100800 */
[----:B------:R1:W-:Y:S04]  /*db90*/  STL [R1+0xd00], R16 ;  /* 0x000d001001007387 */ /* 0x0003e80000100800 */
[----:B------:R4:W-:Y:S01]  /*dba0*/  STL [R1+0xccc], R15 ;  /* 0x000ccc0f01007387 */ /* 0x0009e20000100800 */
[----:B0-----:R-:W-:-:S02]  /*dbb0*/  LEA R17, P5, R25, R2, 0x1 ;  /* 0x0000000219117211 */ /* 0x001fc400078a08ff */
[----:B-1----:R-:W-:-:S03]  /*dbc0*/  LEA.HI.X.SX32 R16, R14, R3, 0x1, P6 ;  /* 0x000000030e107211 */ /* 0x002fc600030f0eff */
[----:B------:R-:W-:Y:S01]  /*dbd0*/  STL [R1+0xd08], R17 ;  /* 0x000d081101007387 */ /* 0x000fe20000100800 */
[----:B------:R-:W-:Y:S02]  /*dbe0*/  LEA.HI.X.SX32 R14, R23, R3, 0x1, P0 ;  /* 0x00000003170e7211 */ /* 0x000fe400000f0eff */
[-C--:B----4-:R-:W-:Y:S01]  /*dbf0*/  LEA R15, P6, R28, R2.reuse, 0x1 ;  /* 0x000000021c0f7211 */ /* 0x090fe200078c08ff */
[----:B------:R0:W-:Y:S04]  /*dc00*/  STL [R1+0xcd4], R16 ;  /* 0x000cd41001007387 */ /* 0x0001e80000100800 */
[----:B------:R-:W4:Y:S04]  /*dc10*/  LDL.LU R23, [R1+0x54] ;  /* 0x0000540001177983 */ /* 0x000f280000300800 */
[----:B------:R1:W-:Y:S01]  /*dc20*/  STL [R1+0xd10], R15 ;  /* 0x000d100f01007387 */ /* 0x0003e20000100800 */
[----:B0-----:R-:W-:-:S03]  /*dc30*/  LEA R16, P0, R29, R2, 0x1 ;  /* 0x000000021d107211 */ /* 0x001fc600078008ff */
[----:B------:R-:W-:Y:S01]  /*dc40*/  STL [R1+0xcdc], R14 ;  /* 0x000cdc0e01007387 */ /* 0x000fe20000100800 */
[----:B-1----:R-:W-:-:S03]  /*dc50*/  LEA.HI.X.SX32 R15, R22, R3, 0x1, P1 ;  /* 0x00000003160f7211 */ /* 0x002fc600008f0eff */
[----:B------:R-:W-:Y:S04]  /*dc60*/  STL [R1+0xd18], R16 ;  /* 0x000d181001007387 */ /* 0x000fe80000100800 */
[----:B------:R-:W4:Y:S04]  /*dc70*/  LDL.LU R22, [R1+0x44] ;  /* 0x0000440001167983 */ /* 0x000f280000300800 */
[----:B------:R0:W-:Y:S02]  /*dc80*/  STL [R1+0xce4], R15 ;  /* 0x000ce40f01007387 */ /* 0x0001e40000100800 */
[----:B0-----:R-:W-:-:S02]  /*dc90*/  LEA.HI.X.SX32 R15, R9, R3, 0x1, P2 ;  /* 0x00000003090f7211 */ /* 0x001fc400010f0eff */
[----:B------:R-:W-:Y:S02]  /*dca0*/  LEA.HI.X.SX32 R9, R21, R3, 0x1, P3 ;  /* 0x0000000315097211 */ /* 0x000fe400018f0eff */
[----:B---3--:R-:W-:-:S05]  /*dcb0*/  LEA R14, P1, R8, R2, 0x1 ;  /* 0x00000002080e7211 */ /* 0x008fca00078208ff */
[----:B------:R0:W-:Y:S04]  /*dcc0*/  STL [R1+0xd20], R14 ;  /* 0x000d200e01007387 */ /* 0x0001e80000100800 */
[----:B------:R-:W-:Y:S04]  /*dcd0*/  STL [R1+0xcec], R15 ;  /* 0x000cec0f01007387 */ /* 0x000fe80000100800 */
[----:B------:R-:W3:Y:S01]  /*dce0*/  LDL.LU R21, [R1+0x40] ;  /* 0x0000400001157983 */ /* 0x000ee20000300800 */
[----:B0-----:R-:W-:-:S05]  /*dcf0*/  LEA R14, P2, R7, R2, 0x1 ;  /* 0x00000002070e7211 */ /* 0x001fca00078408ff */
        /* <DEDUP_REMOVED lines=9> */
[----:B------:R0:W-:Y:S04]  /*dd90*/  STL [R1+0xd38], R14 ;  /* 0x000d380e01007387 */ /* 0x0001e80000100800 */
[----:B------:R1:W-:Y:S01]  /*dda0*/  STL [R1+0xd04], R9 ;  /* 0x000d040901007387 */ /* 0x0003e20000100800 */
        /* <DEDUP_REMOVED lines=9> */
[----:B------:R-:W5:Y:S04]  /*de40*/  LDL.LU R29, [R1+0x30] ;  /* 0x00003000011d7983 */ /* 0x000f680000300800 */
[----:B------:R1:W-:Y:S04]  /*de50*/  STL [R1+0xd14], R9 ;  /* 0x000d140901007387 */ /* 0x0003e80000100800 */
[----:B------:R-:W5:Y:S01]  /*de60*/  LDL.LU R19, [R1+0x2c] ;  /* 0x00002c0001137983 */ /* 0x000f620000300800 */
[----:B0-----:R-:W-:-:S05]  /*de70*/  LEA R14, P0, R26, R2, 0x1 ;  /* 0x000000021a0e7211 */ /* 0x001fca00078008ff */
[----:B------:R0:W-:Y:S01]  /*de80*/  STL [R1+0xd50], R14 ;  /* 0x000d500e01007387 */ /* 0x0001e20000100800 */
[----:B-1----:R-:W-:-:S03]  /*de90*/  LEA.HI.X.SX32 R9, R8, R3, 0x1, P1 ;  /* 0x0000000308097211 */ /* 0x002fc600008f0eff */
[----:B------:R-:W5:Y:S04]  /*dea0*/  LDL.LU R18, [R1+0x28] ;  /* 0x0000280001127983 */ /* 0x000f680000300800 */
[----:B------:R1:W-:Y:S04]  /*deb0*/  STL [R1+0xd1c], R9 ;  /* 0x000d1c0901007387 */ /* 0x0003e80000100800 */
[----:B------:R-:W5:Y:S01]  /*dec0*/  LDL.LU R17, [R1+0x24] ;  /* 0x0000240001117983 */ /* 0x000f620000300800 */
[----:B------:R-:W-:Y:S02]  /*ded0*/  LEA.HI.X.SX32 R7, R7, R3, 0x1, P2 ;  /* 0x0000000307077211 */ /* 0x000fe400010f0eff */
[----:B--2---:R-:W-:-:S05]  /*dee0*/  LEA R8, P1, R27, R2, 0x1 ;  /* 0x000000021b087211 */ /* 0x004fca00078208ff */
[----:B------:R-:W-:Y:S04]  /*def0*/  STL [R1+0xd58], R8 ;  /* 0x000d580801007387 */ /* 0x000fe80000100800 */
[----:B------:R-:W2:Y:S04]  /*df00*/  LDL.LU R16, [R1+0x20] ;  /* 0x0000200001107983 */ /* 0x000ea80000300800 */
[----:B------:R-:W2:Y:S04]  /*df10*/  LDL.LU R15, [R1+0x1c] ;  /* 0x00001c00010f7983 */ /* 0x000ea80000300800 */
[----:B------:R1:W-:Y:S04]  /*df20*/  STL [R1+0xd24], R7 ;  /* 0x000d240701007387 */ /* 0x0003e80000100800 */
[----:B0-----:R-:W2:Y:S04]  /*df30*/  LDL.LU R14, [R1+0x18] ;  /* 0x00001800010e7983 */ /* 0x001ea80000300800 */
[----:B-1----:R-:W2:Y:S01]  /*df40*/  LDL.LU R9, [R1+0x14] ;  /* 0x0000140001097983 */ /* 0x002ea20000300800 */
[----:B------:R-:W-:-:S02]  /*df50*/  LEA.HI.X.SX32 R7, R6, R3, 0x1, P3 ;  /* 0x0000000306077211 */ /* 0x000fc400018f0eff */
[----:B----4-:R-:W-:Y:S02]  /*df60*/  LEA R8, P2, R23, R2, 0x1 ;  /* 0x0000000217087211 */ /* 0x010fe400078408ff */
[----:B------:R-:W-:-:S03]  /*df70*/  LEA.HI.X.SX32 R5, R5, R3, 0x1, P4 ;  /* 0x0000000305057211 */ /* 0x000fc600020f0eff */
[----:B------:R0:W-:Y:S01]  /*df80*/  STL [R1+0xd60], R8 ;  /* 0x000d600801007387 */ /* 0x0001e20000100800 */
[----:B------:R-:W-:-:S03]  /*df90*/  LEA.HI.X.SX32 R4, R4, R3, 0x1, P5 ;  /* 0x0000000304047211 */ /* 0x000fc600028f0eff */
[----:B0-----:R-:W4:Y:S01]  /*dfa0*/  LDL.LU R8, [R1+0x10] ;  /* 0x0000100001087983 */ /* 0x001f220000300800 */
[----:B------:R-:W-:-:S03]  /*dfb0*/  LEA R6, P3, R22, R2, 0x1 ;  /* 0x0000000216067211 */ /* 0x000fc600078608ff */
[----:B------:R0:W-:Y:S04]  /*dfc0*/  STL [R1+0xd2c], R7 ;  /* 0x000d2c0701007387 */ /* 0x0001e80000100800 */
[----:B0-----:R-:W4:Y:S04]  /*dfd0*/  LDL.LU R7, [R1+0xc] ;  /* 0x00000c0001077983 */ /* 0x001f280000300800 */
[----:B------:R0:W-:Y:S04]  /*dfe0*/  STL [R1+0xd68], R6 ;  /* 0x000d680601007387 */ /* 0x0001e80000100800 */
[----:B0-----:R-:W4:Y:S04]  /*dff0*/  LDL.LU R6, [R1+0x8] ;  /* 0x0000080001067983 */ /* 0x001f280000300800 */
[----:B------:R3:W-:Y:S01]  /*e000*/  STL [R1+0xd34], R5 ;  /* 0x000d340501007387 */ /* 0x0007e20000100800 */
[----:B------:R-:W-:-:S02]  /*e010*/  LEA.HI.X.SX32 R24, R24, R3, 0x1, P6 ;  /* 0x0000000318187211 */ /* 0x000fc400030f0eff */
[-C--:B------:R-:W-:Y:S02]  /*e020*/  LEA.HI.X.SX32 R26, R26, R3.reuse, 0x1, P0 ;  /* 0x000000031a1a7211 */ /* 0x080fe400000f0eff */
[----:B------:R-:W-:Y:S02]  /*e030*/  LEA.HI.X.SX32 R27, R27, R3, 0x1, P1 ;  /* 0x000000031b1b7211 */ /* 0x000fe400008f0eff */
[----:B---3--:R-:W-:-:S05]  /*e040*/  LEA R5, P4, R21, R2, 0x1 ;  /* 0x0000000215057211 */ /* 0x008fca00078808ff */
[----:B------:R0:W-:Y:S04]  /*e050*/  STL [R1+0xd70], R5 ;  /* 0x000d700501007387 */ /* 0x0001e80000100800 */
[----:B0-----:R-:W3:Y:S04]  /*e060*/  LDL.LU R5, [R1+0x4] ;  /* 0x0000040001057983 */ /* 0x001ee80000300800 */
[----:B------:R0:W-:Y:S02]  /*e070*/  STL [R1+0xd3c], R4 ;  /* 0x000d3c0401007387 */ /* 0x0001e40000100800 */
[----:B0-----:R-:W-:-:S05]  /*e080*/  LEA R4, P5, R20, R2, 0x1 ;  /* 0x0000000214047211 */ /* 0x001fca00078a08ff */
[----:B------:R0:W-:Y:S04]  /*e090*/  STL [R1+0xd78], R4 ;  /* 0x000d780401007387 */ /* 0x0001e80000100800 */
[----:B0-----:R-:W3:Y:S04]  /*e0a0*/  LDL.LU R4, [R1] ;  /* 0x0000000001047983 */ /* 0x001ee80000300800 */
[----:B------:R5:W-:Y:S01]  /*e0b0*/  STL [R1+0xd44], R24 ;  /* 0x000d441801007387 */ /* 0x000be20000100800 */
[-C--:B------:R-:W-:Y:S02]  /*e0c0*/  LEA.HI.X.SX32 R23, R23, R3.reuse, 0x1, P2 ;  /* 0x0000000317177211 */ /* 0x080fe400010f0eff */
[----:B------:R-:W-:-:S02]  /*e0d0*/  LEA.HI.X.SX32 R22, R22, R3, 0x1, P3 ;  /* 0x0000000316167211 */ /* 0x000fc400018f0eff */
[----:B------:R-:W-:Y:S02]  /*e0e0*/  LEA.HI.X.SX32 R21, R21, R3, 0x1, P4 ;  /* 0x0000000315157211 */ /* 0x000fe400020f0eff */
[----:B-----5:R-:W-:-:S05]  /*e0f0*/  LEA R24, P6, R25, R2, 0x1 ;  /* 0x0000000219187211 */ /* 0x020fca00078c08ff */
[----:B------:R0:W-:Y:S04]  /*e100*/  STL [R1+0xd80], R24 ;  /* 0x000d801801007387 */ /* 0x0001e80000100800 */
[----:B0-----:R-:W5:Y:S04]  /*e110*/  LDL.LU R24, [R1+0xf14] ;  /* 0x000f140001187983 */ /* 0x001f680000300800 */
[----:B------:R0:W-:Y:S02]  /*e120*/  STL [R1+0xd4c], R26 ;  /* 0x000d4c1a01007387 */ /* 0x0001e40000100800 */
[----:B0-----:R-:W-:-:S05]  /*e130*/  LEA R26, P0, R28, R2, 0x1 ;  /* 0x000000021c1a7211 */ /* 0x001fca00078008ff */
        /* <DEDUP_REMOVED lines=12> */
[----:B------:R0:W-:Y:S01]  /*e200*/  STL [R1+0xda0], R22 ;  /* 0x000da01601007387 */ /* 0x0001e20000100800 */
[----:B------:R-:W-:-:S03]  /*e210*/  LEA.HI.X.SX32 R20, R20, R3, 0x1, P5 ;  /* 0x0000000314147211 */ /* 0x000fc600028f0eff */
[----:B0-----:R-:W5:Y:S04]  /*e220*/  LDL.LU R22, [R1+0xf04] ;  /* 0x000f040001167983 */ /* 0x001f680000300800 */
[----:B------:R0:W-:Y:S02]  /*e230*/  STL [R1+0xd6c], R21 ;  /* 0x000d6c1501007387 */ /* 0x0001e40000100800 */
[----:B0-----:R-:W-:-:S05]  /*e240*/  LEA R21, P4, R17, R2, 0x1 ;  /* 0x0000000211157211 */ /* 0x001fca00078808ff */
[----:B------:R0:W-:Y:S01]  /*e250*/  STL [R1+0xda8], R21 ;  /* 0x000da81501007387 */ /* 0x0001e20000100800 */
[----:B------:R-:W-:-:S03]  /*e260*/  LEA.HI.X.SX32 R25, R25, R3, 0x1, P6 ;  /* 0x0000000319197211 */ /* 0x000fc600030f0eff */
[----:B0-----:R-:W5:Y:S04]  /*e270*/  LDL.LU R21, [R1+0xf00] ;  /* 0x000f000001157983 */ /* 0x001f680000300800 */
[----:B------:R2:W-:Y:S02]  /*e280*/  STL [R1+0xd74], R20 ;  /* 0x000d741401007387 */ /* 0x0005e40000100800 */
[----:B--2---:R-:W-:-:S05]  /*e290*/  LEA R20, P5, R16, R2, 0x1 ;  /* 0x0000000210147211 */ /* 0x004fca00078a08ff */
[----:B------:R0:W-:Y:S01]  /*e2a0*/  STL [R1+0xdb0], R20 ;  /* 0x000db01401007387 */ /* 0x0001e20000100800 */
[----:B------:R-:W-:-:S03]  /*e2b0*/  LEA.HI.X.SX32 R28, R28, R3, 0x1, P0 ;  /* 0x000000031c1c7211 */ /* 0x000fc600000f0eff */
[----:B0-----:R-:W2:Y:S04]  /*e2c0*/  LDL.LU R20, [R1+0xefc] ;  /* 0x000efc0001147983 */ /* 0x001ea80000300800 */
[----:B------:R0:W-:Y:S02]  /*e2d0*/  STL [R1+0xd7c], R25 ;  /* 0x000d7c1901007387 */ /* 0x0001e40000100800 */
[----:B0-----:R-:W-:-:S05]  /*e2e0*/  LEA R25, P6, R15, R2, 0x1 ;  /* 0x000000020f197211 */ /* 0x001fca00078c08ff */
[----:B------:R0:W-:Y:S01]  /*e2f0*/  STL [R1+0xdb8], R25 ;  /* 0x000db81901007387 */ /* 0x0001e20000100800 */
[----:B------:R-:W-:-:S03]  /*e300*/  LEA.HI.X.SX32 R29, R29, R3, 0x1, P1 ;  /* 0x000000031d1d7211 */ /* 0x000fc600008f0eff */
[----:B0-----:R-:W5:Y:S04]  /*e310*/  LDL.LU R25, [R1+0xef8] ;  /* 0x000ef80001197983 */ /* 0x001f680000300800 */
[----:B------:R0:W-:Y:S02]  /*e320*/  STL [R1+0xd84], R28 ;  /* 0x000d841c01007387 */ /* 0x0001e40000100800 */
[----:B0-----:R-:W-:-:S05]  /*e330*/  LEA R28, P0, R14, R2, 0x1 ;  /* 0x000000020e1c7211 */ /* 0x001fca00078008ff */
[----:B------:R0:W-:Y:S04]  /*e340*/  STL [R1+0xdc0], R28 ;  /* 0x000dc01c01007387 */ /* 0x0001e80000100800 */
[----:B0-----:R-:W2:Y:S04]  /*e350*/  LDL.LU R28, [R1+0xef4] ;  /* 0x000ef400011c7983 */ /* 0x001ea80000300800 */
[----:B------:R0:W-:Y:S02]  /*e360*/  STL [R1+0xd8c], R29 ;  /* 0x000d8c1d01007387 */ /* 0x0001e40000100800 */
[----:B0-----:R-:W-:-:S05]  /*e370*/  LEA R29, P1, R9, R2, 0x1 ;  /* 0x00000002091d7211 */ /* 0x001fca00078208ff */
[----:B------:R0:W-:Y:S04]  /*e380*/  STL [R1+0xdc8], R29 ;  /* 0x000dc81d01007387 */ /* 0x0001e80000100800 */
[----:B0-----:R-:W2:Y:S01]  /*e390*/  LDL.LU R29, [R1+0xef0] ;  /* 0x000ef000011d7983 */ /* 0x001ea20000300800 */
[-C--:B------:R-:W-:Y:S02]  /*e3a0*/  LEA.HI.X.SX32 R19, R19, R3.reuse, 0x1, P2 ;  /* 0x0000000313137211 */ /* 0x080fe400010f0eff */
[----:B------:R-:W-:-:S03]  /*e3b0*/  LEA.HI.X.SX32 R18, R18, R3, 0x1, P3 ;  /* 0x0000000312127211 */ /* 0x000fc600018f0eff */
[----:B------:R4:W-:Y:S01]  /*e3c0*/  STL [R1+0xd94], R19 ;  /* 0x000d941301007387 */ /* 0x0009e20000100800 */
[----:B------:R-:W-:Y:S02]  /*e3d0*/  LEA.HI.X.SX32 R17, R17, R3, 0x1, P4 ;  /* 0x0000000311117211 */ /* 0x000fe400020f0eff */
[----:B----4-:R-:W-:-:S05]  /*e3e0*/  LEA R19, P2, R8, R2, 0x1 ;  /* 0x0000000208137211 */ /* 0x010fca00078408ff */
[----:B------:R0:W-:Y:S01]  /*e3f0*/  STL [R1+0xdd0], R19 ;  /* 0x000dd01301007387 */ /* 0x0001e20000100800 */
[----:B------:R-:W-:-:S03]  /*e400*/  LEA.HI.X.SX32 R16, R16, R3, 0x1, P5 ;  /* 0x0000000310107211 */ /* 0x000fc600028f0eff */
[----:B------:R1:W-:Y:S01]  /*e410*/  STL [R1+0xd9c], R18 ;  /* 0x000d9c1201007387 */ /* 0x0003e20000100800 */
[-C--:B0-----:R-:W-:Y:S02]  /*e420*/  LEA R19, P3, R7, R2.reuse, 0x1 ;  /* 0x0000000207137211 */ /* 0x081fe400078608ff */
[----:B-1----:R-:W-:-:S03]  /*e430*/  LEA R18, P4, R6, R2, 0x1 ;  /* 0x0000000206127211 */ /* 0x002fc600078808ff */
[----:B------:R-:W-:Y:S04]  /*e440*/  STL [R1+0xdd8], R19 ;  /* 0x000dd81301007387 */ /* 0x000fe80000100800 */
[----:B------:R3:W-:Y:S04]  /*e450*/  STL [R1+0xda4], R17 ;  /* 0x000da41101007387 */ /* 0x0007e80000100800 */
[----:B------:R-:W-:Y:S01]  /*e460*/  STL [R1+0xde0], R18 ;  /* 0x000de01201007387 */ /* 0x000fe20000100800 */
[----:B------:R-:W-:-:S03]  /*e470*/  LEA.HI.X.SX32 R14, R14, R3, 0x1, P0 ;  /* 0x000000030e0e7211 */ /* 0x000fc600000f0eff */
[----:B------:R0:W-:Y:S01]  /*e480*/  STL [R1+0xdac], R16 ;  /* 0x000dac1001007387 */ /* 0x0001e20000100800 */
[-C--:B---3--:R-:W-:Y:S02]  /*e490*/  LEA R17, P5, R5, R2.reuse, 0x1 ;  /* 0x0000000205117211 */ /* 0x088fe400078a08ff */
[-C--:B0-----:R-:W-:Y:S02]  /*e4a0*/  LEA.HI.X.SX32 R16, R15, R3.reuse, 0x1, P6 ;  /* 0x000000030f107211 */ /* 0x081fe400030f0eff */
[----:B------:R-:W-:Y:S01]  /*e4b0*/  LEA R15, P6, R4, R2, 0x1 ;  /* 0x00000002040f7211 */ /* 0x000fe200078c08ff */
[----:B------:R-:W-:Y:S04]  /*e4c0*/  STL [R1+0xde8], R17 ;  /* 0x000de81101007387 */ /* 0x000fe80000100800 */
[----:B------:R-:W-:Y:S04]  /*e4d0*/  STL [R1+0xdb4], R16 ;  /* 0x000db41001007387 */ /* 0x000fe80000100800 */
[----:B------:R0:W-:Y:S04]  /*e4e0*/  STL [R1+0xdf0], R15 ;  /* 0x000df00f01007387 */ /* 0x0001e80000100800 */
[----:B------:R2:W-:Y:S01]  /*e4f0*/  STL [R1+0xdbc], R14 ;  /* 0x000dbc0e01007387 */ /* 0x0005e20000100800 */
[----:B------:R-:W-:-:S02]  /*e500*/  LEA.HI.X.SX32 R7, R7, R3, 0x1, P3 ;  /* 0x0000000307077211 */ /* 0x000fc400018f0eff */
[-C--:B0-----:R-:W-:Y:S02]  /*e510*/  LEA.HI.X.SX32 R15, R9, R3.reuse, 0x1, P1 ;  /* 0x00000003090f7211 */ /* 0x081fe400008f0eff */
[-C--:B------:R-:W-:Y:S02]  /*e520*/  LEA.HI.X.SX32 R9, R8, R3.reuse, 0x1, P2 ;  /* 0x0000000308097211 */ /* 0x080fe400010f0eff */
[----:B------:R-:W-:Y:S01]  /*e530*/  LEA.HI.X.SX32 R4, R4, R3, 0x1, P6 ;  /* 0x0000000304047211 */ /* 0x000fe200030f0eff */
[----:B------:R-:W-:Y:S01]  /*e540*/  IMAD R0, R0, UR6, RZ ;  /* 0x0000000600007c24 */ /* 0x000fe2000f8e02ff */
[-C--:B-----5:R-:W-:Y:S02]  /*e550*/  LEA R8, P2, R25, R2.reuse, 0x1 ;  /* 0x0000000219087211 */ /* 0x0a0fe400078408ff */
[-C--:B--2---:R-:W-:Y:S02]  /*e560*/  LEA R14, P1, R28, R2.reuse, 0x1 ;  /* 0x000000021c0e7211 */ /* 0x084fe400078208ff */
[----:B------:R-:W-:-:S05]  /*e570*/  LEA R16, P0, R29, R2, 0x1 ;  /* 0x000000021d107211 */ /* 0x000fca00078008ff */
[----:B------:R-:W-:Y:S04]  /*e580*/  STL [R1+0xdf8], R16 ;  /* 0x000df81001007387 */ /* 0x000fe80000100800 */
[----:B------:R-:W-:Y:S04]  /*e590*/  STL [R1+0xdc4], R15 ;  /* 0x000dc40f01007387 */ /* 0x000fe80000100800 */
[----:B------:R-:W-:Y:S04]  /*e5a0*/  STL [R1+0xe00], R14 ;  /* 0x000e000e01007387 */ /* 0x000fe80000100800 */
[----:B------:R0:W-:Y:S04]  /*e5b0*/  STL [R1+0xdcc], R9 ;  /* 0x000dcc0901007387 */ /* 0x0001e80000100800 */
[----:B------:R1:W-:Y:S04]  /*e5c0*/  STL [R1+0xe08], R8 ;  /* 0x000e080801007387 */ /* 0x0003e80000100800 */
[----:B------:R2:W-:Y:S01]  /*e5d0*/  STL [R1+0xdd4], R7 ;  /* 0x000dd40701007387 */ /* 0x0005e20000100800 */
[----:B0-----:R-:W-:-:S02]  /*e5e0*/  LEA R9, P3, R20, R2, 0x1 ;  /* 0x0000000214097211 */ /* 0x001fc400078608ff */
[-C--:B-1----:R-:W-:Y:S02]  /*e5f0*/  LEA.HI.X.SX32 R8, R6, R3.reuse, 0x1, P4 ;  /* 0x0000000306087211 */ /* 0x082fe400020f0eff */
[----:B------:R-:W-:Y:S02]  /*e600*/  LEA.HI.X.SX32 R6, R5, R3, 0x1, P5 ;  /* 0x0000000305067211 */ /* 0x000fe400028f0eff */
[-C--:B--2---:R-:W-:Y:S01]  /*e610*/  LEA R7, P4, R21, R2.reuse, 0x1 ;  /* 0x0000000215077211 */ /* 0x084fe200078808ff */
[----:B------:R0:W-:Y:S01]  /*e620*/  STL [R1+0xe10], R9 ;  /* 0x000e100901007387 */ /* 0x0001e20000100800 */
[----:B------:R-:W-:-:S03]  /*e630*/  LEA R5, P5, R22, R2, 0x1 ;  /* 0x0000000216057211 */ /* 0x000fc600078a08ff */
[----:B------:R1:W-:Y:S04]  /*e640*/  STL [R1+0xddc], R8 ;  /* 0x000ddc0801007387 */ /* 0x0003e80000100800 */
[----:B------:R-:W-:Y:S01]  /*e650*/  STL [R1+0xe14], R7 ;  /* 0x000e140701007387 */ /* 0x000fe20000100800 */
[----:B0-----:R-:W0:Y:S03]  /*e660*/  LDC R9, c[0x0][0x238] ;  /* 0x00008e00ff097b82 */ /* 0x001e260000000800 */
[----:B------:R2:W-:Y:S04]  /*e670*/  STL [R1+0xde4], R6 ;  /* 0x000de40601007387 */ /* 0x0005e80000100800 */
[----:B------:R3:W-:Y:S01]  /*e680*/  STL [R1+0xe18], R5 ;  /* 0x000e180501007387 */ /* 0x0007e20000100800 */
[----:B-1----:R-:W1:Y:S03]  /*e690*/  LDC R8, c[0x0][0x238] ;  /* 0x00008e00ff087b82 */ /* 0x002e660000000800 */
[----:B------:R4:W-:Y:S01]  /*e6a0*/  STL [R1+0xdec], R4 ;  /* 0x000dec0401007387 */ /* 0x0009e20000100800 */
[----:B--2---:R-:W-:-:S02]  /*e6b0*/  LEA R6, P6, R23, R2, 0x1 ;  /* 0x0000000217067211 */ /* 0x004fc400078c08ff */
[----:B---3--:R-:W-:-:S03]  /*e6c0*/  LEA.HI.X.SX32 R5, R29, R3, 0x1, P0 ;  /* 0x000000031d057211 */ /* 0x008fc600000f0eff */
[----:B------:R2:W-:Y:S01]  /*e6d0*/  STL [R1+0xe1c], R6 ;  /* 0x000e1c0601007387 */ /* 0x0005e20000100800 */
[----:B----4-:R-:W-:-:S03]  /*e6e0*/  LEA R4, P0, R27, R2, 0x1 ;  /* 0x000000021b047211 */ /* 0x010fc600078008ff */
[----:B------:R3:W-:Y:S04]  /*e6f0*/  STL [R1+0xdf4], R5 ;  /* 0x000df40501007387 */ /* 0x0007e80000100800 */
[----:B------:R4:W-:Y:S01]  /*e700*/  STL [R1+0xe20], R4 ;  /* 0x000e200401007387 */ /* 0x0009e20000100800 */
[----:B--2---:R-:W-:Y:S02]  /*e710*/  LEA.HI.X.SX32 R6, R28, R3, 0x1, P1 ;  /* 0x000000031c067211 */ /* 0x004fe400008f0eff */
[----:B---3--:R-:W-:-:S03]  /*e720*/  LEA R5, P1, R26, R2, 0x1 ;  /* 0x000000021a057211 */ /* 0x008fc600078208ff */
[----:B------:R-:W-:Y:S01]  /*e730*/  STL [R1+0xdfc], R6 ;  /* 0x000dfc0601007387 */ /* 0x000fe20000100800 */
[----:B----4-:R-:W-:-:S03]  /*e740*/  LEA.HI.X.SX32 R4, R25, R3, 0x1, P2 ;  /* 0x0000000319047211 */ /* 0x010fc600010f0eff */
[----:B------:R-:W-:Y:S04]  /*e750*/  STL [R1+0xe24], R5 ;  /* 0x000e240501007387 */ /* 0x000fe80000100800 */
[----:B------:R2:W-:Y:S02]  /*e760*/  STL [R1+0xe04], R4 ;  /* 0x000e040401007387 */ /* 0x0005e40000100800 */
[----:B--2---:R-:W2:Y:S01]  /*e770*/  LDC R4, c[0x0][0x238] ;  /* 0x00008e00ff047b82 */ /* 0x004ea20000000800 */
[----:B------:R-:W-:Y:S02]  /*e780*/  LEA R6, P2, R24, R2, 0x1 ;  /* 0x0000000218067211 */ /* 0x000fe400078408ff */
[----:B------:R-:W-:-:S03]  /*e790*/  LEA.HI.X.SX32 R5, R20, R3, 0x1, P3 ;  /* 0x0000000314057211 */ /* 0x000fc600018f0eff */
[----:B------:R3:W-:Y:S04]  /*e7a0*/  STL [R1+0xe28], R6 ;  /* 0x000e280601007387 */ /* 0x0007e80000100800 */
[----:B------:R4:W-:Y:S01]  /*e7b0*/  STL [R1+0xe0c], R5 ;  /* 0x000e0c0501007387 */ /* 0x0009e20000100800 */
[----:B---3--:R-:W-:Y:S02]  /*e7c0*/  LEA R6, P3, R0, R2, 0x1 ;  /* 0x0000000200067211 */ /* 0x008fe400078608ff */
[-C--:B------:R-:W-:Y:S02]  /*e7d0*/  LEA.HI.X.SX32 R2, R22, R3.reuse, 0x1, P5 ;  /* 0x0000000316027211 */ /* 0x080fe400028f0eff */
[-C--:B----4-:R-:W-:Y:S01]  /*e7e0*/  LEA.HI.X.SX32 R5, R21, R3.reuse, 0x1, P4 ;  /* 0x0000000315057211 */ /* 0x090fe200020f0eff */
[----:B------:R2:W-:Y:S01]  /*e7f0*/  STL [R1+0xadc], R6 ;  /* 0x000adc0601007387 */ /* 0x0005e20000100800 */
[----:B------:R-:W-:-:S03]  /*e800*/  LEA.HI.X.SX32 R7, R27, R3, 0x1, P0 ;  /* 0x000000031b077211 */ /* 0x000fc600000f0eff */
[----:B------:R-:W-:Y:S04]  /*e810*/  STL [R1+0xac4], R5 ;  /* 0x000ac40501007387 */ /* 0x000fe80000100800 */
[----:B------:R3:W-:Y:S01]  /*e820*/  STL [R1+0xac8], R2 ;  /* 0x000ac80201007387 */ /* 0x0007e20000100800 */
[----:B--2---:R-:W-:Y:S01]  /*e830*/  IMAD R6, R4, 0x3f, RZ ;  /* 0x0000003f04067824 */ /* 0x004fe200078e02ff */
[-C--:B------:R-:W-:Y:S02]  /*e840*/  LEA.HI.X.SX32 R4, R23, R3.reuse, 0x1, P6 ;  /* 0x0000000317047211 */ /* 0x080fe400030f0eff */
[----:B---3--:R-:W-:-:S03]  /*e850*/  LEA.HI.X.SX32 R2, R26, R3, 0x1, P1 ;  /* 0x000000031a027211 */ /* 0x008fc600008f0eff */
[----:B------:R2:W-:Y:S01]  /*e860*/  STL [R1+0xacc], R4 ;  /* 0x000acc0401007387 */ /* 0x0005e20000100800 */
[----:B------:R-:W-:-:S03]  /*e870*/  LEA.HI.X.SX32 R0, R0, R3, 0x1, P3 ;  /* 0x0000000300007211 */ /* 0x000fc600018f0eff */
[----:B------:R-:W-:Y:S04]  /*e880*/  STL [R1+0xad0], R7 ;  /* 0x000ad00701007387 */ /* 0x000fe80000100800 */
[----:B------:R3:W-:Y:S01]  /*e890*/  STL [R1+0xad4], R2 ;  /* 0x000ad40201007387 */ /* 0x0007e20000100800 */
[----:B-1----:R-:W-:Y:S02]  /*e8a0*/  IMAD R8, R8, 0x3e, RZ ;  /* 0x0000003e08087824 */ /* 0x002fe400078e02ff */
[----:B--2---:R-:W-:Y:S01]  /*e8b0*/  IMAD.WIDE R4, R6, 0x2, R12 ;  /* 0x0000000206047825 */ /* 0x004fe200078e020c */
[----:B---3--:R-:W-:-:S03]  /*e8c0*/  LEA.HI.X.SX32 R2, R24, R3, 0x1, P2 ;  /* 0x0000000318027211 */ /* 0x008fc600010f0eff */
[----:B------:R-:W-:Y:S02]  /*e8d0*/  IMAD.WIDE R6, R6, 0x2, R10 ;  /* 0x0000000206067825 */ /* 0x000fe400078e020a */
[----:B------:R1:W-:Y:S04]  /*e8e0*/  STL [R1+0xad8], R2 ;  /* 0x000ad80201007387 */ /* 0x0003e80000100800 */
[----:B------:R-:W-:Y:S04]  /*e8f0*/  STL [R1+0x6d0], R0 ;  /* 0x0006d00001007387 */ /* 0x000fe80000100800 */
[----:B------:R-:W-:Y:S01]  /*e900*/  STL [R1+0x6d8], R4 ;  /* 0x0006d80401007387 */ /* 0x000fe20000100800 */
[----:B-1----:R-:W-:-:S03]  /*e910*/  IMAD.WIDE R2, R8, 0x2, R12 ;  /* 0x0000000208027825 */ /* 0x002fc600078e020c */
[----:B------:R1:W-:Y:S04]  /*e920*/  STL [R1+0x6d4], R5 ;  /* 0x0006d40501007387 */ /* 0x0003e80000100800 */
[----:B------:R0:W-:Y:S04]  /*e930*/  STL [R1+0x6e0], R6 ;  /* 0x0006e00601007387 */ /* 0x0001e80000100800 */
[----:B------:R-:W-:Y:S01]  /*e940*/  STL [R1+0x6dc], R7 ;  /* 0x0006dc0701007387 */ /* 0x000fe20000100800 */
[----:B-1----:R-:W-:-:S03]  /*e950*/  IMAD.WIDE R4, R8, 0x2, R10 ;  /* 0x0000000208047825 */ /* 0x002fc600078e020a */
[----:B------:R-:W-:Y:S01]  /*e960*/  STL [R1+0x6e8], R2 ;  /* 0x0006e80201007387 */ /* 0x000fe20000100800 */
[----:B0-----:R-:W-:-:S03]  /*e970*/  IMAD R6, R9, 0x3d, RZ ;  /* 0x0000003d09067824 */ /* 0x001fc600078e02ff */
[----:B------:R0:W-:Y:S01]  /*e980*/  STL [R1+0x6e4], R3 ;  /* 0x0006e40301007387 */ /* 0x0001e20000100800 */
[----:B------:R-:W-:-:S03]  /*e990*/  IMAD R0, R9, 0x3c, RZ ;  /* 0x0000003c09007824 */ /* 0x000fc600078e02ff */
[----:B------:R-:W-:Y:S01]  /*e9a0*/  STL [R1+0x6f0], R4 ;  /* 0x0006f00401007387 */ /* 0x000fe20000100800 */
[----:B0-----:R-:W-:-:S03]  /*e9b0*/  IMAD.WIDE R2, R6, 0x2, R12 ;  /* 0x0000000206027825 */ /* 0x001fc600078e020c */
[----:B------:R0:W-:Y:S01]  /*e9c0*/  STL [R1+0x6ec], R5 ;  /* 0x0006ec0501007387 */ /* 0x0001e20000100800 */
[----:B------:R-:W-:-:S03]  /*e9d0*/  IMAD.WIDE R6, R6, 0x2, R10 ;  /* 0x0000000206067825 */ /* 0x000fc600078e020a */
[----:B------:R-:W-:Y:S04]  /*e9e0*/  STL [R1+0x6f8], R2 ;  /* 0x0006f80201007387 */ /* 0x000fe80000100800 */
[----:B------:R1:W-:Y:S04]  /*e9f0*/  STL [R1+0x6f4], R3 ;  /* 0x0006f40301007387 */ /* 0x0003e80000100800 */
[----:B------:R2:W-:Y:S01]  /*ea00*/  STL [R1+0x700], R6 ;  /* 0x0007000601007387 */ /* 0x0005e20000100800 */
[----:B0-----:R-:W-:-:S04]  /*ea10*/  IMAD.WIDE R4, R0, 0x2, R10 ;  /* 0x0000000200047825 */ /* 0x001fc800078e020a */
[----:B-1----:R-:W-:Y:S01]  /*ea20*/  IMAD.WIDE R2, R0, 0x2, R12 ;  /* 0x0000000200027825 */ /* 0x002fe200078e020c */
[----:B------:R-:W-:Y:S03]  /*ea30*/  STL [R1+0x6fc], R7 ;  /* 0x0006fc0701007387 */ /* 0x000fe60000100800 */
[C---:B--2---:R-:W-:Y:S01]  /*ea40*/  IMAD R6, R9.reuse, 0x3b, RZ ;  /* 0x0000003b09067824 */ /* 0x044fe200078e02ff */
[----:B------:R-:W-:Y:S04]  /*ea50*/  STL [R1+0x708], R2 ;  /* 0x0007080201007387 */ /* 0x000fe80000100800 */
        /* <DEDUP_REMOVED lines=183> */
[----:B------:R-:W-:-:S03]  /*f5d0*/  IMAD.SHL.U32 R0, R9, 0x20, RZ ;  /* 0x0000002009007824 */ /* 0x000fc600078e00ff */
        /* <DEDUP_REMOVED lines=215> */
[----:B------:R1:W-:Y:S01]  /*10350*/  STL [R1+0xa94], R3 ;  /* 0x000a940301007387 */ /* 0x0003e20000100800 */
[----:B0-----:R-:W-:-:S03]  /*10360*/  IMAD.WIDE R4, R0, 0x2, R10 ;  /* 0x0000000200047825 */ /* 0x001fc600078e020a */
[----:B------:R-:W-:Y:S01]  /*10370*/  STL [R1+0xaa0], R6 ;  /* 0x000aa00601007387 */ /* 0x000fe20000100800 */
[----:B-1----:R-:W-:-:S03]  /*10380*/  IMAD.WIDE R2, R0, 0x2, R12 ;  /* 0x0000000200027825 */ /* 0x002fc600078e020c */
[----:B------:R0:W-:Y:S04]  /*10390*/  STL [R1+0xa9c], R7 ;  /* 0x000a9c0701007387 */ /* 0x0001e80000100800 */
[----:B------:R-:W-:Y:S04]  /*103a0*/  STL [R1+0xaa8], R2 ;  /* 0x000aa80201007387 */ /* 0x000fe80000100800 */
[----:B------:R1:W-:Y:S01]  /*103b0*/  STL [R1+0xaa4], R3 ;  /* 0x000aa40301007387 */ /* 0x0003e20000100800 */
[----:B0-----:R-:W-:-:S03]  /*103c0*/  IMAD.WIDE R6, R9, 0x2, R12 ;  /* 0x0000000209067825 */ /* 0x001fc600078e020c */
[----:B------:R-:W-:Y:S04]  /*103d0*/  STL [R1+0xab0], R4 ;  /* 0x000ab00401007387 */ /* 0x000fe80000100800 */
[----:B------:R-:W-:Y:S01]  /*103e0*/  STL [R1+0xaac], R5 ;  /* 0x000aac0501007387 */ /* 0x000fe20000100800 */
[----:B-1----:R-:W-:-:S03]  /*103f0*/  IMAD.WIDE R2, R9, 0x2, R10 ;  /* 0x0000000209027825 */ /* 0x002fc600078e020a */
[----:B------:R-:W-:Y:S01]  /*10400*/  STL [R1+0xab8], R6 ;  /* 0x000ab80601007387 */ /* 0x000fe20000100800 */
[----:B------:R-:W0:Y:S03]  /*10410*/  LDC R11, c[0x0][0x230] ;  /* 0x00008c00ff0b7b82 */ /* 0x000e260000000800 */
[----:B------:R-:W-:Y:S04]  /*10420*/  STL [R1+0xab4], R7 ;  /* 0x000ab40701007387 */ /* 0x000fe80000100800 */
[----:B------:R1:W-:Y:S04]  /*10430*/  STL [R1+0xac0], R2 ;  /* 0x000ac00201007387 */ /* 0x0003e80000100800 */
[----:B------:R2:W-:Y:S04]  /*10440*/  STL [R1+0xabc], R3 ;  /* 0x000abc0301007387 */ /* 0x0005e80000100800 */
[----:B------:R-:W-:Y:S04]  /*10450*/  STL [R1+0x6cc], RZ ;  /* 0x0006ccff01007387 */ /* 0x000fe80000100800 */
        /* <DEDUP_REMOVED lines=165> */
[----:B------:R-:W-:Y:S01]  /*10eb0*/  STL [R1+0x5d4], RZ ;  /* 0x0005d4ff01007387 */ /* 0x000fe20000100800 */
[----:B------:R-:W3:Y:S03]  /*10ec0*/  S2R R10, SR_TID.X ;  /* 0x00000000000a7919 */ /* 0x000ee60000002100 */
[----:B------:R-:W-:Y:S04]  /*10ed0*/  STL [R1+0x5d8], RZ ;  /* 0x0005d8ff01007387 */ /* 0x000fe80000100800 */
[----:B------:R-:W-:Y:S04]  /*10ee0*/  STL [R1+0x5dc], RZ ;  /* 0x0005dcff01007387 */ /* 0x000fe80000100800 */
[----:B------:R-:W-:Y:S04]  /*10ef0*/  STL [R1+0x560], RZ ;  /* 0x000560ff01007387 */ /* 0x000fe80000100800 */
[----:B------:R-:W-:Y:S04]  /*10f00*/  STL [R1+0x564], RZ ;  /* 0x000564ff01007387 */ /* 0x000fe80000100800 */
[----:B------:R-:W-:Y:S04]  /*10f10*/  STL [R1+0x568], RZ ;  /* 0x000568ff01007387 */ /* 0x000fe80000100800 */
[----:B------:R-:W-:Y:S04]  /*10f20*/  STL [R1+0x56c], RZ ;  /* 0x00056cff01007387 */ /* 0x000fe80000100800 */
[----:B------:R-:W-:Y:S01]  /*10f30*/  STL [R1+0x4f0], RZ ;  /* 0x0004f0ff01007387 */ /* 0x000fe20000100800 */
[----:B-1----:R-:W-:-:S03]  /*10f40*/  IMAD.SHL.U32 R2, R9, 0x40, RZ ;  /* 0x0000004009027824 */ /* 0x002fc600078e00ff */
[----:B------:R-:W-:Y:S04]  /*10f50*/  STL [R1+0x4f4], RZ ;  /* 0x0004f4ff01007387 */ /* 0x000fe80000100800 */
[----:B------:R-:W-:Y:S04]  /*10f60*/  STL [R1+0x4f8], RZ ;  /* 0x0004f8ff01007387 */ /* 0x000fe80000100800 */
[----:B------:R-:W-:Y:S04]  /*10f70*/  STL [R1+0x4fc], RZ ;  /* 0x0004fcff01007387 */ /* 0x000fe80000100800 */
[----:B------:R-:W-:Y:S04]  /*10f80*/  STL [R1+0x3f0], RZ ;  /* 0x0003f0ff01007387 */ /* 0x000fe80000100800 */
[----:B------:R-:W-:Y:S01]  /*10f90*/  STL [R1+0x3f4], RZ ;  /* 0x0003f4ff01007387 */ /* 0x000fe20000100800 */
[----:B------:R-:W1:Y:S03]  /*10fa0*/  S2R R9, SR_TID.X ;  /* 0x0000000000097919 */ /* 0x000e660000002100 */
[----:B------:R-:W-:Y:S04]  /*10fb0*/  STL [R1+0x3f8], RZ ;  /* 0x0003f8ff01007387 */ /* 0x000fe80000100800 */
[----:B------:R-:W-:Y:S01]  /*10fc0*/  STL [R1+0x3fc], RZ ;  /* 0x0003fcff01007387 */ /* 0x000fe20000100800 */
[----:B------:R-:W2:Y:S03]  /*10fd0*/  S2R R8, SR_TID.X ;  /* 0x0000000000087919 */ /* 0x000ea60000002100 */
        /* <DEDUP_REMOVED lines=15> */
[----:B---3--:R-:W-:-:S03]  /*110d0*/  LOP3.LUT R10, R10, 0x3f, RZ, 0xc0, !PT ;  /* 0x0000003f0a0a7812 */ /* 0x008fc600078ec0ff */
[----:B------:R-:W-:Y:S01]  /*110e0*/  STL [R1+0x66c], RZ ;  /* 0x00066cff01007387 */ /* 0x000fe20000100800 */
[----:B0-----:R-:W-:-:S03]  /*110f0*/  VIADD R11, R11, 0x3f ;  /* 0x0000003f0b0b7836 */ /* 0x001fc60000000000 */
[----:B------:R-:W-:Y:S04]  /*11100*/  STL [R1+0x5c0], RZ ;  /* 0x0005c0ff01007387 */ /* 0x000fe80000100800 */
[----:B------:R-:W-:Y:S04]  /*11110*/  STL [R1+0x5c4], RZ ;  /* 0x0005c4ff01007387 */ /* 0x000fe80000100800 */
[----:B------:R-:W-:Y:S04]  /*11120*/  STL [R1+0x5c8], RZ ;  /* 0x0005c8ff01007387 */ /* 0x000fe80000100800 */
[----:B------:R-:W-:Y:S01]  /*11130*/  STL [R1+0x5cc], RZ ;  /* 0x0005ccff01007387 */ /* 0x000fe20000100800 */
[----:B------:R-:W-:-:S03]  /*11140*/  IMAD.SHL.U32 R28, R10, 0x2, RZ ;  /* 0x000000020a1c7824 */ /* 0x000fc600078e00ff */
[----:B------:R-:W-:Y:S01]  /*11150*/  STL [R1+0x540], RZ ;  /* 0x000540ff01007387 */ /* 0x000fe20000100800 */
[----:B------:R-:W-:-:S03]  /*11160*/  SHF.R.S32.HI R10, RZ, 0x1f, R11 ;  /* 0x0000001fff0a7819 */ /* 0x000fc6000001140b */
[----:B------:R-:W-:Y:S04]  /*11170*/  STL [R1+0x544], RZ ;  /* 0x000544ff01007387 */ /* 0x000fe80000100800 */
[----:B------:R-:W-:Y:S04]  /*11180*/  STL [R1+0x548], RZ ;  /* 0x000548ff01007387 */ /* 0x000fe80000100800 */
[----:B------:R-:W-:Y:S04]  /*11190*/  STL [R1+0x54c], RZ ;  /* 0x00054cff01007387 */ /* 0x000fe80000100800 */
[----:B------:R-:W-:Y:S01]  /*111a0*/  STL [R1+0x4e0], RZ ;  /* 0x0004e0ff01007387 */ /* 0x000fe20000100800 */
[----:B------:R-:W-:-:S03]  /*111b0*/  LEA.HI R11, R10, R11, RZ, 0x6 ;  /* 0x0000000b0a0b7211 */ /* 0x000fc600078f30ff */
[----:B------:R-:W-:Y:S01]  /*111c0*/  STL [R1+0x4e4], RZ ;  /* 0x0004e4ff01007387 */ /* 0x000fe20000100800 */
[----:B-1----:R-:W-:-:S03]  /*111d0*/  LOP3.LUT R10, R9, 0x7, RZ, 0xc0, !PT ;  /* 0x00000007090a7812 */ /* 0x002fc600078ec0ff */
[----:B------:R-:W-:Y:S04]  /*111e0*/  STL [R1+0x4e8], RZ ;  /* 0x0004e8ff01007387 */ /* 0x000fe80000100800 */
[----:B------:R-:W-:Y:S04]  /*111f0*/  STL [R1+0x4ec], RZ ;  /* 0x0004ecff01007387 */ /* 0x000fe80000100800 */
[----:B------:R-:W-:Y:S01]  /*11200*/  STL [R1+0x370], RZ ;  /* 0x000370ff01007387 */ /* 0x000fe20000100800 */
[----:B--2---:R-:W-:-:S03]  /*11210*/  IMAD.SHL.U32 R3, R8, 0x20, RZ ;  /* 0x0000002008037824 */ /* 0x004fc600078e00ff */
[----:B------:R-:W-:Y:S04]  /*11220*/  STL [R1+0x374], RZ ;  /* 0x000374ff01007387 */ /* 0x000fe80000100800 */
[----:B------:R-:W-:Y:S01]  /*11230*/  STL [R1+0x378], RZ ;  /* 0x000378ff01007387 */ /* 0x000fe20000100800 */
[----:B------:R-:W-:-:S03]  /*11240*/  IMAD R10, R10, 0x90, RZ ;  /* 0x000000900a0a7824 */ /* 0x000fc600078e02ff */
[----:B------:R-:W-:Y:S01]  /*11250*/  STL [R1+0x37c], RZ ;  /* 0x00037cff01007387 */ /* 0x000fe20000100800 */
[----:B------:R-:W-:-:S03]  /*11260*/  IMAD.SHL.U32 R9, R9, 0x2, RZ ;  /* 0x0000000209097824 */ /* 0x000fc600078e00ff */
[----:B------:R-:W-:Y:S04]  /*11270*/  STL [R1+0x3c0], RZ ;  /* 0x0003c0ff01007387 */ /* 0x000fe80000100800 */
[----:B------:R-:W-:Y:S01]  /*11280*/  STL [R1+0x3c4], RZ ;  /* 0x0003c4ff01007387 */ /* 0x000fe20000100800 */
[----:B------:R-:W-:-:S03]  /*11290*/  LOP3.LUT R3, R3, 0x400, RZ, 0xc0, !PT ;  /* 0x0000040003037812 */ /* 0x000fc600078ec0ff */
[----:B------:R-:W-:Y:S04]  /*112a0*/  STL [R1+0x3c8], RZ ;  /* 0x0003c8ff01007387 */ /* 0x000fe80000100800 */
[----:B------:R-:W-:Y:S01]  /*112b0*/  STL [R1+0x3cc], RZ ;  /* 0x0003ccff01007387 */ /* 0x000fe20000100800 */
[----:B------:R-:W-:-:S03]  /*112c0*/  LOP3.LUT R9, R10, 0x30, R9, 0x78, !PT ;  /* 0x000000300a097812 */ /* 0x000fc600078e7809 */
[----:B------:R-:W-:Y:S04]  /*112d0*/  STL [R1+0x3b0], RZ ;  /* 0x0003b0ff01007387 */ /* 0x000fe80000100800 */
[----:B------:R-:W-:Y:S04]  /*112e0*/  STL [R1+0x3b4], RZ ;  /* 0x0003b4ff01007387 */ /* 0x000fe80000100800 */
[----:B------:R-:W-:Y:S04]  /*112f0*/  STL [R1+0x3b8], RZ ;  /* 0x0003b8ff01007387 */ /* 0x000fe80000100800 */
[----:B------:R-:W-:Y:S04]  /*11300*/  STL [R1+0x3bc], RZ ;  /* 0x0003bcff01007387 */ /* 0x000fe80000100800 */
[----:B------:R-:W-:Y:S04]  /*11310*/  STL [R1+0x360], RZ ;  /* 0x000360ff01007387 */ /* 0x000fe80000100800 */
[----:B------:R-:W-:Y:S04]  /*11320*/  STL [R1+0x364], RZ ;  /* 0x000364ff01007387 */ /* 0x000fe80000100800 */
[----:B------:R0:W-:Y:S04]  /*11330*/  STL [R1+0xeec], R3 ;  /* 0x000eec0301007387 */ /* 0x0001e80000100800 */
[----:B------:R1:W-:Y:S01]  /*11340*/  STL [R1+0x368], RZ ;  /* 0x000368ff01007387 */ /* 0x0003e20000100800 */
[----:B0-----:R-:W-:-:S03]  /*11350*/  LOP3.LUT R3, R9, R3, RZ, 0xfc, !PT ;  /* 0x0000000309037212 */ /* 0x001fc600078efcff */
[----:B------:R1:W-:Y:S04]  /*11360*/  STL [R1+0x36c], RZ ;  /* 0x00036cff01007387 */ /* 0x0003e80000100800 */
[----:B------:R1:W-:Y:S04]  /*11370*/  STL [R1+0x620], RZ ;  /* 0x000620ff01007387 */ /* 0x0003e80000100800 */
[----:B------:R1:W-:Y:S04]  /*11380*/  STL [R1+0x64c], R3 ;  /* 0x00064c0301007387 */ /* 0x0003e80000100800 */
[----:B------:R1:W-:Y:S04]  /*11390*/  STL [R1+0x624], RZ ;  /* 0x000624ff01007387 */ /* 0x0003e80000100800 */
[----:B------:R1:W-:Y:S04]  /*113a0*/  STL [R1+0x628], RZ ;  /* 0x000628ff01007387 */ /* 0x0003e80000100800 */
[----:B------:R1:W-:Y:S04]  /*113b0*/  STL [R1+0x62c], RZ ;  /* 0x00062cff01007387 */ /* 0x0003e80000100800 */
[----:B------:R1:W-:Y:S01]  /*113c0*/  STL [R1+0x550], RZ ;  /* 0x000550ff01007387 */ /* 0x0003e20000100800 */
[----:B------:R-:W-:-:S03]  /*113d0*/  LOP3.LUT R10, R8, 0x7, RZ, 0xc0, !PT ;  /* 0x00000007080a7812 */ /* 0x000fc600078ec0ff */
[----:B------:R1:W-:Y:S04]  /*113e0*/  STL [R1+0x554], RZ ;  /* 0x000554ff01007387 */ /* 0x0003e80000100800 */
[----:B------:R1:W-:Y:S04]  /*113f0*/  STL [R1+0x558], RZ ;  /* 0x000558ff01007387 */ /* 0x0003e80000100800 */
[----:B------:R1:W-:Y:S04]  /*11400*/  STL [R1+0x55c], RZ ;  /* 0x00055cff01007387 */ /* 0x0003e80000100800 */
[----:B------:R1:W-:Y:S01]  /*11410*/  STL [R1+0x4d0], RZ ;  /* 0x0004d0ff01007387 */ /* 0x0003e20000100800 */
[----:B------:R-:W-:-:S03]  /*11420*/  IMAD.SHL.U32 R9, R8, 0x80, RZ ;  /* 0x0000008008097824 */ /* 0x000fc600078e00ff */
[----:B------:R1:W-:Y:S01]  /*11430*/  STL [R1+0x4d4], RZ ;  /* 0x0004d4ff01007387 */ /* 0x0003e20000100800 */
[----:B------:R-:W-:-:S03]  /*11440*/  IMAD R10, R10, 0x110, RZ ;  /* 0x000001100a0a7824 */ /* 0x000fc600078e02ff */
[----:B------:R1:W-:Y:S01]  /*11450*/  STL [R1+0x4d8], RZ ;  /* 0x0004d8ff01007387 */ /* 0x0003e20000100800 */
[----:B------:R-:W-:-:S03]  /*11460*/  IMAD.SHL.U32 R8, R8, 0x2, RZ ;  /* 0x0000000208087824 */ /* 0x000fc600078e00ff */
[----:B------:R1:W-:Y:S04]  /*11470*/  STL [R1+0x4dc], RZ ;  /* 0x0004dcff01007387 */ /* 0x0003e80000100800 */
[----:B------:R1:W-:Y:S04]  /*11480*/  STL [R1+0x410], RZ ;  /* 0x000410ff01007387 */ /* 0x0003e80000100800 */
[----:B------:R1:W-:Y:S04]  /*11490*/  STL [R1+0x414], RZ ;  /* 0x000414ff01007387 */ /* 0x0003e80000100800 */
[----:B------:R1:W-:Y:S01]  /*114a0*/  STL [R1+0x418], RZ ;  /* 0x000418ff01007387 */ /* 0x0003e20000100800 */
[----:B------:R-:W-:-:S03]  /*114b0*/  SHF.R.S32.HI R0, RZ, 0x1f, R2 ;  /* 0x0000001fff007819 */ /* 0x000fc60000011402 */
[----:B------:R1:W-:Y:S01]  /*114c0*/  STL [R1+0x41c], RZ ;  /* 0x00041cff01007387 */ /* 0x0003e20000100800 */
[----:B------:R-:W-:-:S03]  /*114d0*/  LOP3.LUT R8, R10, 0x10, R8, 0x78, !PT ;  /* 0x000000100a087812 */ /* 0x000fc600078e7808 */
[----:B------:R1:W-:Y:S04]  /*114e0*/  STL [R1+0x420], RZ ;  /* 0x000420ff01007387 */ /* 0x0003e80000100800 */
[----:B------:R1:W-:Y:S04]  /*114f0*/  STL [R1+0x424], RZ ;  /* 0x000424ff01007387 */ /* 0x0003e80000100800 */
[----:B------:R1:W-:Y:S01]  /*11500*/  STL [R1+0x428], RZ ;  /* 0x000428ff01007387 */ /* 0x0003e20000100800 */
[----:B------:R-:W-:-:S03]  /*11510*/  SHF.L.U64.HI R0, R2, 0x1, R0 ;  /* 0x0000000102007819 */ /* 0x000fc60000010200 */
[----:B------:R1:W-:Y:S01]  /*11520*/  STL [R1+0x42c], RZ ;  /* 0x00042cff01007387 */ /* 0x0003e20000100800 */
[----:B------:R-:W-:-:S03]  /*11530*/  LOP3.LUT R8, R8, 0x800, R9, 0xf8, !PT ;  /* 0x0000080008087812 */ /* 0x000fc600078ef809 */
[----:B------:R1:W-:Y:S01]  /*11540*/  STL [R1+0x430], RZ ;  /* 0x000430ff01007387 */ /* 0x0003e20000100800 */
[----:B------:R-:W-:-:S03]  /*11550*/  LOP3.LUT R2, R28, 0x30, RZ, 0x3c, !PT ;  /* 0x000000301c027812 */ /* 0x000fc600078e3cff */
        /* <DEDUP_REMOVED lines=16> */
[----:B------:R-:W-:Y:S01]  /*11660*/  USHF.L.U32 UR5, UR5, 0x6, URZ ;  /* 0x0000000605057899 */ /* 0x000fe2000800063f */
[----:B------:R-:W-:-:S02]  /*11670*/  SHF.R.S32.HI R4, RZ, 0x6, R11 ;  /* 0x00000006ff047819 */ /* 0x000fc4000001140b */
[C---:B------:R-:W-:Y:S01]  /*11680*/  LOP3.LUT R5, R28.reuse, 0x10, RZ, 0x3c, !PT ;  /* 0x000000101c057812 */ /* 0x040fe200078e3cff */
[----:B------:R-:W-:Y:S01]  /*11690*/  USHF.R.S32.HI UR6, URZ, 0x1f, UR5 ;  /* 0x0000001f3f067899 */ /* 0x000fe20008011405 */
[C---:B------:R-:W-:Y:S02]  /*116a0*/  LOP3.LUT R4, R28.reuse, 0x20, RZ, 0x3c, !PT ;  /* 0x000000201c047812 */ /* 0x040fe400078e3cff */
[C---:B------:R-:W-:Y:S02]  /*116b0*/  LOP3.LUT R5, R28.reuse, 0x60, RZ, 0x3c, !PT ;  /* 0x000000601c057812 */ /* 0x040fe400078e3cff */
[----:B------:R-:W-:Y:S02]  /*116c0*/  LOP3.LUT R4, R28, 0x70, RZ, 0x3c, !PT ;  /* 0x000000701c047812 */ /* 0x000fe400078e3cff */
[C---:B------:R-:W-:Y:S02]  /*116d0*/  LOP3.LUT R5, R8.reuse, 0x40, RZ, 0x3c, !PT ;  /* 0x0000004008057812 */ /* 0x040fe400078e3cff */
[----:B------:R-:W-:Y:S01]  /*116e0*/  LOP3.LUT R4, R8, 0x60, RZ, 0x3c, !PT ;  /* 0x0000006008047812 */ /* 0x000fe200078e3cff */
[----:B------:R-:W-:-:S02]  /*116f0*/  USHF.L.U32 UR7, UR5, 0x1, URZ ;  /* 0x0000000105077899 */ /* 0x000fc4000800063f */
[----:B-1----:R-:W-:-:S12]  /*11700*/  USHF.L.U64.HI UR6, UR5, 0x1, UR6 ;  /* 0x0000000105067899 */ /* 0x002fd80008010206 */
.L_x_2:
[----:B------:R-:W2:Y:S01]  /*11710*/  LDL.64 R4, [R1+0x640] ;  /* 0x0006400001047983 */ /* 0x000ea20000100a00 */
[----:B------:R-:W0:Y:S03]  /*11720*/  LDC R2, c[0x0][0x230] ;  /* 0x00008c00ff027b82 */ /* 0x000e260000000800 */
[----:B--2---:R1:W-:Y:S04]  /*11730*/  STL [R1+0x22e4], R5 ;  /* 0x0022e40501007387 */ /* 0x0043e80000100800 */
[----:B-1----:R-:W0:Y:S04]  /*11740*/  LDL R5, [R1+0x6cc] ;  /* 0x0006cc0001057983 */ /* 0x002e280000100800 */
[----:B------:R-:W-:Y:S04]  /*11750*/  STL [R1+0x2228], R22 ;  /* 0x0022281601007387 */ /* 0x000fe80000100800 */
        /* <DEDUP_REMOVED lines=22> */
[----:B------:R1:W-:Y:S04]  /*118c0*/  STL [R1+0x22e0], R22 ;  /* 0x0022e01601007387 */ /* 0x0003e80000100800 */
        /* <DEDUP_REMOVED lines=48> */
[----:B-----5:R-:W-:Y:S04]  /*11bd0*/  STL [R1+0x21c0], R20 ;  /* 0x0021c01401007387 */ /* 0x020fe80000100800 */
[----:B------:R-:W-:Y:S04]  /*11be0*/  STL [R1+0x21a8], R9 ;  /* 0x0021a80901007387 */ /* 0x000fe80000100800 */
[----:B------:R-:W-:Y:S01]  /*11bf0*/  STL [R1+0x21ac], R9 ;  /* 0x0021ac0901007387 */ /* 0x000fe20000100800 */
[----:B0-----:R-:W-:-:S03]  /*11c00*/  IMAD R2, R5, -0x40, R2 ;  /* 0xffffffc005027824 */ /* 0x001fc600078e0202 */
        /* <DEDUP_REMOVED lines=39> */
[----:B------:R-:W3:Y:S01]  /*11e80*/  LDL.LU R5, [R1+0x22e4] ;  /* 0x0022e40001057983 */ /* 0x000ee20000300800 */
[----:B------:R-:W-:-:S02]  /*11e90*/  ISETP.GT.AND P0, PT, R2, RZ, PT ;  /* 0x000000ff0200720c */ /* 0x000fc40003f04270 */
[----:B-1----:R-:W-:Y:S02]  /*11ea0*/  PRMT R22, RZ, 0x7610, R22 ;  /* 0x00007610ff167816 */ /* 0x002fe40000000016 */
[----:B--2---:R-:W-:Y:S02]  /*11eb0*/  PRMT R23, RZ, 0x7610, R23 ;  /* 0x00007610ff177816 */ /* 0x004fe40000000017 */
[----:B------:R-:W-:-:S07]  /*11ec0*/  ISETP.GT.AND P1, PT, R2, 0x1, PT ;  /* 0x000000010200780c */ /* 0x000fce0003f24270 */
[----:B---3--:R-:W2:Y:S04]  /*11ed0*/  @P0 LDG.E.U16 R22, desc[UR8][R4.64] ;  /* 0x0000000804160981 */ /* 0x008ea8000c1e1500 */
[----:B--2---:R0:W-:Y:S04]  /*11ee0*/  STL [R1+0x20], R22 ;  /* 0x0000201601007387 */ /* 0x0041e80000100800 */
[----:B0-----:R-:W2:Y:S04]  /*11ef0*/  LDL.LU R22, [R1+0x22e0] ;  /* 0x0022e00001167983 */ /* 0x001ea80000300800 */
[----:B------:R-:W3:Y:S01]  /*11f00*/  LDL.64 R4, [R1+0x638] ;  /* 0x0006380001047983 */ /* 0x000ee20000100a00 */
[----:B------:R-:W-:-:S02]  /*11f10*/  ISETP.GT.AND P2, PT, R2, 0x2, PT ;  /* 0x000000020200780c */ /* 0x000fc40003f44270 */
[----:B--2---:R-:W-:Y:S01]  /*11f20*/  PRMT R22, RZ, 0x7610, R22 ;  /* 0x00007610ff167816 */ /* 0x004fe20000000016 */
[----:B---3--:R-:W2:Y:S04]  /*11f30*/  @P0 LDG.E.U16 R23, desc[UR8][R4.64] ;  /* 0x0000000804170981 */ /* 0x008ea8000c1e1500 */
[----:B--2---:R0:W-:Y:S04]  /*11f40*/  STL [R1+0x24], R23 ;  /* 0x0000241701007387 */ /* 0x0041e80000100800 */
[----:B0-----:R-:W2:Y:S04]  /*11f50*/  LDL.LU R23, [R1+0x22dc] ;  /* 0x0022dc0001177983 */ /* 0x001ea80000300800 */
[----:B------:R-:W3:Y:S04]  /*11f60*/  LDL R4, [R1+0xabc] ;  /* 0x000abc0001047983 */ /* 0x000ee80000100800 */
[----:B------:R-:W3:Y:S01]  /*11f70*/  LDL R5, [R1+0xac0] ;  /* 0x000ac00001057983 */ /* 0x000ee20000100800 */
[----:B--2---:R-:W-:-:S02]  /*11f80*/  PRMT R23, RZ, 0x7610, R23 ;  /* 0x00007610ff177816 */ /* 0x004fc40000000017 */
[----:B---3--:R-:W-:-:S04]  /*11f90*/  @P1 LOP3.LUT R5, R5, R4, RZ, 0x3c, !PT ;  /* 0x0000000405051212 */ /* 0x008fc800078e3cff */
[----:B------:R-:W-:-:S04]  /*11fa0*/  @P1 LOP3.LUT R4, R5, R4, RZ, 0x3c, !PT ;  /* 0x0000000405041212 */ /* 0x000fc800078e3cff */
[----:B------:R-:W-:-:S05]  /*11fb0*/  @P1 LOP3.LUT R5, R5, R4, RZ, 0x3c, !PT ;  /* 0x0000000405051212 */ /* 0x000fca00078e3cff */
[----:B------:R-:W2:Y:S04]  /*11fc0*/  @P1 LDG.E.U16 R22, desc[UR8][R4.64] ;  /* 0x0000000804161981 */ /* 0x000ea8000c1e1500 */
[----:B--2---:R0:W-:Y:S04]  /*11fd0*/  STL [R1+0x30], R22 ;  /* 0x0000301601007387 */ /* 0x0041e80000100800 */
[----:B0-----:R-:W2:Y:S04]  /*11fe0*/  LDL.LU R22, [R1+0x22d8] ;  /* 0x0022d80001167983 */ /* 0x001ea80000300800 */
[----:B------:R-:W3:Y:S04]  /*11ff0*/  LDL R4, [R1+0xab4] ;  /* 0x000ab40001047983 */ /* 0x000ee80000100800 */
[----:B------:R-:W3:Y:S01]  /*12000*/  LDL R5, [R1+0xab8] ;  /* 0x000ab80001057983 */ /* 0x000ee20000100800 */
[----:B------:R-:W-:-:S02]  /*12010*/  ISETP.GT.AND P0, PT, R2, 0x3, PT ;  /* 0x000000030200780c */ /* 0x000fc40003f04270 */
[----:B--2---:R-:W-:Y:S02]  /*12020*/  PRMT R22, RZ, 0x7610, R22 ;  /* 0x00007610ff167816 */ /* 0x004fe40000000016 */
        /* <DEDUP_REMOVED lines=279> */
[----:B--2---:R0:W-:Y:S04]  /*131a0*/  STL [R1], R22 ;  /* 0x0000001601007387 */ /* 0x0041e80000100800 */
        /* <DEDUP_REMOVED lines=151> */
[----:B------:R-:W3:Y:S04]  /*13b20*/  LDL R4, [R1+0x944] ;  /* 0x0009440001047983 */ /* 0x000ee80000100800 */
[----:B------:R-:W3:Y:S01]  /*13b30*/  LDL R5, [R1+0x948] ;  /* 0x0009480001057983 */ /* 0x000ee20000100800 */
[----:B------:R-:W-:Y:S02]  /*13b40*/  PRMT R16, RZ, 0x7610, R16 ;  /* 0x00007610ff107816 */ /* 0x000fe40000000010 */
[----:B------:R-:W-:-:S02]  /*13b50*/  PRMT R17, RZ, 0x7610, R17 ;  /* 0x00007610ff117816 */ /* 0x000fc40000000011 */
[----:B------:R-:W-:Y:S01]  /*13b60*/  ISETP.GT.AND P2, PT, R2, 0x1a, PT ;  /* 0x0000001a0200780c */ /* 0x000fe20003f44270 */
[----:B--2---:R-:W-:Y:S01]  /*13b70*/  STL [R1+0x2134], R22 ;  /* 0x0021341601007387 */ /* 0x004fe20000100800 */
[----:B---3--:R-:W-:-:S04]  /*13b80*/  @P0 LOP3.LUT R5, R5, R4, RZ, 0x3c, !PT ;  /* 0x0000000405050212 */ /* 0x008fc800078e3cff */
[----:B------:R-:W-:-:S04]  /*13b90*/  @P0 LOP3.LUT R4, R5, R4, RZ, 0x3c, !PT ;  /* 0x0000000405040212 */ /* 0x000fc800078e3cff */
[----:B------:R-:W-:-:S05]  /*13ba0*/  @P0 LOP3.LUT R5, R5, R4, RZ, 0x3c, !PT ;  /* 0x0000000405050212 */ /* 0x000fca00078e3cff */
[----:B------:R-:W2:Y:S04]  /*13bb0*/  @P0 LDG.E.U16 R23, desc[UR8][R4.64] ;  /* 0x0000000804170981 */ /* 0x000ea8000c1e1500 */
[----:B------:R-:W3:Y:S04]  /*13bc0*/  LDL R4, [R1+0x93c] ;  /* 0x00093c0001047983 */ /* 0x000ee80000100800 */
[----:B------:R-:W3:Y:S04]  /*13bd0*/  LDL R5, [R1+0x940] ;  /* 0x0009400001057983 */ /* 0x000ee80000100800 */
[----:B--2---:R-:W-:Y:S01]  /*13be0*/  STL [R1+0x2138], R23 ;  /* 0x0021381701007387 */ /* 0x004fe20000100800 */
        /* <DEDUP_REMOVED lines=94> */
[----:B------:R-:W-:-:S02]  /*141d0*/  PRMT R24, RZ, 0x7610, R24 ;  /* 0x00007610ff187816 */ /* 0x000fc40000000018 */
[----:B------:R-:W-:Y:S02]  /*141e0*/  PRMT R26, RZ, 0x7610, R26 ;  /* 0x00007610ff1a7816 */ /* 0x000fe4000000001a */
[----:B------:R-:W-:Y:S02]  /*141f0*/  ISETP.GT.AND P2, PT, R2, 0x20, PT ;  /* 0x000000200200780c */ /* 0x000fe40003f44270 */
        /* <DEDUP_REMOVED lines=8> */
[----:B------:R-:W3:Y:S02]  /*14280*/  LDL R5, [R1+0x8e8] ;  /* 0x0008e80001057983 */ /* 0x000ee40000100800 */
[----:B---3--:R-:W-:-:S04]  /*14290*/  @P0 LOP3.LUT R5, R5, R4, RZ, 0x3c, !PT ;  /* 0x0000000405050212 */ /* 0x008fc800078e3cff */
[----:B------:R-:W-:-:S04]  /*142a0*/  @P0 LOP3.LUT R4, R5, R4, RZ, 0x3c, !PT ;  /* 0x0000000405040212 */ /* 0x000fc800078e3cff */
[----:B------:R-:W-:-:S05]  /*142b0*/  @P0 LOP3.LUT R5, R5, R4, RZ, 0x3c, !PT ;  /* 0x0000000405050212 */ /* 0x000fca00078e3cff */
[----:B------:R-:W3:Y:S04]  /*142c0*/  @P0 LDG.E.U16 R17, desc[UR8][R4.64] ;  /* 0x0000000804110981 */ /* 0x000ee8000c1e1500 */
[----:B---3--:R0:W-:Y:S04]  /*142d0*/  STL [R1+0x19c], R17 ;  /* 0x00019c1101007387 */ /* 0x0081e80000100800 */
[----:B0-----:R-:W3:Y:S04]  /*142e0*/  LDL.LU R17, [R1+0x21f4] ;  /* 0x0021f40001117983 */ /* 0x001ee80000300800 */
[----:B------:R-:W4:Y:S04]  /*142f0*/  LDL R4, [R1+0x8dc] ;  /* 0x0008dc0001047983 */ /* 0x000f280000100800 */
[----:B------:R-:W4:Y:S01]  /*14300*/  LDL R5, [R1+0x8e0] ;  /* 0x0008e00001057983 */ /* 0x000f220000100800 */
[----:B--2---:R-:W-:-:S02]  /*14310*/  PRMT R16, RZ, 0x7610, R16 ;  /* 0x00007610ff107816 */ /* 0x004fc40000000010 */
[----:B------:R-:W-:Y:S02]  /*14320*/  ISETP.GT.AND P0, PT, R2, 0x21, PT ;  /* 0x000000210200780c */ /* 0x000fe40003f04270 */
[----:B----4-:R-:W-:-:S04]  /*14330*/  @P1 LOP3.LUT R5, R5, R4, RZ, 0x3c, !PT ;  /* 0x0000000405051212 */ /* 0x010fc800078e3cff */
[----:B------:R-:W-:-:S04]  /*14340*/  @P1 LOP3.LUT R4, R5, R4, RZ, 0x3c, !PT ;  /* 0x0000000405041212 */ /* 0x000fc800078e3cff */
[----:B------:R-:W-:-:S05]  /*14350*/  @P1 LOP3.LUT R5, R5, R4, RZ, 0x3c, !PT ;  /* 0x0000000405051212 */ /* 0x000fca00078e3cff */
[----:B------:R-:W2:Y:S04]  /*14360*/  @P1 LDG.E.U16 R24, desc[UR8][R4.64] ;  /* 0x0000000804181981 */ /* 0x000ea8000c1e1500 */
[----:B--2---:R0:W-:Y:S04]  /*14370*/  STL [R1+0x198], R24 ;  /* 0x0001981801007387 */ /* 0x0041e80000100800 */
[----:B0-----:R-:W2:Y:S04]  /*14380*/  LDL.LU R24, [R1+0x21f0] ;  /* 0x0021f00001187983 */ /* 0x001ea80000300800 */
[----:B------:R-:W4:Y:S04]  /*14390*/  LDL R4, [R1+0x8d4] ;  /* 0x0008d40001047983 */ /* 0x000f280000100800 */
[----:B------:R-:W4:Y:S02]  /*143a0*/  LDL R5, [R1+0x8d8] ;  /* 0x0008d80001057983 */ /* 0x000f240000100800 */
[----:B----4-:R-:W-:-:S04]  /*143b0*/  @P1 LOP3.LUT R5, R5, R4, RZ, 0x3c, !PT ;  /* 0x0000000405051212 */ /* 0x010fc800078e3cff */
[----:B------:R-:W-:-:S04]  /*143c0*/  @P1 LOP3.LUT R4, R5, R4, RZ, 0x3c, !PT ;  /* 0x0000000405041212 */ /* 0x000fc800078e3cff */
[----:B------:R-:W-:-:S05]  /*143d0*/  @P1 LOP3.LUT R5, R5, R4, RZ, 0x3c, !PT ;  /* 0x0000000405051212 */ /* 0x000fca00078e3cff */
[----:B------:R-:W4:Y:S04]  /*143e0*/  @P1 LDG.E.U16 R26, desc[UR8][R4.64] ;  /* 0x00000008041a1981 */ /* 0x000f28000c1e1500 */
[----:B----4-:R0:W-:Y:S04]  /*143f0*/  STL [R1+0x190], R26 ;  /* 0x0001901a01007387 */ /* 0x0101e80000100800 */
[----:B0-----:R-:W4:Y:S04]  /*14400*/  LDL.LU R26, [R1+0x21ec] ;  /* 0x0021ec00011a7983 */ /* 0x001f280000300800 */
[----:B------:R-:W2:Y:S04]  /*14410*/  LDL R4, [R1+0x8cc] ;  /* 0x0008cc0001047983 */ /* 0x000ea80000100800 */
[----:B------:R-:W2:Y:S01]  /*14420*/  LDL R5, [R1+0x8d0] ;  /* 0x0008d00001057983 */ /* 0x000ea20000100800 */
[----:B---3--:R-:W-:-:S02]  /*14430*/  PRMT R17, RZ, 0x7610, R17 ;  /* 0x00007610ff117816 */ /* 0x008fc40000000011 */
[----:B--2---:R-:W-:-:S04]  /*14440*/  @P2 LOP3.LUT R5, R5, R4, RZ, 0x3c, !PT ;  /* 0x0000000405052212 */ /* 0x004fc800078e3cff */
[----:B------:R-:W-:-:S04]  /*14450*/  @P2 LOP3.LUT R4, R5, R4, RZ, 0x3c, !PT ;  /* 0x0000000405042212 */ /* 0x000fc800078e3cff */
[----:B------:R-:W-:-:S05]  /*14460*/  @P2 LOP3.LUT R5, R5, R4, RZ, 0x3c, !PT ;  /* 0x0000000405052212 */ /* 0x000fca00078e3cff */
[----:B------:R-:W2:Y:S04]  /*14470*/  @P2 LDG.E.U16 R16, desc[UR8][R4.64] ;  /* 0x0000000804102981 */ /* 0x000ea8000c1e1500 */
[----:B------:R-:W3:Y:S04]  /*14480*/  LDL R4, [R1+0x8c4] ;  /* 0x0008c40001047983 */ /* 0x000ee80000100800 */
[----:B------:R-:W3:Y:S01]  /*14490*/  LDL R5, [R1+0x8c8] ;  /* 0x0008c80001057983 */ /* 0x000ee20000100800 */
[----:B------:R-:W-:Y:S02]  /*144a0*/  PRMT R24, RZ, 0x7610, R24 ;  /* 0x00007610ff187816 */ /* 0x000fe40000000018 */
[----:B------:R-:W-:Y:S01]  /*144b0*/  ISETP.GT.AND P1, PT, R2, 0x22, PT ;  /* 0x000000220200780c */ /* 0x000fe20003f24270 */
[----:B--2---:R-:W-:Y:S01]  /*144c0*/  STL [R1+0x213c], R16 ;  /* 0x00213c1001007387 */ /* 0x004fe20000100800 */
[----:B---3--:R-:W-:-:S04]  /*144d0*/  @P2 LOP3.LUT R5, R5, R4, RZ, 0x3c, !PT ;  /* 0x0000000405052212 */ /* 0x008fc800078e3cff */
[----:B------:R-:W-:-:S04]  /*144e0*/  @P2 LOP3.LUT R4, R5, R4, RZ, 0x3c, !PT ;  /* 0x0000000405042212 */ /* 0x000fc800078e3cff */
[----:B------:R-:W-:-:S05]  /*144f0*/  @P2 LOP3.LUT R5, R5, R4, RZ, 0x3c, !PT ;  /* 0x0000000405052212 */ /* 0x000fca00078e3cff */
[----:B------:R-:W2:Y:S04]  /*14500*/  @P2 LDG.E.U16 R17, desc[UR8][R4.64] ;  /* 0x0000000804112981 */ /* 0x000ea8000c1e1500 */
[----:B------:R-:W3:Y:S04]  /*14510*/  LDL R4, [R1+0x8bc] ;  /* 0x0008bc0001047983 */ /* 0x000ee80000100800 */
[----:B------:R-:W3:Y:S01]  /*14520*/  LDL R5, [R1+0x8c0] ;  /* 0x0008c00001057983 */ /* 0x000ee20000100800 */
[----:B----4-:R-:W-:-:S03]  /*14530*/  PRMT R26, RZ, 0x7610, R26 ;  /* 0x00007610ff1a7816 */ /* 0x010fc6000000001a */
[----:B--2---:R-:W-:Y:S01]  /*14540*/  STL [R1+0x2140], R17 ;  /* 0x0021401101007387 */ /* 0x004fe20000100800 */
        /* <DEDUP_REMOVED lines=9> */
[----:B--2---:R-:W-:Y:S04]  /*145e0*/  STL [R1+0x20fc], R24 ;  /* 0x0020fc1801007387 */ /* 0x004fe80000100800 */
[----:B------:R-:W-:Y:S01]  /*145f0*/  STL [R1+0x2144], R24 ;  /* 0x0021441801007387 */ /* 0x000fe20000100800 */
[----:B---3--:R-:W-:-:S04]  /*14600*/  @P0 LOP3.LUT R5, R5, R4, RZ, 0x3c, !PT ;  /* 0x0000000405050212 */ /* 0x008fc800078e3cff */
        /* <DEDUP_REMOVED lines=30> */
[----:B------:R-:W4:Y:S04]  /*147f0*/  LDL R4, [R1+0x894] ;  /* 0x0008940001047983 */ /* 0x000f280000100800 */
[----:B------:R-:W4:Y:S01]  /*14800*/  LDL R5, [R1+0x898] ;  /* 0x0008980001057983 */ /* 0x000f220000100800 */
[----:B---3--:R-:W-:-:S03]  /*14810*/  PRMT R13, RZ, 0x7610, R13 ;  /* 0x00007610ff0d7816 */ /* 0x008fc6000000000d */
[----:B--2---:R-:W-:Y:S01]  /*14820*/  STL [R1+0x20e4], R0 ;  /* 0x0020e40001007387 */ /* 0x004fe20000100800 */
[----:B----4-:R-:W-:-:S04]  /*14830*/  @P2 LOP3.LUT R5, R5, R4, RZ, 0x3c, !PT ;  /* 0x0000000405052212 */ /* 0x010fc800078e3cff */
        /* <DEDUP_REMOVED lines=62> */
[----:B------:R-:W-:-:S02]  /*14c20*/  PRMT R18, RZ, 0x7610, R18 ;  /* 0x00007610ff127816 */ /* 0x000fc40000000012 */
        /* <DEDUP_REMOVED lines=8> */
[----:B------:R-:W-:-:S02]  /*14cb0*/  PRMT R20, RZ, 0x7610, R20 ;  /* 0x00007610ff147816 */ /* 0x000fc40000000014 */
[----:B------:R-:W-:Y:S02]  /*14cc0*/  ISETP.GT.AND P1, PT, R2, 0x28, PT ;  /* 0x000000280200780c */ /* 0x000fe40003f24270 */
[----:B--2---:R-:W-:-:S04]  /*14cd0*/  @P0 LOP3.LUT R5, R5, R4, RZ, 0x3c, !PT ;  /* 0x0000000405050212 */ /* 0x004fc800078e3cff */
        /* <DEDUP_REMOVED lines=8> */
[----:B---3--:R-:W-:-:S04]  /*14d60*/  @P1 LOP3.LUT R5, R5, R4, RZ, 0x3c, !PT ;  /* 0x0000000405051212 */ /* 0x008fc800078e3cff */
[----:B------:R-:W-:-:S04]  /*14d70*/  @P1 LOP3.LUT R4, R5, R4, RZ, 0x3c, !PT ;  /* 0x0000000405041212 */ /* 0x000fc800078e3cff */
[----:B------:R-:W-:-:S05]  /*14d80*/  @P1 LOP3.LUT R5, R5, R4, RZ, 0x3c, !PT ;  /* 0x0000000405051212 */ /* 0x000fca00078e3cff */
[----:B------:R-:W3:Y:S04]  /*14d90*/  @P1 LDG.E.U16 R13, desc[UR8][R4.64] ;  /* 0x00000008040d1981 */ /* 0x000ee8000c1e1500 */
[----:B------:R-:W4:Y:S04]  /*14da0*/  LDL R4, [R1+0x844] ;  /* 0x0008440001047983 */ /* 0x000f280000100800 */
[----:B------:R-:W4:Y:S01]  /*14db0*/  LDL R5, [R1+0x848] ;  /* 0x0008480001057983 */ /* 0x000f220000100800 */
[----:B------:R-:W-:Y:S02]  /*14dc0*/  PRMT R12, RZ, 0x7610, R12 ;  /* 0x00007610ff0c7816 */ /* 0x000fe4000000000c */
[----:B------:R-:W-:Y:S01]  /*14dd0*/  ISETP.GT.AND P0, PT, R2, 0x29, PT ;  /* 0x000000290200780c */ /* 0x000fe20003f04270 */
[----:B---3--:R-:W-:Y:S01]  /*14de0*/  STL [R1+0x2148], R13 ;  /* 0x0021480d01007387 */ /* 0x008fe20000100800 */
[----:B----4-:R-:W-:-:S04]  /*14df0*/  @P1 LOP3.LUT R5, R5, R4, RZ, 0x3c, !PT ;  /* 0x0000000405051212 */ /* 0x010fc800078e3cff */
[----:B------:R-:W-:-:S04]  /*14e00*/  @P1 LOP3.LUT R4, R5, R4, RZ, 0x3c, !PT ;  /* 0x0000000405041212 */ /* 0x000fc800078e3cff */
[----:B------:R-:W-:-:S05]  /*14e10*/  @P1 LOP3.LUT R5, R5, R4, RZ, 0x3c, !PT ;  /* 0x0000000405051212 */ /* 0x000fca00078e3cff */
[----:B------:R0:W3:Y:S04]  /*14e20*/  @P1 LDG.E.U16 R12, desc[UR8][R4.64] ;  /* 0x00000008040c1981 */ /* 0x0000e8000c1e1500 */
[----:B------:R-:W0:Y:S04]  /*14e30*/  LDL R4, [R1+0x83c] ;  /* 0x00083c0001047983 */ /* 0x000e280000100800 */
[----:B------:R-:W0:Y:S01]  /*14e40*/  LDL R5, [R1+0x840] ;  /* 0x0008400001057983 */ /* 0x000e220000100800 */
[----:B------:R-:W-:Y:S02]  /*14e50*/  PRMT R18, RZ, 0x7610, R18 ;  /* 0x00007610ff127816 */ /* 0x000fe40000000012 */
[----:B0-----:R-:W-:-:S04]  /*14e60*/  @P0 LOP3.LUT R5, R5, R4, RZ, 0x3c, !PT ;  /* 0x0000000405050212 */ /* 0x001fc800078e3cff */
[----:B------:R-:W-:-:S04]  /*14e70*/  @P0 LOP3.LUT R4, R5, R4, RZ, 0x3c, !PT ;  /* 0x0000000405040212 */ /* 0x000fc800078e3cff */
[----:B------:R-:W-:-:S05]  /*14e80*/  @P0 LOP3.LUT R5, R5, R4, RZ, 0x3c, !PT ;  /* 0x0000000405050212 */ /* 0x000fca00078e3cff */
[----:B------:R-:W4:Y:S04]  /*14e90*/  @P0 LDG.E.U16 R18, desc[UR8][R4.64] ;  /* 0x0000000804120981 */ /* 0x000f28000c1e1500 */
[----:B------:R-:W3:Y:S04]  /*14ea0*/  LDL R4, [R1+0x834] ;  /* 0x0008340001047983 */ /* 0x000ee80000100800 */
[----:B------:R-:W3:Y:S01]  /*14eb0*/  LDL R5, [R1+0x838] ;  /* 0x0008380001057983 */ /* 0x000ee20000100800 */
[----:B--2---:R-:W-:Y:S02]  /*14ec0*/  PRMT R20, RZ, 0x7610, R20 ;  /* 0x00007610ff147816 */ /* 0x004fe40000000014 */
[----:B------:R-:W-:Y:S01]  /*14ed0*/  ISETP.GT.AND P1, PT, R2, 0x2a, PT ;  /* 0x0000002a0200780c */ /* 0x000fe20003f24270 */
[----:B----4-:R-:W-:Y:S04]  /*14ee0*/  STL [R1+0x20f8], R18 ;  /* 0x0020f81201007387 */ /* 0x010fe80000100800 */
[----:B------:R-:W-:Y:S04]  /*14ef0*/  STL [R1+0x2104], R18 ;  /* 0x0021041201007387 */ /* 0x000fe80000100800 */
[----:B------:R-:W-:Y:S01]  /*14f00*/  STL [R1+0x2108], R18 ;  /* 0x0021081201007387 */ /* 0x000fe20000100800 */
[----:B---3--:R-:W-:-:S04]  /*14f10*/  @P0 LOP3.LUT R5, R5, R4, RZ, 0x3c, !PT ;  /* 0x0000000405050212 */ /* 0x008fc800078e3cff */
[----:B------:R-:W-:-:S04]  /*14f20*/  @P0 LOP3.LUT R4, R5, R4, RZ, 0x3c, !PT ;  /* 0x0000000405040212 */ /* 0x000fc800078e3cff */
[----:B------:R-:W-:-:S05]  /*14f30*/  @P0 LOP3.LUT R5, R5, R4, RZ, 0x3c, !PT ;  /* 0x0000000405050212 */ /* 0x000fca00078e3cff */
[----:B------:R-:W2:Y:S04]  /*14f40*/  @P0 LDG.E.U16 R20, desc[UR8][R4.64] ;  /* 0x0000000804140981 */ /* 0x000ea8000c1e1500 */
[----:B------:R-:W3:Y:S04]  /*14f50*/  LDL R4, [R1+0x82c] ;  /* 0x00082c0001047983 */ /* 0x000ee80000100800 */
[----:B------:R-:W3:Y:S01]  /*14f60*/  LDL R5, [R1+0x830] ;  /* 0x0008300001057983 */ /* 0x000ee20000100800 */
[----:B------:R-:W-:-:S03]  /*14f70*/  PRMT R9, RZ, 0x7610, R9 ;  /* 0x00007610ff097816 */ /* 0x000fc60000000009 */
[----:B--2---:R-:W-:Y:S04]  /*14f80*/  STL [R1+0x20f4], R20 ;  /* 0x0020f41401007387 */ /* 0x004fe80000100800 */
[----:B------:R-:W-:Y:S04]  /*14f90*/  STL [R1+0x210c], R20 ;  /* 0x00210c1401007387 */ /* 0x000fe80000100800 */
[----:B------:R-:W-:Y:S01]  /*14fa0*/  STL [R1+0x2110], R20 ;  /* 0x0021101401007387 */ /* 0x000fe20000100800 */
        /* <DEDUP_REMOVED lines=9> */
[----:B------:R-:W-:Y:S02]  /*15040*/  ISETP.GT.AND P0, PT, R2, 0x2b, PT ;  /* 0x0000002b0200780c */ /* 0x000fe40003f04270 */
[----:B---3--:R-:W-:-:S04]  /*15050*/  @P1 LOP3.LUT R5, R5, R4, RZ, 0x3c, !PT ;  /* 0x0000000405051212 */ /* 0x008fc800078e3cff */
[----:B------:R-:W-:-:S04]  /*15060*/  @P1 LOP3.LUT R4, R5, R4, RZ, 0x3c, !PT ;  /* 0x0000000405041212 */ /* 0x000fc800078e3cff */
[----:B------:R-:W-:-:S05]  /*15070*/  @P1 LOP3.LUT R5, R5, R4, RZ, 0x3c, !PT ;  /* 0x0000000405051212 */ /* 0x000fca00078e3cff */
[----:B------:R-:W3:Y:S04]  /*15080*/  @P1 LDG.E.U16 R0, desc[UR8][R4.64] ;  /* 0x0000000804001981 */ /* 0x000ee8000c1e1500 */
[----:B------:R-:W4:Y:S04]  /*15090*/  LDL R4, [R1+0x81c] ;  /* 0x00081c0001047983 */ /* 0x000f280000100800 */
[----:B------:R-:W4:Y:S01]  /*150a0*/  LDL R5, [R1+0x820] ;  /* 0x0008200001057983 */ /* 0x000f220000100800 */
[----:B--2---:R-:W-:-:S03]  /*150b0*/  PRMT R9, RZ, 0x7610, R9 ;  /* 0x00007610ff097816 */ /* 0x004fc60000000009 */
[----:B---3--:R-:W-:Y:S04]  /*150c0*/  STL [R1+0x20e8], R0 ;  /* 0x0020e80001007387 */ /* 0x008fe80000100800 */
[----:B------:R-:W-:Y:S04]  /*150d0*/  STL [R1+0x20ec], R0 ;  /* 0x0020ec0001007387 */ /* 0x000fe80000100800 */
[----:B------:R-:W-:Y:S04]  /*150e0*/  STL [R1+0x20f0], R0 ;  /* 0x0020f00001007387 */ /* 0x000fe80000100800 */
[----:B------:R-:W-:Y:S01]  /*150f0*/  STL [R1+0x2114], R0 ;  /* 0x0021140001007387 */ /* 0x000fe20000100800 */
[----:B----4-:R-:W-:-:S03]  /*15100*/  @P0 LOP3.LUT R5, R5, R4, RZ, 0x3c, !PT ;  /* 0x0000000405050212 */ /* 0x010fc600078e3cff */
[----:B------:R-:W-:Y:S01]  /*15110*/  STL [R1+0x2118], R0 ;  /* 0x0021180001007387 */ /* 0x000fe20000100800 */
        /* <DEDUP_REMOVED lines=84> */
[----:B------:R-:W-:Y:S02]  /*15660*/  ISETP.GT.AND P1, PT, R2, 0x30, PT ;  /* 0x000000300200780c */ /* 0x000fe40003f24270 */
        /* <DEDUP_REMOVED lines=9> */
[----:B--2---:R-:W-:-:S04]  /*15700*/  @P1 LOP3.LUT R5, R5, R4, RZ, 0x3c, !PT ;  /* 0x0000000405051212 */ /* 0x004fc800078e3cff */
[----:B------:R-:W-:-:S04]  /*15710*/  @P1 LOP3.LUT R4, R5, R4, RZ, 0x3c, !PT ;  /* 0x0000000405041212 */ /* 0x000fc800078e3cff */
[----:B------:R-:W-:-:S05]  /*15720*/  @P1 LOP3.LUT R5, R5, R4, RZ, 0x3c, !PT ;  /* 0x0000000405051212 */ /* 0x000fca00078e3cff */
[----:B------:R0:W2:Y:S04]  /*15730*/  @P1 LDG.E.U16 R9, desc[UR8][R4.64] ;  /* 0x0000000804091981 */ /* 0x0000a8000c1e1500 */
[----:B------:R-:W0:Y:S04]  /*15740*/  LDL R4, [R1+0x7c4] ;  /* 0x0007c40001047983 */ /* 0x000e280000100800 */
[----:B------:R-:W0:Y:S01]  /*15750*/  LDL R5, [R1+0x7c8] ;  /* 0x0007c80001057983 */ /* 0x000e220000100800 */
[----:B------:R-:W-:Y:S02]  /*15760*/  PRMT R8, RZ, 0x7610, R8 ;  /* 0x00007610ff087816 */ /* 0x000fe40000000008 */
[----:B------:R-:W-:-:S02]  /*15770*/  ISETP.GT.AND P0, PT, R2, 0x31, PT ;  /* 0x000000310200780c */ /* 0x000fc40003f04270 */
[----:B0-----:R-:W-:-:S04]  /*15780*/  @P1 LOP3.LUT R5, R5, R4, RZ, 0x3c, !PT ;  /* 0x0000000405051212 */ /* 0x001fc800078e3cff */
[----:B------:R-:W-:-:S04]  /*15790*/  @P1 LOP3.LUT R4, R5, R4, RZ, 0x3c, !PT ;  /* 0x0000000405041212 */ /* 0x000fc800078e3cff */
[----:B------:R-:W-:-:S05]  /*157a0*/  @P1 LOP3.LUT R5, R5, R4, RZ, 0x3c, !PT ;  /* 0x0000000405051212 */ /* 0x000fca00078e3cff */
[----:B------:R0:W2:Y:S04]  /*157b0*/  @P1 LDG.E.U16 R8, desc[UR8][R4.64] ;  /* 0x0000000804081981 */ /* 0x0000a8000c1e1500 */
[----:B------:R-:W0:Y:S04]  /*157c0*/  LDL R4, [R1+0x7bc] ;  /* 0x0007bc0001047983 */ /* 0x000e280000100800 */
[----:B------:R-:W0:Y:S01]  /*157d0*/  LDL R5, [R1+0x7c0] ;  /* 0x0007c00001057983 */ /* 0x000e220000100800 */
[----:B------:R-:W-:Y:S02]  /*157e0*/  PRMT R14, RZ, 0x7610, R14 ;  /* 0x00007610ff0e7816 */ /* 0x000fe4000000000e */
[----:B0-----:R-:W-:-:S04]  /*157f0*/  @P0 LOP3.LUT R5, R5, R4, RZ, 0x3c, !PT ;  /* 0x0000000405050212 */ /* 0x001fc800078e3cff */
[----:B------:R-:W-:-:S04]  /*15800*/  @P0 LOP3.LUT R4, R5, R4, RZ, 0x3c, !PT ;  /* 0x0000000405040212 */ /* 0x000fc800078e3cff */
[----:B------:R-:W-:-:S05]  /*15810*/  @P0 LOP3.LUT R5, R5, R4, RZ, 0x3c, !PT ;  /* 0x0000000405050212 */ /* 0x000fca00078e3cff */
[----:B------:R-:W3:Y:S04]  /*15820*/  @P0 LDG.E.U16 R14, desc[UR8][R4.64] ;  /* 0x00000008040e0981 */ /* 0x000ee8000c1e1500 */
[----:B------:R-:W4:Y:S04]  /*15830*/  LDL R4, [R1+0x7b4] ;  /* 0x0007b40001047983 */ /* 0x000f280000100800 */
[----:B------:R-:W4:Y:S01]  /*15840*/  LDL R5, [R1+0x7b8] ;  /* 0x0007b80001057983 */ /* 0x000f220000100800 */
[----:B------:R-:W-:Y:S02]  /*15850*/  PRMT R15, RZ, 0x7610, R15 ;  /* 0x00007610ff0f7816 */ /* 0x000fe4000000000f */
[----:B------:R-:W-:Y:S01]  /*15860*/  ISETP.GT.AND P1, PT, R2, 0x32, PT ;  /* 0x000000320200780c */ /* 0x000fe20003f24270 */
[----:B---3--:R-:W-:Y:S04]  /*15870*/  STL [R1+0x211c], R14 ;  /* 0x00211c0e01007387 */ /* 0x008fe80000100800 */
[----:B------:R-:W-:Y:S01]  /*15880*/  STL [R1+0x2120], R14 ;  /* 0x0021200e01007387 */ /* 0x000fe20000100800 */
[----:B----4-:R-:W-:-:S04]  /*15890*/  @P0 LOP3.LUT R5, R5, R4, RZ, 0x3c, !PT ;  /* 0x0000000405050212 */ /* 0x010fc800078e3cff */
[----:B------:R-:W-:-:S04]  /*158a0*/  @P0 LOP3.LUT R4, R5, R4, RZ, 0x3c, !PT ;  /* 0x0000000405040212 */ /* 0x000fc800078e3cff */
[----:B------:R-:W-:-:S05]  /*158b0*/  @P0 LOP3.LUT R5, R5, R4, RZ, 0x3c, !PT ;  /* 0x0000000405050212 */ /* 0x000fca00078e3cff */
[----:B------:R-:W3:Y:S04]  /*158c0*/  @P0 LDG.E.U16 R15, desc[UR8][R4.64] ;  /* 0x00000008040f0981 */ /* 0x000ee8000c1e1500 */
[----:B------:R-:W4:Y:S04]  /*158d0*/  LDL R4, [R1+0x7ac] ;  /* 0x0007ac0001047983 */ /* 0x000f280000100800 */
[----:B------:R-:W4:Y:S01]  /*158e0*/  LDL R5, [R1+0x7b0] ;  /* 0x0007b00001057983 */ /* 0x000f220000100800 */
[----:B------:R-:W-:-:S03]  /*158f0*/  PRMT R25, RZ, 0x7610, R25 ;  /* 0x00007610ff197816 */ /* 0x000fc60000000019 */
        /* <DEDUP_REMOVED lines=23> */
[----:B----4-:R0:W-:Y:S04]  /*15a70*/  STL [R1+0xfc], R7 ;  /* 0x0000fc0701007387 */ /* 0x0101e80000100800 */
[----:B0-----:R-:W4:Y:S04]  /*15a80*/  LDL.LU R7, [R1+0x2190] ;  /* 0x0021900001077983 */ /* 0x001f280000300800 */
[----:B------:R-:W2:Y:S04]  /*15a90*/  LDL R4, [R1+0x794] ;  /* 0x0007940001047983 */ /* 0x000ea80000100800 */
[----:B------:R-:W2:Y:S01]  /*15aa0*/  LDL R5, [R1+0x798] ;  /* 0x0007980001057983 */ /* 0x000ea20000100800 */
[----:B------:R-:W-:-:S02]  /*15ab0*/  ISETP.GT.AND P1, PT, R2, 0x34, PT ;  /* 0x000000340200780c */ /* 0x000fc40003f24270 */
[----:B----4-:R-:W-:Y:S02]  /*15ac0*/  PRMT R7, RZ, 0x7610, R7 ;  /* 0x00007610ff077816 */ /* 0x010fe40000000007 */
[----:B--2---:R-:W-:-:S04]  /*15ad0*/  @P0 LOP3.LUT R5, R5, R4, RZ, 0x3c, !PT ;  /* 0x0000000405050212 */ /* 0x004fc800078e3cff */
[----:B------:R-:W-:-:S04]  /*15ae0*/  @P0 LOP3.LUT R4, R5, R4, RZ, 0x3c, !PT ;  /* 0x0000000405040212 */ /* 0x000fc800078e3cff */
[----:B------:R-:W-:-:S05]  /*15af0*/  @P0 LOP3.LUT R5, R5, R4, RZ, 0x3c, !PT ;  /* 0x0000000405050212 */ /* 0x000fca00078e3cff */
[----:B------:R-:W2:Y:S04]  /*15b00*/  @P0 LDG.E.U16 R7, desc[UR8][R4.64] ;  /* 0x0000000804070981 */ /* 0x000ea8000c1e1500 */
[----:B--2---:R0:W-:Y:S04]  /*15b10*/  STL [R1+0x100], R7 ;  /* 0x0001000701007387 */ /* 0x0041e80000100800 */
[----:B0-----:R-:W2:Y:S04]  /*15b20*/  LDL.LU R7, [R1+0x218c] ;  /* 0x00218c0001077983 */ /* 0x001ea80000300800 */
[----:B------:R-:W4:Y:S04]  /*15b30*/  LDL R4, [R1+0x78c] ;  /* 0x00078c0001047983 */ /* 0x000f280000100800 */
[----:B------:R-:W4:Y:S01]  /*15b40*/  LDL R5, [R1+0x790] ;  /* 0x0007900001057983 */ /* 0x000f220000100800 */
[----:B--2---:R-:W-:-:S02]  /*15b50*/  PRMT R7, RZ, 0x7610, R7 ;  /* 0x00007610ff077816 */ /* 0x004fc40000000007 */
[----:B----4-:R-:W-:-:S04]  /*15b60*/  @P1 LOP3.LUT R5, R5, R4, RZ, 0x3c, !PT ;  /* 0x0000000405051212 */ /* 0x010fc800078e3cff */
[----:B------:R-:W-:-:S04]  /*15b70*/  @P1 LOP3.LUT R4, R5, R4, RZ, 0x3c, !PT ;  /* 0x0000000405041212 */ /* 0x000fc800078e3cff */
[----:B------:R-:W-:-:S05]  /*15b80*/  @P1 LOP3.LUT R5, R5, R4, RZ, 0x3c, !PT ;  /* 0x0000000405051212 */ /* 0x000fca00078e3cff */
[----:B------:R-:W2:Y:S04]  /*15b90*/  @P1 LDG.E.U16 R7, desc[UR8][R4.64] ;  /* 0x0000000804071981 */ /* 0x000ea8000c1e1500 */
[----:B--2---:R0:W-:Y:S04]  /*15ba0*/  STL [R1+0x108], R7 ;  /* 0x0001080701007387 */ /* 0x0041e80000100800 */
[----:B0-----:R-:W2:Y:S04]  /*15bb0*/  LDL.LU R7, [R1+0x2188] ;  /* 0x0021880001077983 */ /* 0x001ea80000300800 */
        /* <DEDUP_REMOVED lines=10> */
[----:B------:R-:W3:Y:S04]  /*15c60*/  LDL R4, [R1+0x74c] ;  /* 0x00074c0001047983 */ /* 0x000ee80000100800 */
[----:B------:R-:W3:Y:S01]  /*15c70*/  LDL R5, [R1+0x750] ;  /* 0x0007500001057983 */ /* 0x000ee20000100800 */
[----:B--2---:R-:W-:-:S02]  /*15c80*/  PRMT R7, RZ, 0x7610, R7 ;  /* 0x00007610ff077816 */ /* 0x004fc40000000007 */
[----:B---3--:R-:W-:-:S04]  /*15c90*/  @P2 LOP3.LUT R5, R5, R4, RZ, 0x3c, !PT ;  /* 0x0000000405052212 */ /* 0x008fc800078e3cff */
[----:B------:R-:W-:-:S04]  /*15ca0*/  @P2 LOP3.LUT R4, R5, R4, RZ, 0x3c, !PT ;  /* 0x0000000405042212 */ /* 0x000fc800078e3cff */
[----:B------:R-:W-:-:S05]  /*15cb0*/  @P2 LOP3.LUT R5, R5, R4, RZ, 0x3c, !PT ;  /* 0x0000000405052212 */ /* 0x000fca00078e3cff */
[----:B------:R0:W2:Y:S04]  /*15cc0*/  @P2 LDG.E.U16 R7, desc[UR8][R4.64] ;  /* 0x0000000804072981 */ /* 0x0000a8000c1e1500 */
[----:B------:R-:W0:Y:S04]  /*15cd0*/  LDL R4, [R1+0x744] ;  /* 0x0007440001047983 */ /* 0x000e280000100800 */
[----:B------:R-:W0:Y:S01]  /*15ce0*/  LDL R5, [R1+0x748] ;  /* 0x0007480001057983 */ /* 0x000e220000100800 */
[----:B----4-:R-:W-:Y:S02]  /*15cf0*/  PRMT R6, RZ, 0x7610, R6 ;  /* 0x00007610ff067816 */ /* 0x010fe40000000006 */
[----:B------:R-:W-:-:S02]  /*15d00*/  ISETP.GT.AND P0, PT, R2, 0x35, PT ;  /* 0x000000350200780c */ /* 0x000fc40003f04270 */
[----:B0-----:R-:W-:-:S04]  /*15d10*/  @P2 LOP3.LUT R5, R5, R4, RZ, 0x3c, !PT ;  /* 0x0000000405052212 */ /* 0x001fc800078e3cff */
        /* <DEDUP_REMOVED lines=41> */
[----:B------:R-:W2:Y:S04]  /*15fb0*/  LDL R4, [R1+0x75c] ;  /* 0x00075c0001047983 */ /* 0x000ea80000100800 */
[----:B------:R-:W2:Y:S01]  /*15fc0*/  LDL R5, [R1+0x760] ;  /* 0x0007600001057983 */ /* 0x000ea20000100800 */
[----:B------:R-:W-:-:S02]  /*15fd0*/  PRMT R21, RZ, 0x7610, R21 ;  /* 0x00007610ff157816 */ /* 0x000fc40000000015 */
        /* <DEDUP_REMOVED lines=19> */
[----:B---3--:R-:W-:-:S04]  /*16110*/  @P1 LOP3.LUT R5, R5, R4, RZ, 0x3c, !PT ;  /* 0x0000000405051212 */ /* 0x008fc800078e3cff */
[----:B------:R-:W-:-:S04]  /*16120*/  @P1 LOP3.LUT R4, R5, R4, RZ, 0x3c, !PT ;  /* 0x0000000405041212 */ /* 0x000fc800078e3cff */
[----:B------:R-:W-:-:S05]  /*16130*/  @P1 LOP3.LUT R5, R5, R4, RZ, 0x3c, !PT ;  /* 0x0000000405051212 */ /* 0x000fca00078e3cff */
[----:B------:R0:W3:Y:S04]  /*16140*/  @P1 LDG.E.U16 R10, desc[UR8][R4.64] ;  /* 0x00000008040a1981 */ /* 0x0000e8000c1e1500 */
[----:B------:R-:W0:Y:S04]  /*16150*/  LDL R4, [R1+0x734] ;  /* 0x0007340001047983 */ /* 0x000e280000100800 */
[----:B------:R-:W0:Y:S01]  /*16160*/  LDL R5, [R1+0x738] ;  /* 0x0007380001057983 */ /* 0x000e220000100800 */
[----:B------:R-:W-:Y:S02]  /*16170*/  PRMT R11, RZ, 0x7610, R11 ;  /* 0x00007610ff0b7816 */ /* 0x000fe4000000000b */
        /* <DEDUP_REMOVED lines=11> */
[----:B------:R0:W3:Y:S04]  /*16230*/  @P0 LDG.E.U16 R19, desc[UR8][R4.64] ;  /* 0x0000000804130981 */ /* 0x0000e8000c1e1500 */
[----:B------:R-:W0:Y:S04]  /*16240*/  LDL R4, [R1+0x724] ;  /* 0x0007240001047983 */ /* 0x000e280000100800 */
[----:B------:R-:W0:Y:S01]  /*16250*/  LDL R5, [R1+0x728] ;  /* 0x0007280001057983 */ /* 0x000e220000100800 */
[----:B--2---:R-:W-:Y:S02]  /*16260*/  PRMT R21, RZ, 0x7610, R21 ;  /* 0x00007610ff157816 */ /* 0x004fe40000000015 */
[----:B------:R-:W-:-:S02]  /*16270*/  ISETP.GT.AND P1, PT, R2, 0x3b, PT ;  /* 0x0000003b0200780c */ /* 0x000fc40003f24270 */
[----:B0-----:R-:W-:-:S04]  /*16280*/  @P0 LOP3.LUT R5, R5, R4, RZ, 0x3c, !PT ;  /* 0x0000000405050212 */ /* 0x001fc800078e3cff */
[----:B------:R-:W-:-:S04]  /*16290*/  @P0 LOP3.LUT R4, R5, R4, RZ, 0x3c, !PT ;  /* 0x0000000405040212 */ /* 0x000fc800078e3cff */
[----:B------:R-:W-:-:S05]  /*162a0*/  @P0 LOP3.LUT R5, R5, R4, RZ, 0x3c, !PT ;  /* 0x0000000405050212 */ /* 0x000fca00078e3cff */
[----:B------:R0:W2:Y:S04]  /*162b0*/  @P0 LDG.E.U16 R21, desc[UR8][R4.64] ;  /* 0x0000000804150981 */ /* 0x0000a8000c1e1500 */
[----:B------:R-:W0:Y:S04]  /*162c0*/  LDL R4, [R1+0x71c] ;  /* 0x00071c0001047983 */ /* 0x000e280000100800 */
[----:B------:R-:W0:Y:S01]  /*162d0*/  LDL R5, [R1+0x720] ;  /* 0x0007200001057983 */ /* 0x000e220000100800 */
[----:B----4-:R-:W-:Y:S02]  /*162e0*/  PRMT R29, RZ, 0x7610, R29 ;  /* 0x00007610ff1d7816 */ /* 0x010fe4000000001d */
[----:B0-----:R-:W-:-:S04]  /*162f0*/  @P1 LOP3.LUT R5, R5, R4, RZ, 0x3c, !PT ;  /* 0x0000000405051212 */ /* 0x001fc800078e3cff */
[----:B------:R-:W-:-:S04]  /*16300*/  @P1 LOP3.LUT R4, R5, R4, RZ, 0x3c, !PT ;  /* 0x0000000405041212 */ /* 0x000fc800078e3cff */
[----:B------:R-:W-:-:S05]  /*16310*/  @P1 LOP3.LUT R5, R5, R4, RZ, 0x3c, !PT ;  /* 0x0000000405051212 */ /* 0x000fca00078e3cff */
[----:B------:R0:W4:Y:S04]  /*16320*/  @P1 LDG.E.U16 R29, desc[UR8][R4.64] ;  /* 0x00000008041d1981 */ /* 0x000128000c1e1500 */
[----:B------:R-:W0:Y:S04]  /*16330*/  LDL R4, [R1+0x714] ;  /* 0x0007140001047983 */ /* 0x000e280000100800 */
[----:B------:R-:W0:Y:S01]  /*16340*/  LDL R5, [R1+0x718] ;  /* 0x0007180001057983 */ /* 0x000e220000100800 */
[----:B------:R-:W-:Y:S02]  /*16350*/  PRMT R3, RZ, 0x7610, R3 ;  /* 0x00007610ff037816 */ /* 0x000fe40000000003 */
[----:B------:R-:W-:-:S02]  /*16360*/  ISETP.GT.AND P0, PT, R2, 0x3c, PT ;  /* 0x0000003c0200780c */ /* 0x000fc40003f04270 */
[----:B0-----:R-:W-:-:S04]  /*16370*/  @P1 LOP3.LUT R5, R5, R4, RZ, 0x3c, !PT ;  /* 0x0000000405051212 */ /* 0x001fc800078e3cff */
[----:B------:R-:W-:-:S04]  /*16380*/  @P1 LOP3.LUT R4, R5, R4, RZ, 0x3c, !PT ;  /* 0x0000000405041212 */ /* 0x000fc800078e3cff */
[----:B------:R-:W-:-:S05]  /*16390*/  @P1 LOP3.LUT R5, R5, R4, RZ, 0x3c, !PT ;  /* 0x0000000405051212 */ /* 0x000fca00078e3cff */
[----:B------:R-:W3:Y:S04]  /*163a0*/  @P1 LDG.E.U16 R3, desc[UR8][R4.64] ;  /* 0x0000000804031981 */ /* 0x000ee8000c1e1500 */
[----:B---3--:R0:W-:Y:S04]  /*163b0*/  STL [R1+0xd8], R3 ;  /* 0x0000d80301007387 */ /* 0x0081e80000100800 */
[----:B0-----:R-:W3:Y:S04]  /*163c0*/  LDL.LU R3, [R1+0x2168] ;  /* 0x0021680001037983 */ /* 0x001ee80000300800 */
[----:B------:R-:W2:Y:S04]  /*163d0*/  LDL R4, [R1+0x70c] ;  /* 0x00070c0001047983 */ /* 0x000ea80000100800 */
[----:B------:R-:W2:Y:S01]  /*163e0*/  LDL R5, [R1+0x710] ;  /* 0x0007100001057983 */ /* 0x000ea20000100800 */
[----:B---3--:R-:W-:-:S02]  /*163f0*/  PRMT R3, RZ, 0x7610, R3 ;  /* 0x00007610ff037816 */ /* 0x008fc40000000003 */
        /* <DEDUP_REMOVED lines=14> */
[----:B------:R-:W3:Y:S04]  /*164e0*/  LDL R4, [R1+0x6fc] ;  /* 0x0006fc0001047983 */ /* 0x000ee80000100800 */
[----:B------:R-:W3:Y:S01]  /*164f0*/  LDL R5, [R1+0x700] ;  /* 0x0007000001057983 */ /* 0x000ee20000100800 */
[----:B------:R-:W-:-:S03]  /*16500*/  PRMT R28, RZ, 0x7610, R28 ;  /* 0x00007610ff1c7816 */ /* 0x000fc6000000001c */
[----:B--2---:R0:W-:Y:S04]  /*16510*/  STL [R1+0xd0], R3 ;  /* 0x0000d00301007387 */ /* 0x0041e80000100800 */
[----:B0-----:R-:W2:Y:S01]  /*16520*/  LDL R3, [R1+0x6e0] ;  /* 0x0006e00001037983 */ /* 0x001ea20000100800 */
        /* <DEDUP_REMOVED lines=8> */
[----:B------:R-:W-:-:S02]  /*165b0*/  ISETP.GT.AND P0, PT, R2, 0x3e, PT ;  /* 0x0000003e0200780c */ /* 0x000fc40003f04270 */
[----:B---3--:R-:W-:Y:S02]  /*165c0*/  PRMT R28, RZ, 0x7610, R28 ;  /* 0x00007610ff1c7816 */ /* 0x008fe4000000001c */
[----:B----4-:R-:W-:-:S04]  /*165d0*/  @P1 LOP3.LUT R5, R5, R4, RZ, 0x3c, !PT ;  /* 0x0000000405051212 */ /* 0x010fc800078e3cff */
        /* <DEDUP_REMOVED lines=13> */
[----:B------:R-:W4:Y:S04]  /*166b0*/  LDL R4, [R1+0x6e4] ;  /* 0x0006e40001047983 */ /* 0x000f280000100800 */
[----:B------:R-:W4:Y:S01]  /*166c0*/  LDL R5, [R1+0x6e8] ;  /* 0x0006e80001057983 */ /* 0x000f220000100800 */
[----:B---3--:R-:W-:Y:S01]  /*166d0*/  PRMT R28, RZ, 0x7610, R28 ;  /* 0x00007610ff1c7816 */ /* 0x008fe2000000001c */
[----:B0-----:R-:W0:Y:S01]  /*166e0*/  S2R R26, SR_TID.X ;  /* 0x00000000001a7919 */ /* 0x001e220000002100 */
[----:B----4-:R-:W-:-:S04]  /*166f0*/  @P0 LOP3.LUT R5, R5, R4, RZ, 0x3c, !PT ;  /* 0x0000000405050212 */ /* 0x010fc800078e3cff */
[----:B------:R-:W-:-:S04]  /*16700*/  @P0 LOP3.LUT R4, R5, R4, RZ, 0x3c, !PT ;  /* 0x0000000405040212 */ /* 0x000fc800078e3cff */
[----:B------:R-:W-:-:S05]  /*16710*/  @P0 LOP3.LUT R5, R5, R4, RZ, 0x3c, !PT ;  /* 0x0000000405050212 */ /* 0x000fca00078e3cff */
[----:B------:R-:W3:Y:S01]  /*16720*/  @P0 LDG.E.U16 R28, desc[UR8][R4.64] ;  /* 0x00000008041c0981 */ /* 0x000ee2000c1e1500 */
[----:B0-----:R-:W-:Y:S02]  /*16730*/  LOP3.LUT R26, R26, 0x3f, RZ, 0xc0, !PT ;  /* 0x0000003f1a1a7812 */ /* 0x001fe400078ec0ff */
[----:B------:R-:W-:Y:S02]  /*16740*/  ISETP.GT.AND P1, PT, R2, 0x3f, PT ;  /* 0x0000003f0200780c */ /* 0x000fe40003f24270 */
[----:B------:R-:W-:Y:S01]  /*16750*/  ISETP.GE.AND P0, PT, R26, R2, PT ;  /* 0x000000021a00720c */ /* 0x000fe20003f06270 */
[----:B---3--:R0:W-:Y:S04]  /*16760*/  STL [R1+0xc0], R28 ;  /* 0x0000c01c01007387 */ /* 0x0081e80000100800 */
[----:B0-----:R-:W3:Y:S04]  /*16770*/  LDL.LU R28, [R1+0x2158] ;  /* 0x00215800011c7983 */ /* 0x001ee80000300800 */
[----:B------:R-:W2:Y:S02]  /*16780*/  LDL R2, [R1+0x6dc] ;  /* 0x0006dc0001027983 */ /* 0x000ea40000100800 */
[----:B--2---:R-:W-:-:S04]  /*16790*/  @P1 LOP3.LUT R3, R3, R2, RZ, 0x3c, !PT ;  /* 0x0000000203031212 */ /* 0x004fc800078e3cff */
[C---:B------:R-:W-:Y:S02]  /*167a0*/  @P1 LOP3.LUT R2, R3.reuse, R2, RZ, 0x3c, !PT ;  /* 0x0000000203021212 */ /* 0x040fe400078e3cff */
[----:B---3--:R-:W-:Y:S02]  /*167b0*/  PRMT R28, RZ, 0x7610, R28 ;  /* 0x00007610ff1c7816 */ /* 0x008fe4000000001c */
        /* <DEDUP_REMOVED lines=13> */
[----:B------:R-:W-:Y:S01]  /*16890*/  PRMT R24, RZ, 0x7610, R24 ;  /* 0x00007610ff187816 */ /* 0x000fe20000000018 */
[----:B------:R-:W-:Y:S06]  /*168a0*/  BAR.SYNC.DEFER_BLOCKING 0x0 ;  /* 0x0000000000007b1d */ /* 0x000fec0000010000 */
[----:B---3--:R0:W-:Y:S04]  /*168b0*/  STL [R1+0xb8], R13 ;  /* 0x0000b80d01007387 */ /* 0x0081e80000100800 */
[----:B0-----:R-:W3:Y:S01]  /*168c0*/  LDL.LU R13, [R1+0x20] ;  /* 0x00002000010d7983 */ /* 0x001ee20000300800 */
[----:B----4-:R-:W-:-:S04]  /*168d0*/  @!P0 LOP3.LUT R3, R3, R2, RZ, 0x3c, !PT ;  /* 0x0000000203038212 */ /* 0x010fc800078e3cff */
[----:B------:R-:W-:-:S04]  /*168e0*/  @!P0 LOP3.LUT R2, R3, R2, RZ, 0x3c, !PT ;  /* 0x0000000203028212 */ /* 0x000fc800078e3cff */
[----:B------:R-:W-:-:S05]  /*168f0*/  @!P0 LOP3.LUT R3, R3, R2, RZ, 0x3c, !PT ;  /* 0x0000000203038212 */ /* 0x000fca00078e3cff */
[----:B------:R-:W4:Y:S04]  /*16900*/  @!P0 LDG.E.U16 R24, desc[UR8][R2.64] ;  /* 0x0000000802188981 */ /* 0x000f28000c1e1500 */
[----:B------:R-:W2:Y:S04]  /*16910*/  LDL R2, [R1+0xe0c] ;  /* 0x000e0c0001027983 */ /* 0x000ea80000100800 */
[----:B------:R-:W2:Y:S01]  /*16920*/  LDL R3, [R1+0xe10] ;  /* 0x000e100001037983 */ /* 0x000ea20000100800 */
[----:B------:R-:W-:-:S03]  /*16930*/  PRMT R17, RZ, 0x7610, R17 ;  /* 0x00007610ff117816 */ /* 0x000fc60000000011 */
[----:B----4-:R0:W-:Y:S04]  /*16940*/  STL [R1+0xb4], R24 ;  /* 0x0000b41801007387 */ /* 0x0101e80000100800 */
[----:B0-----:R-:W4:Y:S01]  /*16950*/  LDL.LU R24, [R1+0x24] ;  /* 0x0000240001187983 */ /* 0x001f220000300800 */
[----:B--2---:R-:W-:-:S04]  /*16960*/  @!P0 LOP3.LUT R3, R3, R2, RZ, 0x3c, !PT ;  /* 0x0000000203038212 */ /* 0x004fc800078e3cff */
[----:B------:R-:W-:-:S04]  /*16970*/  @!P0 LOP3.LUT R2, R3, R2, RZ, 0x3c, !PT ;  /* 0x0000000203028212 */ /* 0x000fc800078e3cff */
[----:B------:R-:W-:-:S05]  /*16980*/  @!P0 LOP3.LUT R3, R3, R2, RZ, 0x3c, !PT ;  /* 0x0000000203038212 */ /* 0x000fca00078e3cff */
[----:B------:R-:W2:Y:S04]  /*16990*/  @!P0 LDG.E.U16 R17, desc[UR8][R2.64] ;  /* 0x0000000802118981 */ /* 0x000ea8000c1e1500 */
[----:B------:R-:W3:Y:S04]  /*169a0*/  LDL R2, [R1+0xdcc] ;  /* 0x000dcc0001027983 */ /* 0x000ee80000100800 */
[----:B------:R-:W3:Y:S01]  /*169b0*/  LDL R3, [R1+0xdd0] ;  /* 0x000dd00001037983 */ /* 0x000ee20000100800 */
[----:B------:R-:W-:-:S03]  /*169c0*/  PRMT R16, RZ, 0x7610, R16 ;  /* 0x00007610ff107816 */ /* 0x000fc60000000010 */
[----:B--2---:R0:W-:Y:S04]  /*169d0*/  STL [R1+0xb0], R17 ;  /* 0x0000b01101007387 */ /* 0x0041e80000100800 */
[----:B0-----:R-:W2:Y:S01]  /*169e0*/  LDL.LU R17, [R1+0x10] ;  /* 0x0000100001117983 */ /* 0x001ea20000300800 */
[----:B---3--:R-:W-:-:S04]  /*169f0*/  @!P0 LOP3.LUT R3, R3, R2, RZ, 0x3c, !PT ;  /* 0x0000000203038212 */ /* 0x008fc800078e3cff */
[----:B------:R-:W-:-:S04]  /*16a00*/  @!P0 LOP3.LUT R2, R3, R2, RZ, 0x3c, !PT ;  /* 0x0000000203028212 */ /* 0x000fc800078e3cff */
[----:B------:R-:W-:-:S05]  /*16a10*/  @!P0 LOP3.LUT R3, R3, R2, RZ, 0x3c, !PT ;  /* 0x0000000203038212 */ /* 0x000fca00078e3cff */
[----:B------:R-:W3:Y:S04]  /*16a20*/  @!P0 LDG.E.U16 R16, desc[UR8][R2.64] ;  /* 0x0000000802108981 */ /* 0x000ee8000c1e1500 */
[----:B------:R-:W4:Y:S04]  /*16a30*/  LDL R2, [R1+0xd8c] ;  /* 0x000d8c0001027983 */ /* 0x000f280000100800 */
[----:B------:R-:W4:Y:S01]  /*16a40*/  LDL R3, [R1+0xd90] ;  /* 0x000d900001037983 */ /* 0x000f220000100800 */
[----:B------:R-:W-:-:S03]  /*16a50*/  PRMT R23, RZ, 0x7610, R23 ;  /* 0x00007610ff177816 */ /* 0x000fc60000000017 */
        /* <DEDUP_REMOVED lines=10> */
[----:B0-----:R-:W4:Y:S01]  /*16b00*/  LDL.LU R23, [R1] ;  /* 0x0000000001177983 */ /* 0x001f220000300800 */
[----:B--2---:R-:W-:-:S04]  /*16b10*/  @!P0 LOP3.LUT R3, R3, R2, RZ, 0x3c, !PT ;  /* 0x0000000203038212 */ /* 0x004fc800078e3cff */
[----:B------:R-:W-:-:S04]  /*16b20*/  @!P0 LOP3.LUT R2, R3, R2, RZ, 0x3c, !PT ;  /* 0x0000000203028212 */ /* 0x000fc800078e3cff */
[----:B------:R-:W-:-:S05]  /*16b30*/  @!P0 LOP3.LUT R3, R3, R2, RZ, 0x3c, !PT ;  /* 0x0000000203038212 */ /* 0x000fca00078e3cff */
[----:B------:R0:W2:Y:S04]  /*16b40*/  @!P0 LDG.E.U16 R22, desc[UR8][R2.64] ;  /* 0x0000000802168981 */ /* 0x0000a8000c1e1500 */
[----:B------:R-:W0:Y:S04]  /*16b50*/  LDL R2, [R1+0xd0c] ;  /* 0x000d0c0001027983 */ /* 0x000e280000100800 */
[----:B------:R-:W0:Y:S01]  /*16b60*/  LDL R3, [R1+0xd10] ;  /* 0x000d100001037983 */ /* 0x000e220000100800 */
[----:B------:R-:W-:Y:S02]  /*16b70*/  PRMT R28, RZ, 0x7610, R28 ;  /* 0x00007610ff1c7816 */ /* 0x000fe4000000001c */
[----:B0-----:R-:W-:-:S04]  /*16b80*/  @!P0 LOP3.LUT R3, R3, R2, RZ, 0x3c, !PT ;  /* 0x0000000203038212 */ /* 0x001fc800078e3cff */
[----:B------:R-:W-:-:S04]  /*16b90*/  @!P0 LOP3.LUT R2, R3, R2, RZ, 0x3c, !PT ;  /* 0x0000000203028212 */ /* 0x000fc800078e3cff */
[----:B------:R-:W-:-:S05]  /*16ba0*/  @!P0 LOP3.LUT R3, R3, R2, RZ, 0x3c, !PT ;  /* 0x0000000203038212 */ /* 0x000fca00078e3cff */
[----:B------:R-:W3:Y:S04]  /*16bb0*/  @!P0 LDG.E.U16 R28, desc[UR8][R2.64] ;  /* 0x00000008021c8981 */ /* 0x000ee8000c1e1500 */
[----:B--2---:R0:W-:Y:S04]  /*16bc0*/  STL [R1+0xa4], R22 ;  /* 0x0000a41601007387 */ /* 0x0041e80000100800 */
[----:B0-----:R-:W2:Y:S04]  /*16bd0*/  LDL.LU R22, [R1+0x4] ;  /* 0x0000040001167983 */ /* 0x001ea80000300800 */
[----:B---3--:R0:W-:Y:S04]  /*16be0*/  STL [R1+0xa0], R28 ;  /* 0x0000a01c01007387 */ /* 0x0081e80000100800 */
[----:B0-----:R-:W3:Y:S04]  /*16bf0*/  LDL.LU R28, [R1+0x2150] ;  /* 0x00215000011c7983 */ /* 0x001ee80000300800 */
[----:B------:R-:W4:Y:S04]  /*16c00*/  LDL R2, [R1+0xccc] ;  /* 0x000ccc0001027983 */ /* 0x000f280000100800 */
[----:B------:R-:W4:Y:S01]  /*16c10*/  LDL R3, [R1+0xcd0] ;  /* 0x000cd00001037983 */ /* 0x000f220000100800 */
[----:B---3--:R-:W-:-:S02]  /*16c20*/  PRMT R28, RZ, 0x7610, R28 ;  /* 0x00007610ff1c7816 */ /* 0x008fc4000000001c */
[----:B----4-:R-:W-:-:S04]  /*16c30*/  @!P0 LOP3.LUT R3, R3, R2, RZ, 0x3c, !PT ;  /* 0x0000000203038212 */ /* 0x010fc800078e3cff */
[----:B------:R-:W-:-:S04]  /*16c40*/  @!P0 LOP3.LUT R2, R3, R2, RZ, 0x3c, !PT ;  /* 0x0000000203028212 */ /* 0x000fc800078e3cff */
[----:B------:R-:W-:-:S05]  /*16c50*/  @!P0 LOP3.LUT R3, R3, R2, RZ, 0x3c, !PT ;  /* 0x0000000203038212 */ /* 0x000fca00078e3cff */
[----:B------:R-:W3:Y:S04]  /*16c60*/  @!P0 LDG.E.U16 R28, desc[UR8][R2.64] ;  /* 0x00000008021c8981 */ /* 0x000ee8000c1e1500 */
        /* <DEDUP_REMOVED lines=10> */
[----:B------:R-:W3:Y:S04]  /*16d10*/  LDL R2, [R1+0xc4c] ;  /* 0x000c4c0001027983 */ /* 0x000ee80000100800 */
[----:B------:R-:W3:Y:S01]  /*16d20*/  LDL R3, [R1+0xc50] ;  /* 0x000c500001037983 */ /* 0x000ee20000100800 */
[----:B0-----:R-:W0:Y:S02]  /*16d30*/  S2R R28, SR_TID.X ;  /* 0x00000000001c7919 */ /* 0x001e240000002100 */
[----:B0-----:R-:W-:-:S05]  /*16d40*/  LOP3.LUT R28, R28, 0x3f, RZ, 0xc0, !PT ;  /* 0x0000003f1c1c7812 */ /* 0x001fca00078ec0ff */
[----:B------:R-:W-:-:S05]  /*16d50*/  IMAD.SHL.U32 R28, R28, 0x2, RZ ;  /* 0x000000021c1c7824 */ /* 0x000fca00078e00ff */
[----:B------:R0:W-:Y:S02]  /*16d60*/  STS.U16 [R28+UR4], R13 ;  /* 0x0000000d1c007988 */ /* 0x0001e40008000404 */
[----:B0-----:R-:W-:Y:S02]  /*16d70*/  PRMT R28, RZ, 0x7610, R28 ;  /* 0x00007610ff1c7816 */ /* 0x001fe4000000001c */
[----:B------:R-:W4:Y:S01]  /*16d80*/  LDL.LU R13, [R1+0x2148] ;  /* 0x00214800010d7983 */ /* 0x000f220000300800 */
[----:B---3--:R-:W-:-:S04]  /*16d90*/  @!P0 LOP3.LUT R3, R3, R2, RZ, 0x3c, !PT ;  /* 0x0000000203038212 */ /* 0x008fc800078e3cff */
        /* <DEDUP_REMOVED lines=9> */
[----:B------:R0:W-:Y:S02]  /*16e30*/  STS.U16 [R28+UR4+0x80], R24 ;  /* 0x000080181c007988 */ /* 0x0001e40008000404 */
        /* <DEDUP_REMOVED lines=51> */
[----:B--2---:R0:W-:Y:S02]  /*17170*/  STS.U16 [R28+UR4+0x1080], R22 ;  /* 0x001080161c007988 */ /* 0x0041e40008000404 */
[----:B0-----:R-:W-:Y:S02]  /*17180*/  PRMT R28, RZ, 0x7610, R28 ;  /* 0x00007610ff1c7816 */ /* 0x001fe4000000001c */
[----:B------:R-:W2:Y:S01]  /*17190*/  LDL.LU R22, [R1+0x2134] ;  /* 0x0021340001167983 */ /* 0x000ea20000300800 */
        /* <DEDUP_REMOVED lines=12> */
[----:B---3--:R-:W-:-:S04]  /*17260*/  @!P0 LOP3.LUT R3, R3, R2, RZ, 0x3c, !PT ;  /* 0x0000000203038212 */ /* 0x008fc800078e3cff */
[----:B------:R-:W-:-:S04]  /*17270*/  @!P0 LOP3.LUT R2, R3, R2, RZ, 0x3c, !PT ;  /* 0x0000000203028212 */ /* 0x000fc800078e3cff */
[----:B------:R-:W-:-:S05]  /*17280*/  @!P0 LOP3.LUT R3, R3, R2, RZ, 0x3c, !PT ;  /* 0x0000000203038212 */ /* 0x000fca00078e3cff */
[----:B------:R-:W2:Y:S04]  /*17290*/  @!P0 LDG.E.U16 R28, desc[UR8][R2.64] ;  /* 0x00000008021c8981 */ /* 0x000ea8000c1e1500 */
[----:B--2---:R0:W-:Y:S04]  /*172a0*/  STL [R1+0x7c], R28 ;  /* 0x00007c1c01007387 */ /* 0x0041e80000100800 */
[----:B------:R-:W2:Y:S04]  /*172b0*/  LDL R2, [R1+0xe5c] ;  /* 0x000e5c0001027983 */ /* 0x000ea80000100800 */
[----:B------:R-:W2:Y:S01]  /*172c0*/  LDL R3, [R1+0xe98] ;  /* 0x000e980001037983 */ /* 0x000ea20000100800 */
[----:B0-----:R-:W0:Y:S02]  /*172d0*/  S2R R28, SR_TID.X ;  /* 0x00000000001c7919 */ /* 0x001e240000002100 */
[----:B0-----:R-:W-:-:S05]  /*172e0*/  LOP3.LUT R28, R28, 0x3f, RZ, 0xc0, !PT ;  /* 0x0000003f1c1c7812 */ /* 0x001fca00078ec0ff */
[----:B------:R-:W-:-:S05]  /*172f0*/  IMAD.SHL.U32 R28, R28, 0x2, RZ ;  /* 0x000000021c1c7824 */ /* 0x000fca00078e00ff */
[----:B----4-:R0:W-:Y:S02]  /*17300*/  STS.U16 [R28+UR4+0x1880], R23 ;  /* 0x001880171c007988 */ /* 0x0101e40008000404 */
[----:B0-----:R-:W-:Y:S02]  /*17310*/  PRMT R28, RZ, 0x7610, R28 ;  /* 0x00007610ff1c7816 */ /* 0x001fe4000000001c */
[----:B--2---:R-:W-:-:S04]  /*17320*/  @!P0 LOP3.LUT R3, R3, R2, RZ, 0x3c, !PT ;  /* 0x0000000203038212 */ /* 0x004fc800078e3cff */
[----:B------:R-:W-:-:S04]  /*17330*/  @!P0 LOP3.LUT R2, R3, R2, RZ, 0x3c, !PT ;  /* 0x0000000203028212 */ /* 0x000fc800078e3cff */
[----:B------:R-:W-:-:S05]  /*17340*/  @!P0 LOP3.LUT R3, R3, R2, RZ, 0x3c, !PT ;  /* 0x0000000203038212 */ /* 0x000fca00078e3cff */
[----:B------:R-:W2:Y:S04]  /*17350*/  @!P0 LDG.E.U16 R28, desc[UR8][R2.64] ;  /* 0x00000008021c8981 */ /* 0x000ea8000c1e1500 */
[----:B--2---:R0:W-:Y:S04]  /*17360*/  STL [R1+0x78], R28 ;  /* 0x0000781c01007387 */ /* 0x0041e80000100800 */
[----:B------:R-:W2:Y:S04]  /*17370*/  LDL R2, [R1+0x6d0] ;  /* 0x0006d00001027983 */ /* 0x000ea80000100800 */
[----:B------:R-:W2:Y:S01]  /*17380*/  LDL R3, [R1+0xadc] ;  /* 0x000adc0001037983 */ /* 0x000ea20000100800 */
[----:B------:R-:W-:Y:S01]  /*17390*/  PRMT R14, RZ, 0x7610, R14 ;  /* 0x00007610ff0e7816 */ /* 0x000fe2000000000e */
[----:B0-----:R-:W0:Y:S01]  /*173a0*/  S2R R28, SR_TID.X ;  /* 0x00000000001c7919 */ /* 0x001e220000002100 */
[----:B--2---:R-:W-:-:S04]  /*173b0*/  @!P0 LOP3.LUT R3, R3, R2, RZ, 0x3c, !PT ;  /* 0x0000000203038212 */ /* 0x004fc800078e3cff */
[----:B------:R-:W-:-:S04]  /*173c0*/  @!P0 LOP3.LUT R2, R3, R2, RZ, 0x3c, !PT ;  /* 0x0000000203028212 */ /* 0x000fc800078e3cff */
[----:B------:R-:W-:-:S05]  /*173d0*/  @!P0 LOP3.LUT R3, R3, R2, RZ, 0x3c, !PT ;  /* 0x0000000203038212 */ /* 0x000fca00078e3cff */
[----:B------:R1:W2:Y:S04]  /*173e0*/  @!P0 LDG.E.U16 R14, desc[UR8][R2.64] ;  /* 0x00000008020e8981 */ /* 0x0002a8000c1e1500 */
[----:B------:R-:W1:Y:S04]  /*173f0*/  LDL R2, [R1+0xe04] ;  /* 0x000e040001027983 */ /* 0x000e680000100800 */
[----:B------:R-:W1:Y:S01]  /*17400*/  LDL R3, [R1+0xe08] ;  /* 0x000e080001037983 */ /* 0x000e620000100800 */
[----:B0-----:R-:W-:-:S05]  /*17410*/  LOP3.LUT R28, R28, 0x3f, RZ, 0xc0, !PT ;  /* 0x0000003f1c1c7812 */ /* 0x001fca00078ec0ff */
[----:B------:R-:W-:-:S05]  /*17420*/  IMAD.SHL.U32 R28, R28, 0x2, RZ ;  /* 0x000000021c1c7824 */ /* 0x000fca00078e00ff */
[----:B------:R-:W-:Y:S04]  /*17430*/  STS.U16 [R28+UR4+0x2000], R16 ;  /* 0x002000101c007988 */ /* 0x000fe80008000404 */
[----:B------:R0:W-:Y:S02]  /*17440*/  STS.U16 [R28+UR4+0x2080], R17 ;  /* 0x002080111c007988 */ /* 0x0001e40008000404 */
[----:B0-----:R-:W-:Y:S02]  /*17450*/  PRMT R28, RZ, 0x7610, R28 ;  /* 0x00007610ff1c7816 */ /* 0x001fe4000000001c */
[----:B-1----:R-:W-:-:S04]  /*17460*/  @!P0 LOP3.LUT R3, R3, R2, RZ, 0x3c, !PT ;  /* 0x0000000203038212 */ /* 0x002fc800078e3cff */
[----:B------:R-:W-:-:S04]  /*17470*/  @!P0 LOP3.LUT R2, R3, R2, RZ, 0x3c, !PT ;  /* 0x0000000203028212 */ /* 0x000fc800078e3cff */
[----:B------:R-:W-:-:S05]  /*17480*/  @!P0 LOP3.LUT R3, R3, R2, RZ, 0x3c, !PT ;  /* 0x0000000203038212 */ /* 0x000fca00078e3cff */
[----:B------:R-:W3:Y:S04]  /*17490*/  @!P0 LDG.E.U16 R28, desc[UR8][R2.64] ;  /* 0x00000008021c8981 */ /* 0x000ee8000c1e1500 */
[----:B--2---:R0:W-:Y:S04]  /*174a0*/  STL [R1+0x74], R14 ;  /* 0x0000740e01007387 */ /* 0x0041e80000100800 */
[----:B0-----:R-:W2:Y:S04]  /*174b0*/  LDL R14, [R1+0xd48] ;  /* 0x000d4800010e7983 */ /* 0x001ea80000100800 */
[----:B---3--:R-:W-:Y:S04]  /*174c0*/  STL [R1+0x70], R28 ;  /* 0x0000701c01007387 */ /* 0x008fe80000100800 */
[----:B------:R-:W3:Y:S04]  /*174d0*/  LDL R2, [R1+0xdc4] ;  /* 0x000dc40001027983 */ /* 0x000ee80000100800 */
[----:B------:R-:W3:Y:S01]  /*174e0*/  LDL R3, [R1+0xdc8] ;  /* 0x000dc80001037983 */ /* 0x000ee20000100800 */
[----:B------:R-:W-:-:S02]  /*174f0*/  PRMT R24, RZ, 0x7610, R24 ;  /* 0x00007610ff187816 */ /* 0x000fc40000000018 */
        /* <DEDUP_REMOVED lines=12> */
[----:B------:R2:W4:Y:S04]  /*175c0*/  @!P0 LDG.E.U16 R15, desc[UR8][R2.64] ;  /* 0x00000008020f8981 */ /* 0x000528000c1e1500 */
[----:B------:R-:W3:Y:S01]  /*175d0*/  LDL R3, [R1+0xd44] ;  /* 0x000d440001037983 */ /* 0x000ee20000100800 */
[----:B------:R-:W-:Y:S01]  /*175e0*/  PRMT R0, RZ, 0x7610, R0 ;  /* 0x00007610ff007816 */ /* 0x000fe20000000000 */
[----:B--2---:R-:W-:Y:S02]  /*175f0*/  @!P0 IMAD.MOV.U32 R2, RZ, RZ, R14 ;  /* 0x000000ffff028224 */ /* 0x004fe400078e000e */
[----:B----4-:R0:W-:Y:S04]  /*17600*/  STL [R1+0x68], R15 ;  /* 0x0000680f01007387 */ /* 0x0101e80000100800 */
[----:B0-----:R-:W2:Y:S04]  /*17610*/  LDL.LU R15, [R1+0x34] ;  /* 0x00003400010f7983 */ /* 0x001ea80000300800 */
[----:B------:R-:W4:Y:S04]  /*17620*/  LDL.LU R14, [R1+0x28] ;  /* 0x00002800010e7983 */ /* 0x000f280000300800 */
[----:B---3--:R-:W3:Y:S04]  /*17630*/  @!P0 LDG.E.U16 R0, desc[UR8][R2.64] ;  /* 0x0000000802008981 */ /* 0x008ee8000c1e1500 */
[----:B------:R-:W2:Y:S04]  /*17640*/  LDL R2, [R1+0xd04] ;  /* 0x000d040001027983 */ /* 0x000ea80000100800 */
[----:B------:R-:W2:Y:S01]  /*17650*/  LDL R3, [R1+0xd08] ;  /* 0x000d080001037983 */ /* 0x000ea20000100800 */
[----:B------:R-:W-:-:S03]  /*17660*/  PRMT R20, RZ, 0x7610, R20 ;  /* 0x00007610ff147816 */ /* 0x000fc60000000014 */
[----:B---3--:R0:W-:Y:S04]  /*17670*/  STL [R1+0x64], R0 ;  /* 0x0000640001007387 */ /* 0x0081e80000100800 */
[----:B0-----:R-:W3:Y:S01]  /*17680*/  LDL.LU R0, [R1+0x2c] ;  /* 0x00002c0001007983 */ /* 0x001ee20000300800 */
[----:B--2---:R-:W-:-:S04]  /*17690*/  @!P0 LOP3.LUT R3, R3, R2, RZ, 0x3c, !PT ;  /* 0x0000000203038212 */ /* 0x004fc800078e3cff */
[----:B------:R-:W-:-:S04]  /*176a0*/  @!P0 LOP3.LUT R2, R3, R2, RZ, 0x3c, !PT ;  /* 0x0000000203028212 */ /* 0x000fc800078e3cff */
[----:B------:R-:W-:-:S05]  /*176b0*/  @!P0 LOP3.LUT R3, R3, R2, RZ, 0x3c, !PT ;  /* 0x0000000203038212 */ /* 0x000fca00078e3cff */
[----:B------:R-:W2:Y:S04]  /*176c0*/  @!P0 LDG.E.U16 R20, desc[UR8][R2.64] ;  /* 0x0000000802148981 */ /* 0x000ea8000c1e1500 */
[----:B------:R-:W4:Y:S04]  /*176d0*/  LDL R2, [R1+0xcc4] ;  /* 0x000cc40001027983 */ /* 0x000f280000100800 */
[----:B------:R-:W4:Y:S01]  /*176e0*/  LDL R3, [R1+0xcc8] ;  /* 0x000cc80001037983 */ /* 0x000f220000100800 */
[----:B------:R-:W-:-:S03]  /*176f0*/  PRMT R18, RZ, 0x7610, R18 ;  /* 0x00007610ff127816 */ /* 0x000fc60000000012 */
[----:B--2---:R0:W-:Y:S04]  /*17700*/  STL [R1+0x60], R20 ;  /* 0x0000601401007387 */ /* 0x0041e80000100800 */
[----:B0-----:R-:W2:Y:S01]  /*17710*/  LDL.LU R20, [R1+0x18] ;  /* 0x0000180001147983 */ /* 0x001ea20000300800 */
[----:B----4-:R-:W-:-:S04]  /*17720*/  @!P0 LOP3.LUT R3, R3, R2, RZ, 0x3c, !PT ;  /* 0x0000000203038212 */ /* 0x010fc800078e3cff */
[----:B------:R-:W-:-:S04]  /*17730*/  @!P0 LOP3.LUT R2, R3, R2, RZ, 0x3c, !PT ;  /* 0x0000000203028212 */ /* 0x000fc800078e3cff */
[----:B------:R-:W-:-:S05]  /*17740*/  @!P0 LOP3.LUT R3, R3, R2, RZ, 0x3c, !PT ;  /* 0x0000000203038212 */ /* 0x000fca00078e3cff */
[----:B------:R0:W4:Y:S04]  /*17750*/  @!P0 LDG.E.U16 R18, desc[UR8][R2.64] ;  /* 0x0000000802128981 */ /* 0x000128000c1e1500 */
[----:B------:R-:W0:Y:S04]  /*17760*/  LDL R2, [R1+0xc84] ;  /* 0x000c840001027983 */ /* 0x000e280000100800 */
[----:B------:R-:W0:Y:S01]  /*17770*/  LDL R3, [R1+0xc88] ;  /* 0x000c880001037983 */ /* 0x000e220000100800 */
[----:B------:R-:W-:Y:S01]  /*17780*/  PRMT R25, RZ, 0x7610, R25 ;  /* 0x00007610ff197816 */ /* 0x000fe20000000019 */
[----:B------:R-:W1:Y:S01]  /*17790*/  S2R R28, SR_TID.X ;  /* 0x00000000001c7919 */ /* 0x000e620000002100 */
[----:B0-----:R-:W-:-:S04]  /*177a0*/  @!P0 LOP3.LUT R3, R3, R2, RZ, 0x3c, !PT ;  /* 0x0000000203038212 */ /* 0x001fc800078e3cff */
[----:B------:R-:W-:-:S04]  /*177b0*/  @!P0 LOP3.LUT R2, R3, R2, RZ, 0x3c, !PT ;  /* 0x0000000203028212 */ /* 0x000fc800078e3cff */
[----:B------:R-:W-:-:S05]  /*177c0*/  @!P0 LOP3.LUT R3, R3, R2, RZ, 0x3c, !PT ;  /* 0x0000000203038212 */ /* 0x000fca00078e3cff */
[----:B------:R-:W3:Y:S01]  /*177d0*/  @!P0 LDG.E.U16 R25, desc[UR8][R2.64] ;  /* 0x0000000802198981 */ /* 0x000ee2000c1e1500 */
[----:B-1----:R-:W-:-:S05]  /*177e0*/  LOP3.LUT R28, R28, 0x3f, RZ, 0xc0, !PT ;  /* 0x0000003f1c1c7812 */ /* 0x002fca00078ec0ff */
[----:B------:R-:W-:Y:S01]  /*177f0*/  IMAD.SHL.U32 R28, R28, 0x2, RZ ;  /* 0x000000021c1c7824 */ /* 0x000fe200078e00ff */
[----:B----4-:R0:W-:Y:S04]  /*17800*/  STL [R1+0x5c], R18 ;  /* 0x00005c1201007387 */ /* 0x0101e80000100800 */
[----:B------:R-:W-:Y:S04]  /*17810*/  STS.U16 [R28+UR4+0x2800], R13 ;  /* 0x0028000d1c007988 */ /* 0x000fe80008000404 */
[----:B------:R-:W-:Y:S04]  /*17820*/  STS.U16 [R28+UR4+0x2880], R12 ;  /* 0x0028800c1c007988 */ /* 0x000fe80008000404 */
[----:B------:R-:W-:Y:S04]  /*17830*/  STS.U16 [R28+UR4+0x3000], R9 ;  /* 0x003000091c007988 */ /* 0x000fe80008000404 */
[----:B------:R-:W-:Y:S04]  /*17840*/  STS.U16 [R28+UR4+0x3080], R8 ;  /* 0x003080081c007988 */ /* 0x000fe80008000404 */
[----:B------:R-:W-:Y:S04]  /*17850*/  STS.U16 [R28+UR4+0x3800], R7 ;  /* 0x003800071c007988 */ /* 0x000fe80008000404 */
[----:B------:R1:W-:Y:S04]  /*17860*/  STS.U16 [R28+UR4+0x3880], R6 ;  /* 0x003880061c007988 */ /* 0x0003e80008000404 */
[----:B0-----:R-:W4:Y:S01]  /*17870*/  LDL.LU R18, [R1+0x1c] ;  /* 0x00001c0001127983 */ /* 0x001f220000300800 */
[----:B-1----:R-:W-:-:S03]  /*17880*/  IMAD.SHL.U32 R28, R26, 0x2, RZ ;  /* 0x000000021a1c7824 */ /* 0x002fc600078e00ff */
[----:B------:R-:W4:Y:S04]  /*17890*/  LDL.LU R26, [R1+0x8] ;  /* 0x00000800011a7983 */ /* 0x000f280000300800 */
[----:B---3--:R0:W-:Y:S04]  /*178a0*/  STL [R1+0x58], R25 ;  /* 0x0000581901007387 */ /* 0x0081e80000100800 */
[----:B0-----:R-:W3:Y:S04]  /*178b0*/  LDL.LU R25, [R1+0x2130] ;  /* 0x0021300001197983 */ /* 0x001ee80000300800 */
[----:B------:R-:W2:Y:S04]  /*178c0*/  LDL R2, [R1+0xc44] ;  /* 0x000c440001027983 */ /* 0x000ea80000100800 */
[----:B------:R-:W2:Y:S01]  /*178d0*/  LDL R3, [R1+0xc48] ;  /* 0x000c480001037983 */ /* 0x000ea20000100800 */
[----:B---3--:R-:W-:-:S02]  /*178e0*/  PRMT R25, RZ, 0x7610, R25 ;  /* 0x00007610ff197816 */ /* 0x008fc40000000019 */
[----:B--2---:R-:W-:-:S04]  /*178f0*/  @!P0 LOP3.LUT R3, R3, R2, RZ, 0x3c, !PT ;  /* 0x0000000203038212 */ /* 0x004fc800078e3cff */
[----:B------:R-:W-:-:S04]  /*17900*/  @!P0 LOP3.LUT R2, R3, R2, RZ, 0x3c, !PT ;  /* 0x0000000203028212 */ /* 0x000fc800078e3cff */
[----:B------:R-:W-:-:S05]  /*17910*/  @!P0 LOP3.LUT R3, R3, R2, RZ, 0x3c, !PT ;  /* 0x0000000203038212 */ /* 0x000fca00078e3cff */
[----:B------:R-:W2:Y:S01]  /*17920*/  @!P0 LDG.E.U16 R25, desc[UR8][R2.64] ;  /* 0x0000000802198981 */ /* 0x000ea2000c1e1500 */
[----:B------:R-:W-:-:S05]  /*17930*/  LOP3.LUT R28, R28, 0x10, RZ, 0x3c, !PT ;  /* 0x000000101c1c7812 */ /* 0x000fca00078e3cff */
[----:B------:R0:W-:Y:S04]  /*17940*/  STS.U16 [R28+UR4+0x100], R24 ;  /* 0x000100181c007988 */ /* 0x0001e80008000404 */
[----:B0-----:R-:W3:Y:S04]  /*17950*/  LDL.LU R24, [R1+0xc] ;  /* 0x00000c0001187983 */ /* 0x001ee80000300800 */
[----:B------:R-:W-:Y:S04]  /*17960*/  STS.U16 [R28+UR4+0x180], R15 ;  /* 0x0001800f1c007988 */ /* 0x000fe80008000404 */
[----:B--2---:R0:W-:Y:S04]  /*17970*/  STL [R1+0x54], R25 ;  /* 0x0000541901007387 */ /* 0x0041e80000100800 */
[----:B0-----:R-:W2:Y:S04]  /*17980*/  LDL.LU R25, [R1+0x212c] ;  /* 0x00212c0001197983 */ /* 0x001ea80000300800 */
[----:B------:R-:W4:Y:S04]  /*17990*/  LDL R2, [R1+0xc04] ;  /* 0x000c040001027983 */ /* 0x000f280000100800 */
[----:B------:R-:W4:Y:S04]  /*179a0*/  LDL R3, [R1+0xc08] ;  /* 0x000c080001037983 */ /* 0x000f280000100800 */
[----:B------:R-:W3:Y:S01]  /*179b0*/  LDL.LU R15, [R1+0x2128] ;  /* 0x00212800010f7983 */ /* 0x000ee20000300800 */
[----:B----4-:R-:W-:-:S04]  /*179c0*/  @!P0 LOP3.LUT R3, R3, R2, RZ, 0x3c, !PT ;  /* 0x0000000203038212 */ /* 0x010fc800078e3cff */
[C---:B------:R-:W-:Y:S02]  /*179d0*/  @!P0 LOP3.LUT R2, R3.reuse, R2, RZ, 0x3c, !PT ;  /* 0x0000000203028212 */ /* 0x040fe400078e3cff */
[----:B---3--:R-:W-:Y:S02]  /*179e0*/  PRMT R15, RZ, 0x7610, R15 ;  /* 0x00007610ff0f7816 */ /* 0x008fe4000000000f */
[----:B------:R-:W-:-:S05]  /*179f0*/  @!P0 LOP3.LUT R3, R3, R2, RZ, 0x3c, !PT ;  /* 0x0000000203038212 */ /* 0x000fca00078e3cff */
[----:B------:R-:W3:Y:S04]  /*17a00*/  @!P0 LDG.E.U16 R15, desc[UR8][R2.64] ;  /* 0x00000008020f8981 */ /* 0x000ee8000c1e1500 */
[----:B------:R-:W-:Y:S04]  /*17a10*/  STS.U16 [R28+UR4+0x900], R14 ;  /* 0x0009000e1c007988 */ /* 0x000fe80008000404 */
[----:B---3--:R0:W-:Y:S04]  /*17a20*/  STL [R1+0x50], R15 ;  /* 0x0000500f01007387 */ /* 0x0081e80000100800 */
[----:B0-----:R-:W3:Y:S04]  /*17a30*/  LDL.LU R15, [R1+0x2124] ;  /* 0x00212400010f7983 */ /* 0x001ee80000300800 */
[----:B------:R-:W4:Y:S04]  /*17a40*/  LDL R2, [R1+0xbc4] ;  /* 0x000bc40001027983 */ /* 0x000f280000100800 */
[----:B------:R-:W4:Y:S04]  /*17a50*/  LDL R3, [R1+0xbc8] ;  /* 0x000bc80001037983 */ /* 0x000f280000100800 */
[----:B------:R-:W2:Y:S01]  /*17a60*/  LDL.LU R14, [R1+0x2120] ;  /* 0x00212000010e7983 */ /* 0x000ea20000300800 */
[----:B----4-:R-:W-:-:S04]  /*17a70*/  @!P0 LOP3.LUT R3, R3, R2, RZ, 0x3c, !PT ;  /* 0x0000000203038212 */ /* 0x010fc800078e3cff */
[C---:B------:R-:W-:Y:S02]  /*17a80*/  @!P0 LOP3.LUT R2, R3.reuse, R2, RZ, 0x3c, !PT ;  /* 0x0000000203028212 */ /* 0x040fe400078e3cff */
[----:B--2---:R-:W-:Y:S02]  /*17a90*/  PRMT R14, RZ, 0x7610, R14 ;  /* 0x00007610ff0e7816 */ /* 0x004fe4000000000e */
[----:B------:R-:W-:-:S05]  /*17aa0*/  @!P0 LOP3.LUT R3, R3, R2, RZ, 0x3c, !PT ;  /* 0x0000000203038212 */ /* 0x000fca00078e3cff */
[----:B------:R-:W2:Y:S04]  /*17ab0*/  @!P0 LDG.E.U16 R14, desc[UR8][R2.64] ;  /* 0x00000008020e8981 */ /* 0x000ea8000c1e1500 */
        /* <DEDUP_REMOVED lines=33> */
[----:B---3--:R0:W-:Y:S04]  /*17cd0*/  STL [R1+0x40], R18 ;  /* 0x0000401201007387 */ /* 0x0081e80000100800 */
[----:B0-----:R-:W3:Y:S04]  /*17ce0*/  LDL.LU R18, [R1+0x2104] ;  /* 0x0021040001127983 */ /* 0x001ee80000300800 */
[----:B------:R-:W4:Y:S04]  /*17cf0*/  LDL R2, [R1+0xae0] ;  /* 0x000ae00001027983 */ /* 0x000f280000100800 */
[----:B------:R-:W4:Y:S01]  /*17d00*/  LDL R3, [R1+0xe60] ;  /* 0x000e600001037983 */ /* 0x000f220000100800 */
[----:B------:R-:W-:-:S03]  /*17d10*/  PRMT R5, RZ, 0x7610, R5 ;  /* 0x00007610ff057816 */ /* 0x000fc60000000005 */
[----:B------:R0:W-:Y:S04]  /*17d20*/  STS.U16 [R28+UR4+0x1900], R26 ;  /* 0x0019001a1c007988 */ /* 0x0001e80008000404 */
[----:B0-----:R-:W2:Y:S01]  /*17d30*/  LDL.LU R26, [R1+0x2100] ;  /* 0x00210000011a7983 */ /* 0x001ea20000300800 */
[----:B----4-:R-:W-:-:S04]  /*17d40*/  @!P0 LOP3.LUT R3, R3, R2, RZ, 0x3c, !PT ;  /* 0x0000000203038212 */ /* 0x010fc800078e3cff */
[----:B------:R-:W-:-:S04]  /*17d50*/  @!P0 LOP3.LUT R2, R3, R2, RZ, 0x3c, !PT ;  /* 0x0000000203028212 */ /* 0x000fc800078e3cff */
[----:B------:R-:W-:-:S05]  /*17d60*/  @!P0 LOP3.LUT R3, R3, R2, RZ, 0x3c, !PT ;  /* 0x0000000203038212 */ /* 0x000fca00078e3cff */
[----:B------:R-:W4:Y:S04]  /*17d70*/  @!P0 LDG.E.U16 R5, desc[UR8][R2.64] ;  /* 0x0000000802058981 */ /* 0x000f28000c1e1500 */
[----:B------:R-:W3:Y:S04]  /*17d80*/  LDL R2, [R1+0xe64] ;  /* 0x000e640001027983 */ /* 0x000ee80000100800 */
[----:B------:R-:W3:Y:S01]  /*17d90*/  LDL R3, [R1+0xea0] ;  /* 0x000ea00001037983 */ /* 0x000ee20000100800 */
[----:B------:R-:W-:-:S03]  /*17da0*/  PRMT R9, RZ, 0x7610, R9 ;  /* 0x00007610ff097816 */ /* 0x000fc60000000009 */
[----:B------:R-:W-:Y:S04]  /*17db0*/  STS.U16 [R28+UR4+0x1980], R24 ;  /* 0x001980181c007988 */ /* 0x000fe80008000404 */
[----:B----4-:R0:W-:Y:S04]  /*17dc0*/  STL [R1+0x3c], R5 ;  /* 0x00003c0501007387 */ /* 0x0101e80000100800 */
[----:B0-----:R-:W4:Y:S01]  /*17dd0*/  LDL R5, [R1+0xdc0] ;  /* 0x000dc00001057983 */ /* 0x001f220000100800 */
[----:B---3--:R-:W-:-:S03]  /*17de0*/  @!P0 LOP3.LUT R3, R3, R2, RZ, 0x3c, !PT ;  /* 0x0000000203038212 */ /* 0x008fc600078e3cff */
[----:B------:R-:W3:Y:S01]  /*17df0*/  LDL.LU R24, [R1+0x20fc] ;  /* 0x0020fc0001187983 */ /* 0x000ee20000300800 */
[----:B------:R-:W-:-:S04]  /*17e00*/  @!P0 LOP3.LUT R2, R3, R2, RZ, 0x3c, !PT ;  /* 0x0000000203028212 */ /* 0x000fc800078e3cff */
[----:B------:R-:W-:-:S05]  /*17e10*/  @!P0 LOP3.LUT R3, R3, R2, RZ, 0x3c, !PT ;  /* 0x0000000203038212 */ /* 0x000fca00078e3cff */
[----:B------:R-:W2:Y:S04]  /*17e20*/  @!P0 LDG.E.U16 R9, desc[UR8][R2.64] ;  /* 0x0000000802098981 */ /* 0x000ea8000c1e1500 */
[----:B------:R-:W4:Y:S04]  /*17e30*/  LDL R2, [R1+0xad8] ;  /* 0x000ad80001027983 */ /* 0x000f280000100800 */
[----:B------:R-:W4:Y:S01]  /*17e40*/  LDL R3, [R1+0xe28] ;  /* 0x000e280001037983 */ /* 0x000f220000100800 */
[----:B------:R-:W-:-:S03]  /*17e50*/  PRMT R13, RZ, 0x7610, R13 ;  /* 0x00007610ff0d7816 */ /* 0x000fc6000000000d */
[----:B--2---:R0:W-:Y:S01]  /*17e60*/  STL [R1+0x38], R9 ;  /* 0x0000380901007387 */ /* 0x0041e20000100800 */
[----:B------:R-:W-:-:S03]  /*17e70*/  PRMT R18, RZ, 0x7610, R18 ;  /* 0x00007610ff127816 */ /* 0x000fc60000000012 */
[----:B0-----:R-:W2:Y:S01]  /*17e80*/  LDL R9, [R1+0xd80] ;  /* 0x000d800001097983 */ /* 0x001ea20000100800 */
[----:B----4-:R-:W-:-:S04]  /*17e90*/  @!P0 LOP3.LUT R3, R3, R2, RZ, 0x3c, !PT ;  /* 0x0000000203038212 */ /* 0x010fc800078e3cff */
[----:B------:R-:W-:-:S04]  /*17ea0*/  @!P0 LOP3.LUT R2, R3, R2, RZ, 0x3c, !PT ;  /* 0x0000000203028212 */ /* 0x000fc800078e3cff */
[----:B------:R-:W-:-:S05]  /*17eb0*/  @!P0 LOP3.LUT R3, R3, R2, RZ, 0x3c, !PT ;  /* 0x0000000203038212 */ /* 0x000fca00078e3cff */
[----:B------:R0:W4:Y:S04]  /*17ec0*/  @!P0 LDG.E.U16 R13, desc[UR8][R2.64] ;  /* 0x00000008020d8981 */ /* 0x000128000c1e1500 */
[----:B------:R-:W0:Y:S04]  /*17ed0*/  LDL R2, [R1+0xdfc] ;  /* 0x000dfc0001027983 */ /* 0x000e280000100800 */
[----:B------:R-:W0:Y:S02]  /*17ee0*/  LDL R3, [R1+0xe00] ;  /* 0x000e000001037983 */ /* 0x000e240000100800 */
[----:B0-----:R-:W-:-:S04]  /*17ef0*/  @!P0 LOP3.LUT R3, R3, R2, RZ, 0x3c, !PT ;  /* 0x0000000203038212 */ /* 0x001fc800078e3cff */
[----:B------:R-:W-:-:S04]  /*17f00*/  @!P0 LOP3.LUT R2, R3, R2, RZ, 0x3c, !PT ;  /* 0x0000000203028212 */ /* 0x000fc800078e3cff */
[----:B------:R-:W-:-:S05]  /*17f10*/  @!P0 LOP3.LUT R3, R3, R2, RZ, 0x3c, !PT ;  /* 0x0000000203038212 */ /* 0x000fca00078e3cff */
[----:B------:R-:W3:Y:S04]  /*17f20*/  @!P0 LDG.E.U16 R18, desc[UR8][R2.64] ;  /* 0x0000000802128981 */ /* 0x000ee8000c1e1500 */
[----:B----4-:R0:W-:Y:S04]  /*17f30*/  STL [R1+0x34], R13 ;  /* 0x0000340d01007387 */ /* 0x0101e80000100800 */
[----:B0-----:R-:W4:Y:S04]  /*17f40*/  LDL R13, [R1+0xd40] ;  /* 0x000d4000010d7983 */ /* 0x001f280000100800 */
[----:B---3--:R0:W-:Y:S04]  /*17f50*/  STL [R1+0x30], R18 ;  /* 0x0000301201007387 */ /* 0x0081e80000100800 */
[----:B0-----:R-:W3:Y:S04]  /*17f60*/  LDL.LU R18, [R1+0x20f8] ;  /* 0x0020f80001127983 */ /* 0x001ee80000300800 */
[----:B------:R-:W2:Y:S01]  /*17f70*/  LDL R3, [R1+0xdbc] ;  /* 0x000dbc0001037983 */ /* 0x000ea20000100800 */
[----:B------:R-:W-:Y:S01]  /*17f80*/  PRMT R20, RZ, 0x7610, R20 ;  /* 0x00007610ff147816 */ /* 0x000fe20000000014 */
[----:B------:R-:W-:-:S02]  /*17f90*/  @!P0 IMAD.MOV.U32 R2, RZ, RZ, R5 ;  /* 0x000000ffff028224 */ /* 0x000fc400078e0005 */
[----:B------:R-:W4:Y:S04]  /*17fa0*/  LDL.LU R5, [R1+0x1cc] ;  /* 0x0001cc0001057983 */ /* 0x000f280000300800 */
[----:B--2---:R-:W2:Y:S01]  /*17fb0*/  @!P0 LDG.E.U16 R20, desc[UR8][R2.64] ;  /* 0x0000000802148981 */ /* 0x004ea2000c1e1500 */
[----:B------:R-:W-:-:S03]  /*17fc0*/  PRMT R0, RZ, 0x7610, R0 ;  /* 0x00007610ff007816 */ /* 0x000fc60000000000 */
[----:B--2---:R0:W-:Y:S04]  /*17fd0*/  STL [R1+0x2c], R20 ;  /* 0x00002c1401007387 */ /* 0x0041e80000100800 */
[----:B0-----:R-:W2:Y:S04]  /*17fe0*/  LDL.LU R20, [R1+0x20f4] ;  /* 0x0020f40001147983 */ /* 0x001ea80000300800 */
[----:B------:R-:W3:Y:S01]  /*17ff0*/  LDL R3, [R1+0xd7c] ;  /* 0x000d7c0001037983 */ /* 0x000ee20000100800 */
[----:B------:R-:W-:-:S03]  /*18000*/  @!P0 IMAD.MOV.U32 R2, RZ, RZ, R9 ;  /* 0x000000ffff028224 */ /* 0x000fc600078e0009 */
[----:B------:R-:W2:Y:S04]  /*18010*/  LDL.LU R9, [R1+0x1d0] ;  /* 0x0001d00001097983 */ /* 0x000ea80000300800 */
[----:B---3--:R-:W3:Y:S04]  /*18020*/  @!P0 LDG.E.U16 R0, desc[UR8][R2.64] ;  /* 0x0000000802008981 */ /* 0x008ee8000c1e1500 */
[----:B------:R-:W-:Y:S04]  /*18030*/  STS.U16 [R28+UR4+0x2100], R24 ;  /* 0x002100181c007988 */ /* 0x000fe80008000404 */
[----:B------:R-:W-:Y:S04]  /*18040*/  STS.U16 [R28+UR4+0x2180], R26 ;  /* 0x0021801a1c007988 */ /* 0x000fe80008000404 */
[----:B---3--:R0:W-:Y:S04]  /*18050*/  STL [R1+0x28], R0 ;  /* 0x0000280001007387 */ /* 0x0081e80000100800 */
[----:B0-----:R-:W3:Y:S04]  /*18060*/  LDL.LU R0, [R1+0x20f0] ;  /* 0x0020f00001007983 */ /* 0x001ee80000300800 */
[----:B------:R-:W3:Y:S04]  /*18070*/  LDL R3, [R1+0xd3c] ;  /* 0x000d3c0001037983 */ /* 0x000ee80000100800 */
[----:B------:R-:W-:Y:S01]  /*18080*/  STS.U16 [R28+UR4+0x2900], R18 ;  /* 0x002900121c007988 */ /* 0x000fe20008000404 */
[----:B----4-:R-:W-:-:S03]  /*18090*/  @!P0 IMAD.MOV.U32 R2, RZ, RZ, R13 ;  /* 0x000000ffff028224 */ /* 0x010fc600078e000d */
[----:B--2---:R-:W-:Y:S04]  /*180a0*/  STS.U16 [R28+UR4+0x2980], R20 ;  /* 0x002980141c007988 */ /* 0x004fe80008000404 */
[----:B------:R0:W-:Y:S04]  /*180b0*/  STS.U16 [R28+UR4+0x3100], R14 ;  /* 0x0031000e1c007988 */ /* 0x0001e80008000404 */
[----:B------:R-:W2:Y:S01]  /*180c0*/  LDL R13, [R1+0xc80] ;  /* 0x000c8000010d7983 */ /* 0x000ea20000100800 */
[----:B0-----:R-:W-:-:S03]  /*180d0*/  PRMT R14, RZ, 0x7610, R14 ;  /* 0x00007610ff0e7816 */ /* 0x001fc6000000000e */
[----:B------:R0:W-:Y:S02]  /*180e0*/  STS.U16 [R28+UR4+0x3180], R15 ;  /* 0x0031800f1c007988 */ /* 0x0001e40008000404 */
[----:B0-----:R-:W0:Y:S02]  /*180f0*/  S2R R28, SR_TID.X ;  /* 0x00000000001c7919 */ /* 0x001e240000002100 */
[----:B---3--:R1:W3:Y:S04]  /*18100*/  @!P0 LDG.E.U16 R14, desc[UR8][R2.64] ;  /* 0x00000008020e8981 */ /* 0x0082e8000c1e1500 */
[----:B------:R-:W1:Y:S04]  /*18110*/  LDL R2, [R1+0xcfc] ;  /* 0x000cfc0001027983 */ /* 0x000e680000100800 */
[----:B------:R-:W1:Y:S01]  /*18120*/  LDL R3, [R1+0xd00] ;  /* 0x000d000001037983 */ /* 0x000e620000100800 */
[----:B0-----:R-:W-:-:S05]  /*18130*/  LOP3.LUT R28, R28, 0x3f, RZ, 0xc0, !PT ;  /* 0x0000003f1c1c7812 */ /* 0x001fca00078ec0ff */
[----:B------:R-:W-:-:S05]  /*18140*/  IMAD.SHL.U32 R28, R28, 0x2, RZ ;  /* 0x000000021c1c7824 */ /* 0x000fca00078e00ff */
[----:B------:R-:W-:Y:S02]  /*18150*/  LOP3.LUT R15, R28, 0x10, RZ, 0x3c, !PT ;  /* 0x000000101c0f7812 */ /* 0x000fe400078e3cff */
[----:B------:R-:W-:Y:S02]  /*18160*/  PRMT R28, RZ, 0x7610, R28 ;  /* 0x00007610ff1c7816 */ /* 0x000fe4000000001c */
[----:B-1----:R-:W-:-:S04]  /*18170*/  @!P0 LOP3.LUT R3, R3, R2, RZ, 0x3c, !PT ;  /* 0x0000000203038212 */ /* 0x002fc800078e3cff */
[----:B------:R-:W-:-:S04]  /*18180*/  @!P0 LOP3.LUT R2, R3, R2, RZ, 0x3c, !PT ;  /* 0x0000000203028212 */ /* 0x000fc800078e3cff */
[----:B------:R-:W-:-:S05]  /*18190*/  @!P0 LOP3.LUT R3, R3, R2, RZ, 0x3c, !PT ;  /* 0x0000000203038212 */ /* 0x000fca00078e3cff */
[----:B------:R-:W4:Y:S04]  /*181a0*/  @!P0 LDG.E.U16 R28, desc[UR8][R2.64] ;  /* 0x00000008021c8981 */ /* 0x000f28000c1e1500 */
[----:B---3--:R0:W-:Y:S04]  /*181b0*/  STL [R1+0x24], R14 ;  /* 0x0000240e01007387 */ /* 0x0081e80000100800 */
[----:B0-----:R-:W3:Y:S04]  /*181c0*/  LDL.LU R14, [R1+0x194] ;  /* 0x00019400010e7983 */ /* 0x001ee80000300800 */
[----:B----4-:R0:W-:Y:S04]  /*181d0*/  STL [R1+0x20], R28 ;  /* 0x0000201c01007387 */ /* 0x0101e80000100800 */
[----:B------:R-:W4:Y:S04]  /*181e0*/  LDL R2, [R1+0xcbc] ;  /* 0x000cbc0001027983 */ /* 0x000f280000100800 */
[----:B------:R-:W4:Y:S01]  /*181f0*/  LDL R3, [R1+0xcc0] ;  /* 0x000cc00001037983 */ /* 0x000f220000100800 */
[----:B------:R-:W-:Y:S01]  /*18200*/  PRMT R12, RZ, 0x7610, R12 ;  /* 0x00007610ff0c7816 */ /* 0x000fe2000000000c */
[----:B0-----:R-:W0:Y:S01]  /*18210*/  S2R R28, SR_TID.X ;  /* 0x00000000001c7919 */ /* 0x001e220000002100 */
[----:B----4-:R-:W-:-:S04]  /*18220*/  @!P0 LOP3.LUT R3, R3, R2, RZ, 0x3c, !PT ;  /* 0x0000000203038212 */ /* 0x010fc800078e3cff */
[----:B------:R-:W-:-:S04]  /*18230*/  @!P0 LOP3.LUT R2, R3, R2, RZ, 0x3c, !PT ;  /* 0x0000000203028212 */ /* 0x000fc800078e3cff */
[----:B------:R-:W-:-:S05]  /*18240*/  @!P0 LOP3.LUT R3, R3, R2, RZ, 0x3c, !PT ;  /* 0x0000000203038212 */ /* 0x000fca00078e3cff */
[----:B------:R2:W4:Y:S04]  /*18250*/  @!P0 LDG.E.U16 R12, desc[UR8][R2.64] ;  /* 0x00000008020c8981 */ /* 0x000528000c1e1500 */
[----:B------:R-:W3:Y:S01]  /*18260*/  LDL R3, [R1+0xc7c] ;  /* 0x000c7c0001037983 */ /* 0x000ee20000100800 */
[----:B0-----:R-:W-:Y:S01]  /*18270*/  LOP3.LUT R28, R28, 0x3f, RZ, 0xc0, !PT ;  /* 0x0000003f1c1c7812 */ /* 0x001fe200078ec0ff */
[----:B--2---:R-:W-:Y:S01]  /*18280*/  @!P0 IMAD.MOV.U32 R2, RZ, RZ, R13 ;  /* 0x000000ffff028224 */ /* 0x004fe200078e000d */
[----:B------:R-:W-:-:S03]  /*18290*/  PRMT R7, RZ, 0x7610, R7 ;  /* 0x00007610ff077816 */ /* 0x000fc60000000007 */
[----:B------:R-:W-:Y:S01]  /*182a0*/  IMAD.SHL.U32 R28, R28, 0x2, RZ ;  /* 0x000000021c1c7824 */ /* 0x000fe200078e00ff */
[----:B------:R-:W-:Y:S04]  /*182b0*/  STS.U16 [R15+UR4+0x3900], R10 ;  /* 0x0039000a0f007988 */ /* 0x000fe80008000404 */
[----:B------:R0:W-:Y:S02]  /*182c0*/  STS.U16 [R15+UR4+0x3980], R11 ;  /* 0x0039800b0f007988 */ /* 0x0001e40008000404 */
[----:B0-----:R-:W-:Y:S02]  /*182d0*/  LOP3.LUT R15, R28, 0x20, RZ, 0x3c, !PT ;  /* 0x000000201c0f7812 */ /* 0x001fe400078e3cff */
[----:B----4-:R0:W-:Y:S04]  /*182e0*/  STL [R1+0x1c], R12 ;  /* 0x00001c0c01007387 */ /* 0x0101e80000100800 */
[----:B0-----:R-:W2:Y:S04]  /*182f0*/  LDL.LU R12, [R1+0x168] ;  /* 0x00016800010c7983 */ /* 0x001ea80000300800 */
[----:B------:R-:W4:Y:S04]  /*18300*/  LDL R11, [R1+0xc00] ;  /* 0x000c0000010b7983 */ /* 0x000f280000100800 */
[----:B------:R-:W2:Y:S04]  /*18310*/  LDL.LU R28, [R1+0x18c] ;  /* 0x00018c00011c7983 */ /* 0x000ea80000300800 */
[----:B---3--:R0:W3:Y:S04]  /*18320*/  @!P0 LDG.E.U16 R7, desc[UR8][R2.64] ;  /* 0x0000000802078981 */ /* 0x0080e8000c1e1500 */
[----:B------:R-:W0:Y:S04]  /*18330*/  LDL R2, [R1+0xc3c] ;  /* 0x000c3c0001027983 */ /* 0x000e280000100800 */
[----:B------:R-:W0:Y:S01]  /*18340*/  LDL R3, [R1+0xc40] ;  /* 0x000c400001037983 */ /* 0x000e220000100800 */
[----:B------:R-:W-:-:S03]  /*18350*/  PRMT R0, RZ, 0x7610, R0 ;  /* 0x00007610ff007816 */ /* 0x000fc60000000000 */
[----:B------:R-:W2:Y:S01]  /*18360*/  LDL.LU R13, [R1+0x170] ;  /* 0x00017000010d7983 */ /* 0x000ea20000300800 */
[----:B0-----:R-:W-:-:S04]  /*18370*/  @!P0 LOP3.LUT R3, R3, R2, RZ, 0x3c, !PT ;  /* 0x0000000203038212 */ /* 0x001fc800078e3cff */
[----:B------:R-:W-:-:S04]  /*18380*/  @!P0 LOP3.LUT R2, R3, R2, RZ, 0x3c, !PT ;  /* 0x0000000203028212 */ /* 0x000fc800078e3cff */
[----:B------:R-:W-:-:S05]  /*18390*/  @!P0 LOP3.LUT R3, R3, R2, RZ, 0x3c, !PT ;  /* 0x0000000203038212 */ /* 0x000fca00078e3cff */
[----:B------:R-:W4:Y:S04]  /*183a0*/  @!P0 LDG.E.U16 R0, desc[UR8][R2.64] ;  /* 0x0000000802008981 */ /* 0x000f28000c1e1500 */
[----:B------:R0:W-:Y:S04]  /*183b0*/  STS.U16 [R15+UR4+0x200], R5 ;  /* 0x000200050f007988 */ /* 0x0001e80008000404 */
[----:B0-----:R-:W2:Y:S04]  /*183c0*/  LDL R5, [R1+0xb80] ;  /* 0x000b800001057983 */ /* 0x001ea80000100800 */
[----:B---3--:R0:W-:Y:S04]  /*183d0*/  STL [R1+0x18], R7 ;  /* 0x0000180701007387 */ /* 0x0081e80000100800 */
[----:B0-----:R-:W3:Y:S04]  /*183e0*/  LDL.LU R7, [R1+0x148] ;  /* 0x0001480001077983 */ /* 0x001ee80000300800 */
[----:B----4-:R0:W-:Y:S04]  /*183f0*/  STL [R1+0x14], R0 ;  /* 0x0000140001007387 */ /* 0x0101e80000100800 */
[----:B0-----:R-:W4:Y:S04]  /*18400*/  LDL.LU R0, [R1+0x20ec] ;  /* 0x0020ec0001007983 */ /* 0x001f280000300800 */
[----:B------:R-:W2:Y:S01]  /*18410*/  LDL R3, [R1+0xbfc] ;  /* 0x000bfc0001037983 */ /* 0x000ea20000100800 */
[----:B------:R-:W-:Y:S01]  /*18420*/  @!P0 IMAD.MOV.U32 R2, RZ, RZ, R11 ;  /* 0x000000ffff028224 */ /* 0x000fe200078e000b */
[----:B----4-:R-:W-:-:S06]  /*18430*/  PRMT R0, RZ, 0x7610, R0 ;  /* 0x00007610ff007816 */ /* 0x010fcc0000000000 */
[----:B--2---:R-:W2:Y:S04]  /*18440*/  @!P0 LDG.E.U16 R0, desc[UR8][R2.64] ;  /* 0x0000000802008981 */ /* 0x004ea8000c1e1500 */
[----:B------:R0:W-:Y:S04]  /*18450*/  STS.U16 [R15+UR4+0x280], R9 ;  /* 0x000280090f007988 */ /* 0x0001e80008000404 */
[----:B0-----:R-:W4:Y:S04]  /*18460*/  LDL.LU R9, [R1+0x150] ;  /* 0x0001500001097983 */ /* 0x001f280000300800 */
[----:B------:R-:W3:Y:S04]  /*18470*/  LDL R11, [R1+0xb40] ;  /* 0x000b4000010b7983 */ /* 0x000ee80000100800 */
[----:B--2---:R0:W-:Y:S04]  /*18480*/  STL [R1+0x10], R0 ;  /* 0x0000100001007387 */ /* 0x0041e80000100800 */
[----:B0-----:R-:W2:Y:S04]  /*18490*/  LDL.LU R0, [R1+0x20e8] ;  /* 0x0020e80001007983 */ /* 0x001ea80000300800 */
[----:B------:R-:W4:Y:S04]  /*184a0*/  LDL R2, [R1+0xbbc] ;  /* 0x000bbc0001027983 */ /* 0x000f280000100800 */
[----:B------:R-:W4:Y:S01]  /*184b0*/  LDL R3, [R1+0xbc0] ;  /* 0x000bc00001037983 */ /* 0x000f220000100800 */
[----:B------:R-:W-:-:S02]  /*184c0*/  PRMT R10, RZ, 0x7610, R10 ;  /* 0x00007610ff0a7816 */ /* 0x000fc4000000000a */
[----:B----4-:R-:W-:-:S04]  /*184d0*/  @!P0 LOP3.LUT R3, R3, R2, RZ, 0x3c, !PT ;  /* 0x0000000203038212 */ /* 0x010fc800078e3cff */
[----:B------:R-:W-:-:S04]  /*184e0*/  @!P0 LOP3.LUT R2, R3, R2, RZ, 0x3c, !PT ;  /* 0x0000000203028212 */ /* 0x000fc800078e3cff */
[----:B------:R-:W-:-:S05]  /*184f0*/  @!P0 LOP3.LUT R3, R3, R2, RZ, 0x3c, !PT ;  /* 0x0000000203038212 */ /* 0x000fca00078e3cff */
[----:B------:R0:W4:Y:S04]  /*18500*/  @!P0 LDG.E.U16 R10, desc[UR8][R2.64] ;  /* 0x00000008020a8981 */ /* 0x000128000c1e1500 */
[----:B------:R-:W3:Y:S01]  /*18510*/  LDL R3, [R1+0xb7c] ;  /* 0x000b7c0001037983 */ /* 0x000ee20000100800 */
[----:B------:R-:W-:Y:S01]  /*18520*/  PRMT R4, RZ, 0x7610, R4 ;  /* 0x00007610ff047816 */ /* 0x000fe20000000004 */
[----:B0-----:R-:W-:Y:S02]  /*18530*/  @!P0 IMAD.MOV.U32 R2, RZ, RZ, R5 ;  /* 0x000000ffff028224 */ /* 0x001fe400078e0005 */
[----:B------:R-:W-:Y:S04]  /*18540*/  STS.U16 [R15+UR4+0xa00], R28 ;  /* 0x000a001c0f007988 */ /* 0x000fe80008000404 */
[----:B------:R-:W-:Y:S04]  /*18550*/  STS.U16 [R15+UR4+0xa80], R14 ;  /* 0x000a800e0f007988 */ /* 0x000fe80008000404 */
[----:B----4-:R0:W-:Y:S04]  /*18560*/  STL [R1+0xc], R10 ;  /* 0x00000c0a01007387 */ /* 0x0101e80000100800 */
[----:B0-----:R-:W4:Y:S04]  /*18570*/  LDL R10, [R1+0xb00] ;  /* 0x000b0000010a7983 */ /* 0x001f280000100800 */
[----:B------:R-:W2:Y:S04]  /*18580*/  LDL.LU R14, [R1+0x10c] ;  /* 0x00010c00010e7983 */ /* 0x000ea80000300800 */
[----:B---3--:R0:W3:Y:S01]  /*18590*/  @!P0 LDG.E.U16 R4, desc[UR8][R2.64] ;  /* 0x0000000802048981 */ /* 0x0080e2000c1e1500 */
[----:B------:R-:W-:-:S03]  /*185a0*/  PRMT R8, RZ, 0x7610, R8 ;  /* 0x00007610ff087816 */ /* 0x000fc60000000008 */
[----:B------:R-:W2:Y:S04]  /*185b0*/  LDL R5, [R1+0xe2c] ;  /* 0x000e2c0001057983 */ /* 0x000ea80000100800 */
[----:B------:R-:W4:Y:S01]  /*185c0*/  LDL R3, [R1+0xb3c] ;  /* 0x000b3c0001037983 */ /* 0x000f220000100800 */
[----:B0-----:R-:W-:-:S03]  /*185d0*/  @!P0 IMAD.MOV.U32 R2, RZ, RZ, R11 ;  /* 0x000000ffff028224 */ /* 0x001fc600078e000b */
[----:B------:R-:W-:Y:S04]  /*185e0*/  STS.U16 [R15+UR4+0x1200], R12 ;  /* 0x0012000c0f007988 */ /* 0x000fe80008000404 */
[----:B---3--:R0:W-:Y:S04]  /*185f0*/  STL [R1+0x8], R4 ;  /* 0x0000080401007387 */ /* 0x0081e80000100800 */
[----:B----4-:R1:W3:Y:S04]  /*18600*/  @!P0 LDG.E.U16 R8, desc[UR8][R2.64] ;  /* 0x0000000802088981 */ /* 0x0102e8000c1e1500 */
[----:B0-----:R-:W2:Y:S04]  /*18610*/  LDL R4, [R1+0xe68] ;  /* 0x000e680001047983 */ /* 0x001ea80000100800 */
[----:B------:R-:W4:Y:S04]  /*18620*/  LDL.LU R12, [R1+0x110] ;  /* 0x00011000010c7983 */ /* 0x000f280000300800 */
[----:B------:R-:W2:Y:S01]  /*18630*/  LDL R3, [R1+0xafc] ;  /* 0x000afc0001037983 */ /* 0x000ea20000100800 */
[----:B------:R-:W-:Y:S01]  /*18640*/  PRMT R6, RZ, 0x7610, R6 ;  /* 0x00007610ff067816 */ /* 0x000fe20000000006 */
[----:B-1----:R-:W-:-:S02]  /*18650*/  @!P0 IMAD.MOV.U32 R2, RZ, RZ, R10 ;  /* 0x000000ffff028224 */ /* 0x002fc400078e000a */
[----:B------:R-:W4:Y:S04]  /*18660*/  LDL R11, [R1+0xe6c] ;  /* 0x000e6c00010b7983 */ /* 0x000f280000100800 */
[----:B---3--:R0:W-:Y:S04]  /*18670*/  STL [R1+0x4], R8 ;  /* 0x0000040801007387 */ /* 0x0081e80000100800 */
[----:B0-----:R-:W3:Y:S04]  /*18680*/  LDL R8, [R1+0xe9c] ;  /* 0x000e9c0001087983 */ /* 0x001ee80000100800 */
[----:B--2---:R0:W2:Y:S02]  /*18690*/  @!P0 LDG.E.U16 R6, desc[UR8][R2.64] ;  /* 0x0000000802068981 */ /* 0x0040a4000c1e1500 */
[----:B0-----:R-:W-:-:S06]  /*186a0*/  PRMT R3, RZ, 0x7610, R3 ;  /* 0x00007610ff037816 */ /* 0x001fcc0000000003 */
[----:B------:R4:W2:Y:S01]  /*186b0*/  @!P0 LDG.E.U16 R3, desc[UR8][R4.64] ;  /* 0x0000000804038981 */ /* 0x0008a2000c1e1500 */
[----:B------:R-:W-:-:S03]  /*186c0*/  PRMT R2, RZ, 0x7610, R2 ;  /* 0x00007610ff027816 */ /* 0x000fc60000000002 */
[----:B------:R0:W-:Y:S04]  /*186d0*/  STS.U16 [R15+UR4+0x1280], R13 ;  /* 0x0012800d0f007988 */ /* 0x0001e80008000404 */
[----:B------:R1:W-:Y:S01]  /*186e0*/  STS.U16 [R15+UR4+0x1a00], R7 ;  /* 0x001a00070f007988 */ /* 0x0003e20008000404 */
[----:B----4-:R-:W-:-:S03]  /*186f0*/  @!P0 IMAD.MOV.U32 R5, RZ, RZ, R11 ;  /* 0x000000ffff058224 */ /* 0x010fc600078e000b */
[----:B0-----:R-:W4:Y:S04]  /*18700*/  LDL.LU R13, [R1+0xdc] ;  /* 0x0000dc00010d7983 */ /* 0x001f280000300800 */
[----:B-1----:R-:W4:Y:S01]  /*18710*/  LDL R7, [R1+0xad4] ;  /* 0x000ad40001077983 */ /* 0x002f220000100800 */
[----:B---3--:R-:W-:-:S03]  /*18720*/  @!P0 IMAD.MOV.U32 R4, RZ, RZ, R8 ;  /* 0x000000ffff048224 */ /* 0x008fc600078e0008 */
[----:B--2---:R0:W-:Y:S04]  /*18730*/  STL [R1], R6 ;  /* 0x0000000601007387 */ /* 0x0041e80000100800 */
[----:B------:R4:W2:Y:S04]  /*18740*/  @!P0 LDG.E.U16 R2, desc[UR8][R4.64] ;  /* 0x0000000804028981 */ /* 0x0008a8000c1e1500 */
[----:B0-----:R-:W3:Y:S04]  /*18750*/  LDL R6, [R1+0xe24] ;  /* 0x000e240001067983 */ /* 0x001ee80000100800 */
[----:B------:R0:W-:Y:S04]  /*18760*/  STS.U16 [R15+UR4+0x1a80], R9 ;  /* 0x001a80090f007988 */ /* 0x0001e80008000404 */
[----:B------:R1:W-:Y:S04]  /*18770*/  STL [R1+0x2058], R3 ;  /* 0x0020580301007387 */ /* 0x0003e80000100800 */
[----:B------:R-:W3:Y:S04]  /*18780*/  LDL R10, [R1+0xdf4] ;  /* 0x000df400010a7983 */ /* 0x000ee80000100800 */
[----:B0-----:R-:W3:Y:S04]  /*18790*/  LDL R9, [R1+0xdf8] ;  /* 0x000df80001097983 */ /* 0x001ee80000100800 */
[----:B------:R-:W3:Y:S04]  /*187a0*/  LDL R8, [R1+0xdb4] ;  /* 0x000db40001087983 */ /* 0x000ee80000100800 */
[----:B-1----:R-:W3:Y:S01]  /*187b0*/  LDL R3, [R1+0xdb8] ;  /* 0x000db80001037983 */ /* 0x002ee20000100800 */
[----:B------:R-:W-:Y:S01]  /*187c0*/  PRMT R26, RZ, 0x7610, R26 ;  /* 0x00007610ff1a7816 */ /* 0x000fe2000000001a */
[----:B----4-:R-:W-:-:S02]  /*187d0*/  @!P0 IMAD.MOV.U32 R5, RZ, RZ, R7 ;  /* 0x000000ffff058224 */ /* 0x010fc400078e0007 */
[----:B--2---:R0:W-:Y:S04]  /*187e0*/  STL [R1+0x2054], R2 ;  /* 0x0020540201007387 */ /* 0x0041e80000100800 */
[----:B------:R-:W2:Y:S01]  /*187f0*/  LDL R7, [R1+0xd74] ;  /* 0x000d740001077983 */ /* 0x000ea20000100800 */
[----:B---3--:R-:W-:-:S03]  /*18800*/  @!P0 IMAD.MOV.U32 R4, RZ, RZ, R6 ;  /* 0x000000ffff048224 */ /* 0x008fc600078e0006 */
[----:B------:R-:W3:Y:S04]  /*18810*/  LDL R6, [R1+0xd78] ;  /* 0x000d780001067983 */ /* 0x000ee80000100800 */
[----:B------:R1:W4:Y:S01]  /*18820*/  @!P0 LDG.E.U16 R26, desc[UR8][R4.64] ;  /* 0x00000008041a8981 */ /* 0x000322000c1e1500 */
[----:B------:R-:W-:Y:S02]  /*18830*/  PRMT R24, RZ, 0x7610, R24 ;  /* 0x00007610ff187816 */ /* 0x000fe40000000018 */
[----:B------:R-:W-:Y:S01]  /*18840*/  PRMT R22, RZ, 0x7610, R22 ;  /* 0x00007610ff167816 */ /* 0x000fe20000000016 */
[----:B-1----:R-:W-:Y:S02]  /*18850*/  @!P0 IMAD.MOV.U32 R4, RZ, RZ, R9 ;  /* 0x000000ffff048224 */ /* 0x002fe400078e0009 */
[----:B------:R-:W-:-:S05]  /*18860*/  @!P0 IMAD.MOV.U32 R5, RZ, RZ, R10 ;  /* 0x000000ffff058224 */ /* 0x000fca00078e000a */
[----:B------:R1:W4:Y:S01]  /*18870*/  @!P0 LDG.E.U16 R24, desc[UR8][R4.64] ;  /* 0x0000000804188981 */ /* 0x000322000c1e1500 */
[----:B------:R-:W-:Y:S01]  /*18880*/  PRMT R20, RZ, 0x7610, R20 ;  /* 0x00007610ff147816 */ /* 0x000fe20000000014 */
[----:B-1----:R-:W-:Y:S02]  /*18890*/  @!P0 IMAD.MOV.U32 R4, RZ, RZ, R3 ;  /* 0x000000ffff048224 */ /* 0x002fe400078e0003 */
[----:B------:R-:W-:-:S05]  /*188a0*/  @!P0 IMAD.MOV.U32 R5, RZ, RZ, R8 ;  /* 0x000000ffff058224 */ /* 0x000fca00078e0008 */
[----:B------:R2:W4:Y:S01]  /*188b0*/  @!P0 LDG.E.U16 R22, desc[UR8][R4.64] ;  /* 0x0000000804168981 */ /* 0x000522000c1e1500 */
[----:B------:R-:W1:Y:S01]  /*188c0*/  S2R R28, SR_TID.X ;  /* 0x00000000001c7919 */ /* 0x000e620000002100 */
[----:B--2---:R-:W-:Y:S02]  /*188d0*/  @!P0 IMAD.MOV.U32 R5, RZ, RZ, R7 ;  /* 0x000000ffff058224 */ /* 0x004fe400078e0007 */
[----:B---3--:R-:W-:Y:S01]  /*188e0*/  @!P0 IMAD.MOV.U32 R4, RZ, RZ, R6 ;  /* 0x000000ffff048224 */ /* 0x008fe200078e0006 */
[----:B----4-:R-:W-:Y:S04]  /*188f0*/  STL [R1+0x205c], R26 ;  /* 0x00205c1a01007387 */ /* 0x010fe80000100800 */
[----:B------:R-:W2:Y:S04]  /*18900*/  LDL R11, [R1+0xd34] ;  /* 0x000d3400010b7983 */ /* 0x000ea80000100800 */
[----:B------:R-:W3:Y:S04]  /*18910*/  LDL R10, [R1+0xd38] ;  /* 0x000d3800010a7983 */ /* 0x000ee80000100800 */
[----:B------:R2:W4:Y:S01]  /*18920*/  @!P0 LDG.E.U16 R20, desc[UR8][R4.64] ;  /* 0x0000000804148981 */ /* 0x000522000c1e1500 */
[----:B-1----:R-:W-:-:S05]  /*18930*/  LOP3.LUT R28, R28, 0x3f, RZ, 0xc0, !PT ;  /* 0x0000003f1c1c7812 */ /* 0x002fca00078ec0ff */
[----:B------:R-:W-:Y:S01]  /*18940*/  IMAD.SHL.U32 R28, R28, 0x2, RZ ;  /* 0x000000021c1c7824 */ /* 0x000fe200078e00ff */
[----:B------:R-:W-:Y:S04]  /*18950*/  STL [R1+0x2060], R24 ;  /* 0x0020601801007387 */ /* 0x000fe80000100800 */
[----:B------:R-:W4:Y:S01]  /*18960*/  LDL R8, [R1+0xcf4] ;  /* 0x000cf40001087983 */ /* 0x000f220000100800 */
[----:B0-----:R-:W-:-:S03]  /*18970*/  LOP3.LUT R2, R28, 0x20, RZ, 0x3c, !PT ;  /* 0x000000201c027812 */ /* 0x001fc600078e3cff */
[----:B------:R-:W4:Y:S04]  /*18980*/  LDL R3, [R1+0xcf8] ;  /* 0x000cf80001037983 */ /* 0x000f280000100800 */
[----:B------:R-:W-:Y:S04]  /*18990*/  STS.U16 [R2+UR4+0x2200], R14 ;  /* 0x0022000e02007988 */ /* 0x000fe80008000404 */
[----:B------:R-:W-:Y:S04]  /*189a0*/  STS.U16 [R2+UR4+0x2280], R12 ;  /* 0x0022800c02007988 */ /* 0x000fe80008000404 */
[----:B------:R-:W-:Y:S01]  /*189b0*/  STS.U16 [R2+UR4+0x2a00], R13 ;  /* 0x002a000d02007988 */ /* 0x000fe20008000404 */
[----:B------:R-:W-:-:S03]  /*189c0*/  PRMT R18, RZ, 0x7610, R18 ;  /* 0x00007610ff127816 */ /* 0x000fc60000000012 */
[----:B------:R-:W-:Y:S04]  /*189d0*/  STL [R1+0x2064], R22 ;  /* 0x0020641601007387 */ /* 0x000fe80000100800 */
[----:B------:R0:W-:Y:S04]  /*189e0*/  STS.U16 [R2+UR4+0x2a80], R0 ;  /* 0x002a800002007988 */ /* 0x0001e80008000404 */
[----:B0-----:R-:W4:Y:S04]  /*189f0*/  LDL.LU R0, [R1+0x20e4] ;  /* 0x0020e40001007983 */ /* 0x001f280000300800 */
[----:B------:R-:W4:Y:S04]  /*18a00*/  LDL R7, [R1+0xcb4] ;  /* 0x000cb40001077983 */ /* 0x000f280000100800 */
[----:B------:R-:W4:Y:S04]  /*18a10*/  LDL R6, [R1+0xcb8] ;  /* 0x000cb80001067983 */ /* 0x000f280000100800 */
[----:B------:R-:W4:Y:S01]  /*18a20*/  LDL.LU R9, [R1+0x208] ;  /* 0x0002080001097983 */ /* 0x000f220000300800 */
[----:B--2---:R-:W-:-:S02]  /*18a30*/  @!P0 IMAD.MOV.U32 R5, RZ, RZ, R11 ;  /* 0x000000ffff058224 */ /* 0x004fc400078e000b */
[----:B---3--:R-:W-:Y:S01]  /*18a40*/  @!P0 IMAD.MOV.U32 R4, RZ, RZ, R10 ;  /* 0x000000ffff048224 */ /* 0x008fe200078e000a */
[----:B----4-:R-:W-:Y:S04]  /*18a50*/  STL [R1+0x2068], R20 ;  /* 0x0020681401007387 */ /* 0x010fe80000100800 */
[----:B------:R-:W2:Y:S04]  /*18a60*/  LDL R13, [R1+0xc74] ;  /* 0x000c7400010d7983 */ /* 0x000ea80000100800 */
[----:B------:R-:W3:Y:S04]  /*18a70*/  LDL R10, [R1+0xc78] ;  /* 0x000c7800010a7983 */ /* 0x000ee80000100800 */
[----:B------:R0:W4:Y:S01]  /*18a80*/  @!P0 LDG.E.U16 R18, desc[UR8][R4.64] ;  /* 0x0000000804128981 */ /* 0x000122000c1e1500 */
[----:B------:R-:W-:-:S03]  /*18a90*/  PRMT R16, RZ, 0x7610, R16 ;  /* 0x00007610ff107816 */ /* 0x000fc60000000010 */
[----:B------:R-:W4:Y:S01]  /*18aa0*/  LDL.LU R14, [R1+0x210] ;  /* 0x00021000010e7983 */ /* 0x000f220000300800 */
[----:B0-----:R-:W-:Y:S02]  /*18ab0*/  @!P0 IMAD.MOV.U32 R4, RZ, RZ, R3 ;  /* 0x000000ffff048224 */ /* 0x001fe400078e0003 */
[----:B------:R-:W-:-:S05]  /*18ac0*/  @!P0 IMAD.MOV.U32 R5, RZ, RZ, R8 ;  /* 0x000000ffff058224 */ /* 0x000fca00078e0008 */
[----:B------:R0:W4:Y:S02]  /*18ad0*/  @!P0 LDG.E.U16 R16, desc[UR8][R4.64] ;  /* 0x0000000804108981 */ /* 0x000124000c1e1500 */
[----:B0-----:R-:W-:Y:S02]  /*18ae0*/  PRMT R4, RZ, 0x7610, R4 ;  /* 0x00007610ff047816 */ /* 0x001fe40000000004 */
[----:B------:R-:W-:-:S04]  /*18af0*/  PRMT R5, RZ, 0x7610, R5 ;  /* 0x00007610ff057816 */ /* 0x000fc80000000005 */
[----:B------:R2:W4:Y:S02]  /*18b00*/  @!P0 LDG.E.U16 R4, desc[UR8][R6.64] ;  /* 0x0000000806048981 */ /* 0x000524000c1e1500 */
[----:B--2---:R-:W-:Y:S02]  /*18b10*/  @!P0 IMAD.MOV.U32 R7, RZ, RZ, R13 ;  /* 0x000000ffff078224 */ /* 0x004fe400078e000d */
[----:B---3--:R-:W-:Y:S01]  /*18b20*/  @!P0 IMAD.MOV.U32 R6, RZ, RZ, R10 ;  /* 0x000000ffff068224 */ /* 0x008fe200078e000a */
[----:B----4-:R0:W-:Y:S04]  /*18b30*/  STL [R1+0x206c], R18 ;  /* 0x00206c1201007387 */ /* 0x0101e80000100800 */
[----:B------:R-:W2:Y:S04]  /*18b40*/  LDL R8, [R1+0xc34] ;  /* 0x000c340001087983 */ /* 0x000ea80000100800 */
[----:B------:R1:W3:Y:S04]  /*18b50*/  @!P0 LDG.E.U16 R5, desc[UR8][R6.64] ;  /* 0x0000000806058981 */ /* 0x0002e8000c1e1500 */
[----:B------:R-:W4:Y:S04]  /*18b60*/  LDL R3, [R1+0xc38] ;  /* 0x000c380001037983 */ /* 0x000f280000100800 */
[----:B------:R-:W4:Y:S01]  /*18b70*/  LDL.LU R11, [R1+0x1ec] ;  /* 0x0001ec00010b7983 */ /* 0x000f220000300800 */
[----:B0-----:R-:W-:-:S03]  /*18b80*/  LOP3.LUT R18, R28, 0x30, RZ, 0x3c, !PT ;  /* 0x000000301c127812 */ /* 0x001fc600078e3cff */
[----:B------:R-:W-:Y:S04]  /*18b90*/  STS.U16 [R2+UR4+0x3200], R25 ;  /* 0x0032001902007988 */ /* 0x000fe80008000404 */
[----:B------:R-:W-:Y:S04]  /*18ba0*/  STL [R1+0x2070], R16 ;  /* 0x0020701001007387 */ /* 0x000fe80000100800 */
[----:B------:R-:W-:Y:S04]  /*18bb0*/  STS.U16 [R2+UR4+0x3280], R27 ;  /* 0x0032801b02007988 */ /* 0x000fe80008000404 */
[----:B------:R-:W4:Y:S04]  /*18bc0*/  LDL.LU R12, [R1+0x1f4] ;  /* 0x0001f400010c7983 */ /* 0x000f280000300800 */
[----:B------:R-:W-:Y:S04]  /*18bd0*/  STS.U16 [R2+UR4+0x3a00], R19 ;  /* 0x003a001302007988 */ /* 0x000fe80008000404 */
[----:B------:R-:W-:Y:S04]  /*18be0*/  STS.U16 [R2+UR4+0x3a80], R21 ;  /* 0x003a801502007988 */ /* 0x000fe80008000404 */
[----:B------:R0:W-:Y:S04]  /*18bf0*/  STL [R1+0x2074], R4 ;  /* 0x0020740401007387 */ /* 0x0001e80000100800 */
[----:B------:R1:W-:Y:S04]  /*18c00*/  STL [R1+0x208c], R2 ;  /* 0x00208c0201007387 */ /* 0x0003e80000100800 */
[----:B0-----:R-:W4:Y:S04]  /*18c10*/  LDL R4, [R1+0xbf4] ;  /* 0x000bf40001047983 */ /* 0x001f280000100800 */
[----:B-1----:R-:W4:Y:S04]  /*18c20*/  LDL R2, [R1+0xbf8] ;  /* 0x000bf80001027983 */ /* 0x002f280000100800 */
[----:B------:R-:W4:Y:S04]  /*18c30*/  LDL.LU R13, [R1+0x1c4] ;  /* 0x0001c400010d7983 */ /* 0x000f280000300800 */
[----:B------:R2:W-:Y:S01]  /*18c40*/  STS.U16 [R18+UR4+0x300], R9 ;  /* 0x0003000912007988 */ /* 0x0005e20008000404 */
[----:B------:R-:W-:Y:S01]  /*18c50*/  PRMT R6, RZ, 0x7610, R6 ;  /* 0x00007610ff067816 */ /* 0x000fe20000000006 */
[----:B--2---:R-:W-:-:S02]  /*18c60*/  @!P0 IMAD.MOV.U32 R9, RZ, RZ, R8 ;  /* 0x000000ffff098224 */ /* 0x004fc400078e0008 */
[----:B---3--:R-:W-:Y:S01]  /*18c70*/  STL [R1+0x2078], R5 ;  /* 0x0020780501007387 */ /* 0x008fe20000100800 */
[----:B----4-:R-:W-:-:S03]  /*18c80*/  @!P0 IMAD.MOV.U32 R8, RZ, RZ, R3 ;  /* 0x000000ffff088224 */ /* 0x010fc600078e0003 */
[----:B------:R-:W2:Y:S04]  /*18c90*/  LDL R10, [R1+0xbb4] ;  /* 0x000bb400010a7983 */ /* 0x000ea80000100800 */
[----:B------:R-:W3:Y:S04]  /*18ca0*/  LDL R3, [R1+0xbb8] ;  /* 0x000bb80001037983 */ /* 0x000ee80000100800 */
[----:B------:R0:W4:Y:S01]  /*18cb0*/  @!P0 LDG.E.U16 R6, desc[UR8][R8.64] ;  /* 0x0000000808068981 */ /* 0x000122000c1e1500 */
[----:B------:R-:W-:-:S03]  /*18cc0*/  PRMT R7, RZ, 0x7610, R7 ;  /* 0x00007610ff077816 */ /* 0x000fc60000000007 */
[----:B------:R-:W-:Y:S04]  /*18cd0*/  STS.U16 [R18+UR4+0x380], R14 ;  /* 0x0003800e12007988 */ /* 0x000fe80008000404 */
[----:B------:R2:W-:Y:S04]  /*18ce0*/  STS.U16 [R18+UR4+0xb00], R11 ;  /* 0x000b000b12007988 */ /* 0x0005e80008000404 */
[----:B------:R-:W4:Y:S01]  /*18cf0*/  LDL.LU R15, [R1+0x1c8] ;  /* 0x0001c800010f7983 */ /* 0x000f220000300800 */
[----:B0-----:R-:W-:Y:S02]  /*18d00*/  @!P0 IMAD.MOV.U32 R9, RZ, RZ, R4 ;  /* 0x000000ffff098224 */ /* 0x001fe400078e0004 */
[----:B------:R-:W-:-:S05]  /*18d10*/  @!P0 IMAD.MOV.U32 R8, RZ, RZ, R2 ;  /* 0x000000ffff088224 */ /* 0x000fca00078e0002 */
[----:B------:R0:W4:Y:S02]  /*18d20*/  @!P0 LDG.E.U16 R7, desc[UR8][R8.64] ;  /* 0x0000000808078981 */ /* 0x000124000c1e1500 */
[----:B0-----:R-:W-:Y:S01]  /*18d30*/  PRMT R8, RZ, 0x7610, R8 ;  /* 0x00007610ff087816 */ /* 0x001fe20000000008 */
[----:B--2---:R-:W-:Y:S02]  /*18d40*/  @!P0 IMAD.MOV.U32 R11, RZ, RZ, R10 ;  /* 0x000000ffff0b8224 */ /* 0x004fe400078e000a */
[----:B---3--:R-:W-:-:S05]  /*18d50*/  @!P0 IMAD.MOV.U32 R10, RZ, RZ, R3 ;  /* 0x000000ffff0a8224 */ /* 0x008fca00078e0003 */
[----:B------:R-:W2:Y:S04]  /*18d60*/  @!P0 LDG.E.U16 R8, desc[UR8][R10.64] ;  /* 0x000000080a088981 */ /* 0x000ea8000c1e1500 */
[----:B----4-:R0:W-:Y:S04]  /*18d70*/  STL [R1+0x207c], R6 ;  /* 0x00207c0601007387 */ /* 0x0101e80000100800 */
[----:B------:R-:W3:Y:S04]  /*18d80*/  LDL R5, [R1+0xb78] ;  /* 0x000b780001057983 */ /* 0x000ee80000100800 */
[----:B0-----:R-:W4:Y:S04]  /*18d90*/  LDL R6, [R1+0xb74] ;  /* 0x000b740001067983 */ /* 0x001f280000100800 */
[----:B------:R-:W4:Y:S04]  /*18da0*/  LDL.LU R14, [R1+0x184] ;  /* 0x00018400010e7983 */ /* 0x000f280000300800 */
[----:B------:R-:W4:Y:S01]  /*18db0*/  LDL R2, [R1+0xb38] ;  /* 0x000b380001027983 */ /* 0x000f220000100800 */
[----:B------:R-:W-:-:S03]  /*18dc0*/  PRMT R9, RZ, 0x7610, R9 ;  /* 0x00007610ff097816 */ /* 0x000fc60000000009 */
[----:B------:R0:W-:Y:S04]  /*18dd0*/  STL [R1+0x2080], R7 ;  /* 0x0020800701007387 */ /* 0x0001e80000100800 */
[----:B------:R-:W4:Y:S04]  /*18de0*/  LDL R4, [R1+0xb34] ;  /* 0x000b340001047983 */ /* 0x000f280000100800 */
[----:B------:R-:W4:Y:S04]  /*18df0*/  LDL.LU R26, [R1+0x188] ;  /* 0x00018800011a7983 */ /* 0x000f280000300800 */
[----:B--2---:R-:W-:Y:S04]  /*18e00*/  STL [R1+0x2084], R8 ;  /* 0x0020840801007387 */ /* 0x004fe80000100800 */
[----:B0-----:R-:W2:Y:S04]  /*18e10*/  LDL R7, [R1+0xaf8] ;  /* 0x000af80001077983 */ /* 0x001ea80000100800 */
[----:B------:R-:W2:Y:S01]  /*18e20*/  LDL R3, [R1+0xe30] ;  /* 0x000e300001037983 */ /* 0x000ea20000100800 */
[----:B---3--:R-:W-:-:S03]  /*18e30*/  @!P0 IMAD.MOV.U32 R10, RZ, RZ, R5 ;  /* 0x000000ffff0a8224 */ /* 0x008fc600078e0005 */
[----:B------:R-:W3:Y:S01]  /*18e40*/  LDL R5, [R1+0xe70] ;  /* 0x000e700001057983 */ /* 0x000ee20000100800 */
[----:B----4-:R-:W-:-:S03]  /*18e50*/  @!P0 IMAD.MOV.U32 R11, RZ, RZ, R6 ;  /* 0x000000ffff0b8224 */ /* 0x010fc600078e0006 */
[----:B------:R-:W4:Y:S04]  /*18e60*/  LDL R6, [R1+0xe34] ;  /* 0x000e340001067983 */ /* 0x000f280000100800 */
[----:B------:R0:W4:Y:S04]  /*18e70*/  @!P0 LDG.E.U16 R9, desc[UR8][R10.64] ;  /* 0x000000080a098981 */ /* 0x000128000c1e1500 */
[----:B------:R1:W-:Y:S04]  /*18e80*/  STS.U16 [R18+UR4+0xb80], R12 ;  /* 0x000b800c12007988 */ /* 0x0003e80008000404 */
[----:B------:R1:W-:Y:S01]  /*18e90*/  STS.U16 [R18+UR4+0x1300], R13 ;  /* 0x0013000d12007988 */ /* 0x0003e20008000404 */
[----:B0-----:R-:W-:Y:S01]  /*18ea0*/  PRMT R10, RZ, 0x7610, R10 ;  /* 0x00007610ff0a7816 */ /* 0x001fe2000000000a */
[----:B-1----:R-:W-:Y:S01]  /*18eb0*/  @!P0 IMAD.MOV.U32 R12, RZ, RZ, R2 ;  /* 0x000000ffff0c8224 */ /* 0x002fe200078e0002 */
[----:B------:R-:W-:Y:S01]  /*18ec0*/  PRMT R11, RZ, 0x7610, R11 ;  /* 0x00007610ff0b7816 */ /* 0x000fe2000000000b */
[----:B------:R-:W-:-:S05]  /*18ed0*/  @!P0 IMAD.MOV.U32 R13, RZ, RZ, R4 ;  /* 0x000000ffff0d8224 */ /* 0x000fca00078e0004 */
[----:B------:R2:W4:Y:S04]  /*18ee0*/  @!P0 LDG.E.U16 R10, desc[UR8][R12.64] ;  /* 0x000000080c0a8981 */ /* 0x000528000c1e1500 */
[----:B------:R-:W-:Y:S04]  /*18ef0*/  STS.U16 [R18+UR4+0x1380], R15 ;  /* 0x0013800f12007988 */ /* 0x000fe80008000404 */
[----:B------:R3:W-:Y:S01]  /*18f00*/  STS.U16 [R18+UR4+0x1b00], R14 ;  /* 0x001b000e12007988 */ /* 0x0007e20008000404 */
[----:B--2---:R-:W-:Y:S02]  /*18f10*/  @!P0 IMAD.MOV.U32 R13, RZ, RZ, R7 ;  /* 0x000000ffff0d8224 */ /* 0x004fe400078e0007 */
[----:B------:R-:W-:-:S05]  /*18f20*/  @!P0 IMAD.MOV.U32 R12, RZ, RZ, R3 ;  /* 0x000000ffff0c8224 */ /* 0x000fca00078e0003 */
[----:B------:R0:W2:Y:S01]  /*18f30*/  @!P0 LDG.E.U16 R11, desc[UR8][R12.64] ;  /* 0x000000080c0b8981 */ /* 0x0000a2000c1e1500 */
[----:B---3--:R-:W-:Y:S02]  /*18f40*/  @!P0 IMAD.MOV.U32 R14, RZ, RZ, R5 ;  /* 0x000000ffff0e8224 */ /* 0x008fe400078e0005 */
[----:B----4-:R-:W-:Y:S01]  /*18f50*/  @!P0 IMAD.MOV.U32 R15, RZ, RZ, R6 ;  /* 0x000000ffff0f8224 */ /* 0x010fe200078e0006 */
[----:B0-----:R-:W-:Y:S01]  /*18f60*/  PRMT R12, RZ, 0x7610, R12 ;  /* 0x00007610ff0c7816 */ /* 0x001fe2000000000c */
[----:B------:R-:W-:Y:S04]  /*18f70*/  STL [R1+0x2088], R9 ;  /* 0x0020880901007387 */ /* 0x000fe80000100800 */
[----:B------:R-:W3:Y:S04]  /*18f80*/  LDL R4, [R1+0xe74] ;  /* 0x000e740001047983 */ /* 0x000ee80000100800 */
[----:B------:R3:W4:Y:S04]  /*18f90*/  @!P0 LDG.E.U16 R12, desc[UR8][R14.64] ;  /* 0x000000080e0c8981 */ /* 0x000728000c1e1500 */
[----:B------:R-:W4:Y:S04]  /*18fa0*/  LDL R2, [R1+0xeb8] ;  /* 0x000eb80001027983 */ /* 0x000f280000100800 */
[----:B------:R-:W-:Y:S04]  /*18fb0*/  STL [R1+0x2090], R10 ;  /* 0x0020900a01007387 */ /* 0x000fe80000100800 */
[----:B------:R-:W4:Y:S04]  /*18fc0*/  LDL.LU R20, [R1+0x15c] ;  /* 0x00015c0001147983 */ /* 0x000f280000300800 */
[----:B------:R-:W4:Y:S04]  /*18fd0*/  LDL.LU R3, [R1+0x11c] ;  /* 0x00011c0001037983 */ /* 0x000f280000300800 */
[----:B--2---:R-:W-:Y:S04]  /*18fe0*/  STL [R1+0x2094], R11 ;  /* 0x0020940b01007387 */ /* 0x004fe80000100800 */
[----:B------:R-:W2:Y:S04]  /*18ff0*/  LDL R7, [R1+0xad0] ;  /* 0x000ad00001077983 */ /* 0x000ea80000100800 */
[----:B------:R-:W2:Y:S01]  /*19000*/  LDL R6, [R1+0xe20] ;  /* 0x000e200001067983 */ /* 0x000ea20000100800 */
[----:B---3--:R-:W-:-:S03]  /*19010*/  @!P0 IMAD.MOV.U32 R15, RZ, RZ, R4 ;  /* 0x000000ffff0f8224 */ /* 0x008fc600078e0004 */
[----:B----4-:R-:W-:Y:S04]  /*19020*/  STL [R1+0x2098], R12 ;  /* 0x0020980c01007387 */ /* 0x010fe80000100800 */
[----:B------:R-:W3:Y:S04]  /*19030*/  LDL.LU R22, [R1+0x134] ;  /* 0x0001340001167983 */ /* 0x000ee80000300800 */
[----:B------:R-:W4:Y:S04]  /*19040*/  LDL R5, [R1+0xdec] ;  /* 0x000dec0001057983 */ /* 0x000f280000100800 */
[----:B------:R-:W3:Y:S01]  /*19050*/  LDL R4, [R1+0xdf0] ;  /* 0x000df00001047983 */ /* 0x000ee20000100800 */
[----:B------:R-:W-:Y:S01]  /*19060*/  PRMT R13, RZ, 0x7610, R13 ;  /* 0x00007610ff0d7816 */ /* 0x000fe2000000000d */
[----:B------:R-:W-:Y:S01]  /*19070*/  @!P0 IMAD.MOV.U32 R14, RZ, RZ, R2 ;  /* 0x000000ffff0e8224 */ /* 0x000fe200078e0002 */
[----:B------:R-:W-:-:S02]  /*19080*/  PRMT R17, RZ, 0x7610, R17 ;  /* 0x00007610ff117816 */ /* 0x000fc40000000011 */
[----:B------:R-:W-:Y:S01]  /*19090*/  PRMT R19, RZ, 0x7610, R19 ;  /* 0x00007610ff137816 */ /* 0x000fe20000000013 */
[----:B------:R0:W-:Y:S04]  /*190a0*/  STS.U16 [R18+UR4+0x1b80], R26 ;  /* 0x001b801a12007988 */ /* 0x0001e80008000404 */
[----:B------:R2:W3:Y:S04]  /*190b0*/  @!P0 LDG.E.U16 R13, desc[UR8][R14.64] ;  /* 0x000000080e0d8981 */ /* 0x0004e8000c1e1500 */
[----:B------:R-:W3:Y:S04]  /*190c0*/  LDL.LU R24, [R1+0xfc] ;  /* 0x0000fc0001187983 */ /* 0x000ee80000300800 */
[----:B0-----:R-:W3:Y:S01]  /*190d0*/  LDL.LU R26, [R1+0x100] ;  /* 0x00010000011a7983 */ /* 0x001ee20000300800 */
[----:B--2---:R-:W-:-:S02]  /*190e0*/  @!P0 IMAD.MOV.U32 R15, RZ, RZ, R7 ;  /* 0x000000ffff0f8224 */ /* 0x004fc400078e0007 */
[----:B------:R-:W-:-:S05]  /*190f0*/  @!P0 IMAD.MOV.U32 R14, RZ, RZ, R6 ;  /* 0x000000ffff0e8224 */ /* 0x000fca00078e0006 */
[----:B------:R4:W2:Y:S02]  /*19100*/  @!P0 LDG.E.U16 R17, desc[UR8][R14.64] ;  /* 0x000000080e118981 */ /* 0x0008a4000c1e1500 */
[----:B----4-:R-:W-:Y:S02]  /*19110*/  @!P0 IMAD.MOV.U32 R15, RZ, RZ, R5 ;  /* 0x000000ffff0f8224 */ /* 0x010fe400078e0005 */
[----:B---3--:R-:W-:-:S05]  /*19120*/  @!P0 IMAD.MOV.U32 R14, RZ, RZ, R4 ;  /* 0x000000ffff0e8224 */ /* 0x008fca00078e0004 */
[----:B------:R-:W3:Y:S04]  /*19130*/  @!P0 LDG.E.U16 R19, desc[UR8][R14.64] ;  /* 0x000000080e138981 */ /* 0x000ee8000c1e1500 */
[----:B------:R0:W-:Y:S04]  /*19140*/  STS.U16 [R18+UR4+0x2300], R0 ;  /* 0x0023000012007988 */ /* 0x0001e80008000404 */
[----:B------:R-:W-:Y:S04]  /*19150*/  STL [R1+0x209c], R13 ;  /* 0x00209c0d01007387 */ /* 0x000fe80000100800 */
[----:B------:R-:W4:Y:S04]  /*19160*/  LDL R2, [R1+0xdac] ;  /* 0x000dac0001027983 */ /* 0x000f280000100800 */
[----:B0-----:R-:W4:Y:S04]  /*19170*/  LDL R0, [R1+0xdb0] ;  /* 0x000db00001007983 */ /* 0x001f280000100800 */
[----:B------:R-:W4:Y:S04]  /*19180*/  LDL R8, [R1+0xd6c] ;  /* 0x000d6c0001087983 */ /* 0x000f280000100800 */
[----:B------:R-:W4:Y:S04]  /*19190*/  LDL R7, [R1+0xd70] ;  /* 0x000d700001077983 */ /* 0x000f280000100800 */
[----:B--2---:R0:W-:Y:S04]  /*191a0*/  STL [R1+0x20a0], R17 ;  /* 0x0020a01101007387 */ /* 0x0041e80000100800 */
[----:B------:R-:W2:Y:S04]  /*191b0*/  LDL R6, [R1+0xd2c] ;  /* 0x000d2c0001067983 */ /* 0x000ea80000100800 */
[----:B------:R-:W2:Y:S01]  /*191c0*/  LDL R5, [R1+0xd30] ;  /* 0x000d300001057983 */ /* 0x000ea20000100800 */
[----:B0-----:R-:W-:-:S05]  /*191d0*/  LOP3.LUT R17, R28, 0x30, RZ, 0x3c, !PT ;  /* 0x000000301c117812 */ /* 0x001fca00078e3cff */
[----:B------:R-:W-:Y:S04]  /*191e0*/  STS.U16 [R17+UR4+0x2380], R20 ;  /* 0x0023801411007988 */ /* 0x000fe80008000404 */
[----:B------:R0:W-:Y:S04]  /*191f0*/  STS.U16 [R17+UR4+0x2b00], R3 ;  /* 0x002b000311007988 */ /* 0x0001e80008000404 */
[----:B---3--:R-:W-:Y:S04]  /*19200*/  STL [R1+0x20a4], R19 ;  /* 0x0020a41301007387 */ /* 0x008fe80000100800 */
[----:B------:R-:W3:Y:S04]  /*19210*/  LDL R4, [R1+0xcec] ;  /* 0x000cec0001047983 */ /* 0x000ee80000100800 */
[----:B0-----:R-:W3:Y:S01]  /*19220*/  LDL R3, [R1+0xcf0] ;  /* 0x000cf00001037983 */ /* 0x001ee20000100800 */
[----:B------:R-:W-:Y:S01]  /*19230*/  PRMT R21, RZ, 0x7610, R21 ;  /* 0x00007610ff157816 */ /* 0x000fe20000000015 */
[----:B----4-:R-:W-:Y:S01]  /*19240*/  @!P0 IMAD.MOV.U32 R15, RZ, RZ, R2 ;  /* 0x000000ffff0f8224 */ /* 0x010fe200078e0002 */
[----:B------:R-:W-:Y:S01]  /*19250*/  PRMT R23, RZ, 0x7610, R23 ;  /* 0x00007610ff177816 */ /* 0x000fe20000000017 */
[----:B------:R-:W4:Y:S01]  /*19260*/  LDL R2, [R1+0xcac] ;  /* 0x000cac0001027983 */ /* 0x000f220000100800 */
[----:B------:R-:W-:-:S03]  /*19270*/  @!P0 IMAD.MOV.U32 R14, RZ, RZ, R0 ;  /* 0x000000ffff0e8224 */ /* 0x000fc600078e0000 */
[----:B------:R-:W4:Y:S04]  /*19280*/  LDL R0, [R1+0xcb0] ;  /* 0x000cb00001007983 */ /* 0x000f280000100800 */
[----:B------:R0:W4:Y:S01]  /*19290*/  @!P0 LDG.E.U16 R21, desc[UR8][R14.64] ;  /* 0x000000080e158981 */ /* 0x000122000c1e1500 */
[----:B------:R-:W-:Y:S01]  /*192a0*/  PRMT R25, RZ, 0x7610, R25 ;  /* 0x00007610ff197816 */ /* 0x000fe20000000019 */
[----:B0-----:R-:W-:Y:S02]  /*192b0*/  @!P0 IMAD.MOV.U32 R14, RZ, RZ, R7 ;  /* 0x000000ffff0e8224 */ /* 0x001fe400078e0007 */
[----:B------:R-:W-:-:S05]  /*192c0*/  @!P0 IMAD.MOV.U32 R15, RZ, RZ, R8 ;  /* 0x000000ffff0f8224 */ /* 0x000fca00078e0008 */
[----:B------:R2:W4:Y:S01]  /*192d0*/  @!P0 LDG.E.U16 R23, desc[UR8][R14.64] ;  /* 0x000000080e178981 */ /* 0x000522000c1e1500 */
[----:B------:R-:W-:Y:S01]  /*192e0*/  PRMT R27, RZ, 0x7610, R27 ;  /* 0x00007610ff1b7816 */ /* 0x000fe2000000001b */
[----:B--2---:R-:W-:Y:S02]  /*192f0*/  @!P0 IMAD.MOV.U32 R15, RZ, RZ, R6 ;  /* 0x000000ffff0f8224 */ /* 0x004fe400078e0006 */
[----:B------:R-:W-:-:S05]  /*19300*/  @!P0 IMAD.MOV.U32 R14, RZ, RZ, R5 ;  /* 0x000000ffff0e8224 */ /* 0x000fca00078e0005 */
[----:B------:R3:W2:Y:S02]  /*19310*/  @!P0 LDG.E.U16 R25, desc[UR8][R14.64] ;  /* 0x000000080e198981 */ /* 0x0006a4000c1e1500 */
[----:B---3--:R-:W-:Y:S02]  /*19320*/  @!P0 IMAD.MOV.U32 R15, RZ, RZ, R4 ;  /* 0x000000ffff0f8224 */ /* 0x008fe400078e0004 */
[----:B------:R-:W-:-:S05]  /*19330*/  @!P0 IMAD.MOV.U32 R14, RZ, RZ, R3 ;  /* 0x000000ffff0e8224 */ /* 0x000fca00078e0003 */
[----:B------:R4:W3:Y:S04]  /*19340*/  @!P0 LDG.E.U16 R27, desc[UR8][R14.64] ;  /* 0x000000080e1b8981 */ /* 0x0008e8000c1e1500 */
[----:B------:R-:W-:Y:S04]  /*19350*/  STS.U16 [R17+UR4+0x2b80], R22 ;  /* 0x002b801611007988 */ /* 0x000fe80008000404 */
[----:B------:R-:W-:Y:S04]  /*19360*/  STS.U16 [R17+UR4+0x3300], R24 ;  /* 0x0033001811007988 */ /* 0x000fe80008000404 */
[----:B------:R-:W-:Y:S01]  /*19370*/  STS.U16 [R17+UR4+0x3380], R26 ;  /* 0x0033801a11007988 */ /* 0x000fe20008000404 */
[----:B----4-:R-:W-:-:S03]  /*19380*/  @!P0 IMAD.MOV.U32 R14, RZ, RZ, R0 ;  /* 0x000000ffff0e8224 */ /* 0x010fc600078e0000 */
[----:B------:R0:W-:Y:S01]  /*19390*/  STS.U16 [R17+UR4+0x3b00], R29 ;  /* 0x003b001d11007988 */ /* 0x0001e20008000404 */
[----:B------:R-:W-:Y:S01]  /*193a0*/  @!P0 IMAD.MOV.U32 R15, RZ, RZ, R2 ;  /* 0x000000ffff0f8224 */ /* 0x000fe200078e0002 */
[----:B0-----:R-:W-:-:S06]  /*193b0*/  PRMT R29, RZ, 0x7610, R29 ;  /* 0x00007610ff1d7816 */ /* 0x001fcc000000001d */
[----:B------:R-:W4:Y:S04]  /*193c0*/  @!P0 LDG.E.U16 R29, desc[UR8][R14.64] ;  /* 0x000000080e1d8981 */ /* 0x000f28000c1e1500 */
[----:B------:R-:W-:Y:S04]  /*193d0*/  STL [R1+0x20a8], R21 ;  /* 0x0020a81501007387 */ /* 0x000fe80000100800 */
[----:B------:R-:W-:Y:S04]  /*193e0*/  STL [R1+0x20ac], R23 ;  /* 0x0020ac1701007387 */ /* 0x000fe80000100800 */
[----:B--2---:R-:W-:Y:S04]  /*193f0*/  STL [R1+0x20b0], R25 ;  /* 0x0020b01901007387 */ /* 0x004fe80000100800 */
[----:B---3--:R-:W-:Y:S04]  /*19400*/  STL [R1+0x20b4], R27 ;  /* 0x0020b41b01007387 */ /* 0x008fe80000100800 */
[----:B------:R-:W2:Y:S04]  /*19410*/  LDL.LU R13, [R1+0xd8] ;  /* 0x0000d800010d7983 */ /* 0x000ea80000300800 */
[----:B------:R-:W3:Y:S04]  /*19420*/  LDL.LU R12, [R1+0x260] ;  /* 0x00026000010c7983 */ /* 0x000ee80000300800 */
        /* <DEDUP_REMOVED lines=15> */
[----:B------:R-:W3:Y:S01]  /*19520*/  LDL.LU R3, [R1+0x238] ;  /* 0x0002380001037983 */ /* 0x000ee20000300800 */
[----:B------:R-:W-:-:S03]  /*19530*/  LOP3.LUT R0, R28, 0x40, RZ, 0x3c, !PT ;  /* 0x000000401c007812 */ /* 0x000fc600078e3cff */
[----:B----4-:R-:W-:Y:S04]  /*19540*/  STL [R1+0x20b8], R29 ;  /* 0x0020b81d01007387 */ /* 0x010fe80000100800 */
        /* <DEDUP_REMOVED lines=12> */
[----:B--2---:R0:W-:Y:S02]  /*19610*/  STS.U16 [R17+UR4+0x3b80], R13 ;  /* 0x003b800d11007988 */ /* 0x0041e40008000404 */
[----:B0-----:R-:W-:-:S02]  /*19620*/  LOP3.LUT R13, R28, 0x50, RZ, 0x3c, !PT ;  /* 0x000000501c0d7812 */ /* 0x001fc400078e3cff */
[----:B------:R-:W2:Y:S04]  /*19630*/  LDL.LU R28, [R1+0x1e8] ;  /* 0x0001e800011c7983 */ /* 0x000ea80000300800 */
[----:B--2---:R0:W-:Y:S04]  /*19640*/  STL [R1+0x20d8], R28 ;  /* 0x0020d81c01007387 */ /* 0x0041e80000100800 */
[----:B0-----:R-:W2:Y:S04]  /*19650*/  LDL.LU R28, [R1+0x214] ;  /* 0x00021400011c7983 */ /* 0x001ea80000300800 */
[----:B--2---:R0:W-:Y:S04]  /*19660*/  STL [R1+0x20dc], R28 ;  /* 0x0020dc1c01007387 */ /* 0x0041e80000100800 */
[----:B0-----:R-:W2:Y:S04]  /*19670*/  LDL.LU R28, [R1+0x218] ;  /* 0x00021800011c7983 */ /* 0x001ea80000300800 */
[----:B---3--:R-:W-:Y:S04]  /*19680*/  STS.U16 [R0+UR4+0x400], R12 ;  /* 0x0004000c00007988 */ /* 0x008fe80008000404 */
[----:B------:R-:W-:Y:S04]  /*19690*/  STS.U16 [R0+UR4+0x480], R11 ;  /* 0x0004800b00007988 */ /* 0x000fe80008000404 */
        /* <DEDUP_REMOVED lines=14> */
[----:B--2---:R0:W-:Y:S04]  /*19780*/  STL [R1+0x20e0], R28 ;  /* 0x0020e01c01007387 */ /* 0x0041e80000100800 */
[----:B0-----:R-:W2:Y:S04]  /*19790*/  LDL.LU R28, [R1+0x234] ;  /* 0x00023400011c7983 */ /* 0x001ea80000300800 */
[----:B------:R-:W3:Y:S04]  /*197a0*/  LDL.LU R0, [R1+0x1e4] ;  /* 0x0001e40001007983 */ /* 0x000ee80000300800 */
[----:B------:R-:W4:Y:S04]  /*197b0*/  LDL.LU R15, [R1+0x1b8] ;  /* 0x0001b800010f7983 */ /* 0x000f280000300800 */
        /* <DEDUP_REMOVED lines=23> */
[----:B------:R0:W-:Y:S04]  /*19930*/  STS.U16 [R13+UR4+0x500], R3 ;  /* 0x000500030d007988 */ /* 0x0001e80008000404 */
[----:B------:R-:W4:Y:S04]  /*19940*/  LDL.LU R26, [R1+0xc4] ;  /* 0x0000c400011a7983 */ /* 0x000f280000300800 */
[----:B0-----:R-:W4:Y:S04]  /*19950*/  LDL.LU R3, [R1+0xc0] ;  /* 0x0000c00001037983 */ /* 0x001f280000300800 */
[----:B--2---:R0:W-:Y:S04]  /*19960*/  STS.U16 [R13+UR4+0x580], R28 ;  /* 0x0005801c0d007988 */ /* 0x0041e80008000404 */
[----:B0-----:R-:W2:Y:S04]  /*19970*/  LDL.LU R28, [R1+0x20e0] ;  /* 0x0020e000011c7983 */ /* 0x001ea80000300800 */
[----:B--2---:R0:W-:Y:S04]  /*19980*/  STS.U16 [R13+UR4+0xd00], R28 ;  /* 0x000d001c0d007988 */ /* 0x0041e80008000404 */
[----:B0-----:R-:W2:Y:S04]  /*19990*/  LDL.LU R28, [R1+0x20dc] ;  /* 0x0020dc00011c7983 */ /* 0x001ea80000300800 */
[----:B--2---:R0:W-:Y:S04]  /*199a0*/  STS.U16 [R13+UR4+0xd80], R28 ;  /* 0x000d801c0d007988 */ /* 0x0041e80008000404 */
[----:B0-----:R-:W2:Y:S04]  /*199b0*/  LDL.LU R28, [R1+0x20d8] ;  /* 0x0020d800011c7983 */ /* 0x001ea80000300800 */
[----:B--2---:R0:W-:Y:S02]  /*199c0*/  STS.U16 [R13+UR4+0x1500], R28 ;  /* 0x0015001c0d007988 */ /* 0x0041e40008000404 */
[----:B0-----:R-:W0:Y:S02]  /*199d0*/  S2R R28, SR_TID.X ;  /* 0x00000000001c7919 */ /* 0x001e240000002100 */
[----:B---3--:R1:W-:Y:S04]  /*199e0*/  STS.U16 [R13+UR4+0x1580], R0 ;  /* 0x001580000d007988 */ /* 0x0083e80008000404 */
[----:B----4-:R-:W-:Y:S04]  /*199f0*/  STS.U16 [R13+UR4+0x1d00], R15 ;  /* 0x001d000f0d007988 */ /* 0x010fe80008000404 */
        /* <DEDUP_REMOVED lines=8> */
[----:B------:R-:W-:Y:S01]  /*19a80*/  STS.U16 [R13+UR4+0x3d80], R12 ;  /* 0x003d800c0d007988 */ /* 0x000fe20008000404 */
[----:B0-----:R-:W-:-:S05]  /*19a90*/  LOP3.LUT R28, R28, 0x3f, RZ, 0xc0, !PT ;  /* 0x0000003f1c1c7812 */ /* 0x001fca00078ec0ff */
[----:B------:R-:W-:-:S05]  /*19aa0*/  IMAD.SHL.U32 R28, R28, 0x2, RZ ;  /* 0x000000021c1c7824 */ /* 0x000fca00078e00ff */
[----:B-1----:R-:W-:-:S05]  /*19ab0*/  LOP3.LUT R0, R28, 0x60, RZ, 0x3c, !PT ;  /* 0x000000601c007812 */ /* 0x002fca00078e3cff */
        /* <DEDUP_REMOVED lines=15> */
[----:B------:R0:W-:Y:S04]  /*19bb0*/  STS.U16 [R0+UR4+0x3e80], R3 ;  /* 0x003e800300007988 */ /* 0x0001e80008000404 */
[----:B0-----:R-:W2:Y:S04]  /*19bc0*/  LDL.LU R3, [R1+0x228] ;  /* 0x0002280001037983 */ /* 0x001ea80000300800 */
[----:B------:R-:W3:Y:S04]  /*19bd0*/  LDL.LU R15, [R1+0x1d8] ;  /* 0x0001d800010f7983 */ /* 0x000ee80000300800 */
[----:B---3--:R0:W-:Y:S04]  /*19be0*/  STL [R1+0x20d0], R15 ;  /* 0x0020d00f01007387 */ /* 0x0081e80000100800 */
[----:B0-----:R-:W3:Y:S01]  /*19bf0*/  LDL.LU R15, [R1+0x200] ;  /* 0x00020000010f7983 */ /* 0x001ee20000300800 */
[----:B------:R-:W-:-:S03]  /*19c00*/  LOP3.LUT R0, R28, 0x70, RZ, 0x3c, !PT ;  /* 0x000000701c007812 */ /* 0x000fc600078e3cff */
[----:B---3--:R0:W-:Y:S04]  /*19c10*/  STL [R1+0x20d4], R15 ;  /* 0x0020d40f01007387 */ /* 0x0081e80000100800 */
[----:B0-----:R-:W3:Y:S04]  /*19c20*/  LDL.LU R15, [R1+0x224] ;  /* 0x00022400010f7983 */ /* 0x001ee80000300800 */
        /* <DEDUP_REMOVED lines=25> */
[----:B--2---:R0:W-:Y:S04]  /*19dc0*/  STS.U16 [R0+UR4+0x700], R3 ;  /* 0x0007000300007988 */ /* 0x0041e80008000404 */
[----:B------:R-:W2:Y:S04]  /*19dd0*/  LDL.LU R24, [R1+0x80] ;  /* 0x0000800001187983 */ /* 0x000ea80000300800 */
[----:B0-----:R-:W2:Y:S04]  /*19de0*/  LDL.LU R3, [R1+0x7c] ;  /* 0x00007c0001037983 */ /* 0x001ea80000300800 */
[----:B---3--:R0:W-:Y:S04]  /*19df0*/  STS.U16 [R0+UR4+0x780], R15 ;  /* 0x0007800f00007988 */ /* 0x0081e80008000404 */
[----:B0-----:R-:W3:Y:S04]  /*19e00*/  LDL.LU R15, [R1+0x20d4] ;  /* 0x0020d400010f7983 */ /* 0x001ee80000300800 */
[----:B---3--:R0:W-:Y:S04]  /*19e10*/  STS.U16 [R0+UR4+0xf00], R15 ;  /* 0x000f000f00007988 */ /* 0x0081e80008000404 */
[----:B0-----:R-:W3:Y:S04]  /*19e20*/  LDL.LU R15, [R1+0x20d0] ;  /* 0x0020d000010f7983 */ /* 0x001ee80000300800 */
[----:B----4-:R0:W-:Y:S02]  /*19e30*/  STS.U16 [R0+UR4+0xf80], R28 ;  /* 0x000f801c00007988 */ /* 0x0101e40008000404 */
[----:B0-----:R-:W0:Y:S02]  /*19e40*/  S2R R28, SR_TID.X ;  /* 0x00000000001c7919 */ /* 0x001e240000002100 */
[----:B0-----:R-:W-:-:S05]  /*19e50*/  LOP3.LUT R28, R28, 0x3f, RZ, 0xc0, !PT ;  /* 0x0000003f1c1c7812 */ /* 0x001fca00078ec0ff */
[----:B------:R-:W-:Y:S01]  /*19e60*/  IMAD.SHL.U32 R28, R28, 0x2, RZ ;  /* 0x000000021c1c7824 */ /* 0x000fe200078e00ff */
        /* <DEDUP_REMOVED lines=13> */
[----:B0-----:R-:W3:Y:S04]  /*19f40*/  LDL.LU R26, [R1+0x78] ;  /* 0x00007800011a7983 */ /* 0x001ee80000300800 */
[----:B------:R-:W4:Y:S04]  /*19f50*/  LDL.LU R0, [R1+0x6c] ;  /* 0x00006c0001007983 */ /* 0x000f280000300800 */
[----:B----4-:R0:W-:Y:S04]  /*19f60*/  STL [R1+0x20c8], R0 ;  /* 0x0020c80001007387 */ /* 0x0101e80000100800 */
[----:B0-----:R-:W4:Y:S04]  /*19f70*/  LDL.LU R0, [R1+0x70] ;  /* 0x0000700001007983 */ /* 0x001f280000300800 */
[----:B--2---:R0:W-:Y:S02]  /*19f80*/  STS.U16 [R28+UR4+0x7800], R3 ;  /* 0x007800031c007988 */ /* 0x0041e40008000404 */
[----:B0-----:R-:W0:Y:S02]  /*19f90*/  S2R R3, SR_TID.X ;  /* 0x0000000000037919 */ /* 0x001e240000002100 */
[----:B------:R-:W-:Y:S04]  /*19fa0*/  STS.U16 [R28+UR4+0x5800], R2 ;  /* 0x005800021c007988 */ /* 0x000fe80008000404 */
[----:B------:R-:W-:Y:S04]  /*19fb0*/  STS.U16 [R28+UR4+0x4400], R9 ;  /* 0x004400091c007988 */ /* 0x000fe80008000404 */
[----:B----4-:R1:W-:Y:S04]  /*19fc0*/  STL [R1+0x20cc], R0 ;  /* 0x0020cc0001007387 */ /* 0x0103e80000100800 */
[----:B-1----:R-:W2:Y:S04]  /*19fd0*/  LDL.LU R0, [R1+0x74] ;  /* 0x0000740001007983 */ /* 0x002ea80000300800 */
        /* <DEDUP_REMOVED lines=11> */
[----:B------:R-:W4:Y:S01]  /*1a090*/  LDL.LU R11, [R1+0x3c] ;  /* 0x00003c00010b7983 */ /* 0x000f220000300800 */
[----:B0-----:R-:W-:-:S03]  /*1a0a0*/  LOP3.LUT R3, R3, 0x3f, RZ, 0xc0, !PT ;  /* 0x0000003f03037812 */ /* 0x001fc600078ec0ff */
[----:B------:R-:W4:Y:S04]  /*1a0b0*/  LDL.LU R2, [R1+0x38] ;  /* 0x0000380001027983 */ /* 0x000f280000300800 */
[----:B------:R0:W-:Y:S04]  /*1a0c0*/  STS.U16 [R28+UR4+0x4800], R8 ;  /* 0x004800081c007988 */ /* 0x0001e80008000404 */
[----:B------:R-:W4:Y:S04]  /*1a0d0*/  LDL.LU R9, [R1+0x34] ;  /* 0x0000340001097983 */ /* 0x000f280000300800 */
[----:B------:R1:W-:Y:S04]  /*1a0e0*/  STS.U16 [R28+UR4+0x4c00], R7 ;  /* 0x004c00071c007988 */ /* 0x0003e80008000404 */
[----:B------:R3:W-:Y:S04]  /*1a0f0*/  STS.U16 [R28+UR4+0x4000], R10 ;  /* 0x0040000a1c007988 */ /* 0x0007e80008000404 */
[----:B------:R3:W-:Y:S04]  /*1a100*/  STS.U16 [R28+UR4+0x5000], R6 ;  /* 0x005000061c007988 */ /* 0x0007e80008000404 */
[----:B------:R3:W-:Y:S04]  /*1a110*/  STS.U16 [R28+UR4+0x5400], R5 ;  /* 0x005400051c007988 */ /* 0x0007e80008000404 */
[----:B------:R3:W-:Y:S04]  /*1a120*/  STS.U16 [R28+UR4+0x5c00], R4 ;  /* 0x005c00041c007988 */ /* 0x0007e80008000404 */
[----:B0-----:R-:W4:Y:S04]  /*1a130*/  LDL.LU R8, [R1+0x30] ;  /* 0x0000300001087983 */ /* 0x001f280000300800 */
[----:B-1----:R-:W4:Y:S01]  /*1a140*/  LDL.LU R7, [R1+0x2c] ;  /* 0x00002c0001077983 */ /* 0x002f220000300800 */
[----:B---3--:R-:W-:-:S03]  /*1a150*/  IMAD.SHL.U32 R10, R3, 0x2, RZ ;  /* 0x00000002030a7824 */ /* 0x008fc600078e00ff */
[----:B------:R-:W3:Y:S04]  /*1a160*/  LDL.LU R6, [R1+0x28] ;  /* 0x0000280001067983 */ /* 0x000ee80000300800 */
[----:B------:R-:W3:Y:S04]  /*1a170*/  LDL.LU R5, [R1+0x24] ;  /* 0x0000240001057983 */ /* 0x000ee80000300800 */
[----:B------:R0:W-:Y:S04]  /*1a180*/  STS.U16 [R28+UR4+0x6000], R16 ;  /* 0x006000101c007988 */ /* 0x0001e80008000404 */
[----:B------:R-:W3:Y:S04]  /*1a190*/  LDL.LU R4, [R1+0x20] ;  /* 0x0000200001047983 */ /* 0x000ee80000300800 */
[----:B------:R1:W-:Y:S04]  /*1a1a0*/  STS.U16 [R28+UR4+0x6400], R18 ;  /* 0x006400121c007988 */ /* 0x0003e80008000404 */
[----:B------:R-:W-:Y:S04]  /*1a1b0*/  STS.U16 [R28+UR4+0x6800], R20 ;  /* 0x006800141c007988 */ /* 0x000fe80008000404 */
[----:B------:R-:W-:Y:S04]  /*1a1c0*/  STS.U16 [R28+UR4+0x7000], R22 ;  /* 0x007000161c007988 */ /* 0x000fe80008000404 */
[----:B------:R-:W-:Y:S04]  /*1a1d0*/  STS.U16 [R28+UR4+0x7400], R24 ;  /* 0x007400181c007988 */ /* 0x000fe80008000404 */
[----:B------:R1:W-:Y:S01]  /*1a1e0*/  STS.U16 [R28+UR4+0x7c00], R26 ;  /* 0x007c001a1c007988 */ /* 0x0003e20008000404 */
[----:B------:R-:W-:-:S03]  /*1a1f0*/  LOP3.LUT R10, R10, 0x10, RZ, 0x3c, !PT ;  /* 0x000000100a0a7812 */ /* 0x000fc600078e3cff */
[----:B0-----:R-:W3:Y:S04]  /*1a200*/  LDL.LU R16, [R1+0x1c] ;  /* 0x00001c0001107983 */ /* 0x001ee80000300800 */
[----:B-1----:R-:W3:Y:S04]  /*1a210*/  LDL.LU R18, [R1+0x18] ;  /* 0x0000180001127983 */ /* 0x002ee80000300800 */
[----:B------:R-:W3:Y:S04]  /*1a220*/  LDL.LU R28, [R1+0x14] ;  /* 0x00001400011c7983 */ /* 0x000ee80000300800 */
[----:B------:R-:W3:Y:S04]  /*1a230*/  LDL.LU R20, [R1+0x10] ;  /* 0x0000100001147983 */ /* 0x000ee80000300800 */
[----:B------:R-:W3:Y:S04]  /*1a240*/  LDL.LU R22, [R1+0xc] ;  /* 0x00000c0001167983 */ /* 0x000ee80000300800 */
[----:B------:R-:W3:Y:S04]  /*1a250*/  LDL.LU R24, [R1+0x8] ;  /* 0x0000080001187983 */ /* 0x000ee80000300800 */
[----:B------:R-:W3:Y:S04]  /*1a260*/  LDL.LU R26, [R1+0x4] ;  /* 0x00000400011a7983 */ /* 0x000ee80000300800 */
[----:B------:R-:W3:Y:S04]  /*1a270*/  LDL.LU R3, [R1] ;  /* 0x0000000001037983 */ /* 0x000ee80000300800 */
[----:B--2---:R0:W-:Y:S04]  /*1a280*/  STS.U16 [R10+UR4+0x4080], R0 ;  /* 0x004080000a007988 */ /* 0x0041e80008000404 */
[----:B0-----:R-:W2:Y:S04]  /*1a290*/  LDL.LU R0, [R1+0x20cc] ;  /* 0x0020cc0001007983 */ /* 0x001ea80000300800 */
[----:B--2---:R0:W-:Y:S04]  /*1a2a0*/  STS.U16 [R10+UR4+0x4480], R0 ;  /* 0x004480000a007988 */ /* 0x0041e80008000404 */
[----:B0-----:R-:W2:Y:S04]  /*1a2b0*/  LDL.LU R0, [R1+0x20c8] ;  /* 0x0020c80001007983 */ /* 0x001ea80000300800 */
[----:B--2---:R0:W-:Y:S04]  /*1a2c0*/  STS.U16 [R10+UR4+0x4880], R0 ;  /* 0x004880000a007988 */ /* 0x0041e80008000404 */
[----:B----4-:R1:W-:Y:S04]  /*1a2d0*/  STS.U16 [R10+UR4+0x4c80], R15 ;  /* 0x004c800f0a007988 */ /* 0x0103e80008000404 */
[----:B------:R2:W-:Y:S04]  /*1a2e0*/  STS.U16 [R10+UR4+0x5080], R14 ;  /* 0x0050800e0a007988 */ /* 0x0005e80008000404 */
[----:B------:R4:W-:Y:S04]  /*1a2f0*/  STS.U16 [R10+UR4+0x5480], R29 ;  /* 0x0054801d0a007988 */ /* 0x0009e80008000404 */
[----:B------:R3:W-:Y:S04]  /*1a300*/  STS.U16 [R10+UR4+0x5880], R27 ;  /* 0x0058801b0a007988 */ /* 0x0007e80008000404 */
[----:B------:R3:W-:Y:S04]  /*1a310*/  STS.U16 [R10+UR4+0x5c80], R25 ;  /* 0x005c80190a007988 */ /* 0x0007e80008000404 */
[----:B0-----:R-:W3:Y:S04]  /*1a320*/  LDL.LU R0, [R1+0x20c4] ;  /* 0x0020c40001007983 */ /* 0x001ee80000300800 */
[----:B-1----:R-:W3:Y:S04]  /*1a330*/  LDL.LU R15, [R1+0x20c0] ;  /* 0x0020c000010f7983 */ /* 0x002ee80000300800 */
[----:B--2---:R-:W2:Y:S04]  /*1a340*/  LDL.LU R14, [R1+0x20bc] ;  /* 0x0020bc00010e7983 */ /* 0x004ea80000300800 */
[----:B----4-:R-:W4:Y:S04]  /*1a350*/  LDL.LU R29, [R1+0x20b8] ;  /* 0x0020b800011d7983 */ /* 0x010f280000300800 */
[----:B---3--:R-:W3:Y:S04]  /*1a360*/  LDL.LU R27, [R1+0x20b4] ;  /* 0x0020b400011b7983 */ /* 0x008ee80000300800 */
[----:B------:R-:W2:Y:S04]  /*1a370*/  LDL.LU R25, [R1+0x20b0] ;  /* 0x0020b00001197983 */ /* 0x000ea80000300800 */
[----:B------:R0:W-:Y:S04]  /*1a380*/  STS.U16 [R10+UR4+0x6080], R23 ;  /* 0x006080170a007988 */ /* 0x0001e80008000404 */
[----:B------:R1:W-:Y:S04]  /*1a390*/  STS.U16 [R10+UR4+0x6480], R21 ;  /* 0x006480150a007988 */ /* 0x0003e80008000404 */
[----:B------:R1:W-:Y:S04]  /*1a3a0*/  STS.U16 [R10+UR4+0x6880], R19 ;  /* 0x006880130a007988 */ /* 0x0003e80008000404 */
[----:B------:R1:W-:Y:S04]  /*1a3b0*/  STS.U16 [R10+UR4+0x6c80], R17 ;  /* 0x006c80110a007988 */ /* 0x0003e80008000404 */
[----:B------:R1:W-:Y:S04]  /*1a3c0*/  STS.U16 [R10+UR4+0x7080], R13 ;  /* 0x0070800d0a007988 */ /* 0x0003e80008000404 */
[----:B------:R1:W-:Y:S04]  /*1a3d0*/  STS.U16 [R10+UR4+0x7480], R12 ;  /* 0x0074800c0a007988 */ /* 0x0003e80008000404 */
[----:B0-----:R-:W4:Y:S04]  /*1a3e0*/  LDL.LU R23, [R1+0x20ac] ;  /* 0x0020ac0001177983 */ /* 0x001f280000300800 */
[----:B-1----:R-:W3:Y:S04]  /*1a3f0*/  LDL.LU R21, [R1+0x20a8] ;  /* 0x0020a80001157983 */ /* 0x002ee80000300800 */
[----:B------:R-:W2:Y:S04]  /*1a400*/  LDL.LU R19, [R1+0x20a4] ;  /* 0x0020a40001137983 */ /* 0x000ea80000300800 */
[----:B------:R-:W4:Y:S04]  /*1a410*/  LDL.LU R17, [R1+0x20a0] ;  /* 0x0020a00001117983 */ /* 0x000f280000300800 */
[----:B------:R-:W3:Y:S04]  /*1a420*/  LDL.LU R13, [R1+0x209c] ;  /* 0x00209c00010d7983 */ /* 0x000ee80000300800 */
[----:B------:R-:W2:Y:S04]  /*1a430*/  LDL.LU R12, [R1+0x2098] ;  /* 0x00209800010c7983 */ /* 0x000ea80000300800 */
[----:B------:R0:W-:Y:S04]  /*1a440*/  STS.U16 [R10+UR4+0x7880], R11 ;  /* 0x0078800b0a007988 */ /* 0x0001e80008000404 */
[----:B------:R1:W-:Y:S04]  /*1a450*/  STS.U16 [R10+UR4+0x7c80], R2 ;  /* 0x007c80020a007988 */ /* 0x0003e80008000404 */
[----:B0-----:R-:W4:Y:S04]  /*1a460*/  LDL.LU R11, [R1+0x2094] ;  /* 0x00209400010b7983 */ /* 0x001f280000300800 */
[----:B-1----:R-:W3:Y:S04]  /*1a470*/  LDL.LU R10, [R1+0x2090] ;  /* 0x00209000010a7983 */ /* 0x002ee80000300800 */
[----:B------:R-:W2:Y:S04]  /*1a480*/  LDL.LU R2, [R1+0x208c] ;  /* 0x00208c0001027983 */ /* 0x000ea80000300800 */
[----:B--2---:R0:W-:Y:S04]  /*1a490*/  STS.U16 [R2+UR4+0x4100], R9 ;  /* 0x0041000902007988 */ /* 0x0041e80008000404 */
[----:B------:R1:W-:Y:S04]  /*1a4a0*/  STS.U16 [R2+UR4+0x4500], R8 ;  /* 0x0045000802007988 */ /* 0x0003e80008000404 */
[----:B------:R2:W-:Y:S04]  /*1a4b0*/  STS.U16 [R2+UR4+0x4900], R7 ;  /* 0x0049000702007988 */ /* 0x0005e80008000404 */
        /* <DEDUP_REMOVED lines=11> */
[----:B------:R-:W4:Y:S04]  /*1a570*/  LDL.LU R16, [R1+0x2070] ;  /* 0x0020700001107983 */ /* 0x000f280000300800 */
[----:B------:R-:W-:Y:S04]  /*1a580*/  STS.U16 [R2+UR4+0x6100], R28 ;  /* 0x0061001c02007988 */ /* 0x000fe80008000404 */
[----:B------:R1:W-:Y:S04]  /*1a590*/  STS.U16 [R2+UR4+0x6500], R20 ;  /* 0x0065001402007988 */ /* 0x0003e80008000404 */
[----:B------:R1:W-:Y:S04]  /*1a5a0*/  STS.U16 [R2+UR4+0x6900], R22 ;  /* 0x0069001602007988 */ /* 0x0003e80008000404 */
[----:B------:R1:W-:Y:S04]  /*1a5b0*/  STS.U16 [R2+UR4+0x6d00], R24 ;  /* 0x006d001802007988 */ /* 0x0003e80008000404 */
[----:B------:R1:W-:Y:S04]  /*1a5c0*/  STS.U16 [R2+UR4+0x7100], R26 ;  /* 0x0071001a02007988 */ /* 0x0003e80008000404 */
[----:B0-----:R-:W3:Y:S04]  /*1a5d0*/  LDL.LU R18, [R1+0x206c] ;  /* 0x00206c0001127983 */ /* 0x001ee80000300800 */
[----:B-1----:R-:W2:Y:S04]  /*1a5e0*/  LDL.LU R20, [R1+0x2068] ;  /* 0x0020680001147983 */ /* 0x002ea80000300800 */
[----:B------:R0:W-:Y:S04]  /*1a5f0*/  STS.U16 [R2+UR4+0x7500], R3 ;  /* 0x0075000302007988 */ /* 0x0001e80008000404 */
[----:B------:R-:W4:Y:S04]  /*1a600*/  LDL.LU R22, [R1+0x2064] ;  /* 0x0020640001167983 */ /* 0x000f280000300800 */
[----:B------:R-:W3:Y:S04]  /*1a610*/  LDL.LU R24, [R1+0x2060] ;  /* 0x0020600001187983 */ /* 0x000ee80000300800 */
[----:B------:R-:W2:Y:S04]  /*1a620*/  LDL.LU R26, [R1+0x205c] ;  /* 0x00205c00011a7983 */ /* 0x000ea80000300800 */
[----:B0-----:R-:W4:Y:S01]  /*1a630*/  LDL.LU R3, [R1+0x2058] ;  /* 0x0020580001037983 */ /* 0x001f220000300800 */
[----:B------:R-:W0:Y:S03]  /*1a640*/  S2R R28, SR_TID.X ;  /* 0x00000000001c7919 */ /* 0x000e260000002100 */
[----:B----4-:R1:W-:Y:S04]  /*1a650*/  STS.U16 [R2+UR4+0x7900], R3 ;  /* 0x0079000302007988 */ /* 0x0103e80008000404 */
[----:B-1----:R-:W4:Y:S01]  /*1a660*/  LDL.LU R2, [R1+0x2054] ;  /* 0x0020540001027983 */ /* 0x002f220000300800 */
[----:B0-----:R-:W-:-:S05]  /*1a670*/  LOP3.LUT R28, R28, 0x3f, RZ, 0xc0, !PT ;  /* 0x0000003f1c1c7812 */ /* 0x001fca00078ec0ff */
[----:B------:R-:W-:-:S05]  /*1a680*/  IMAD.SHL.U32 R3, R28, 0x2, RZ ;  /* 0x000000021c037824 */ /* 0x000fca00078e00ff */
[----:B------:R-:W-:-:S05]  /*1a690*/  LOP3.LUT R3, R3, 0x20, RZ, 0x3c, !PT ;  /* 0x0000002003037812 */ /* 0x000fca00078e3cff */
[----:B----4-:R0:W-:Y:S04]  /*1a6a0*/  STS.U16 [R3+UR4+0x7d00], R2 ;  /* 0x007d000203007988 */ /* 0x0101e80008000404 */
[----:B0-----:R-:W4:Y:S04]  /*1a6b0*/  LDL R2, [R1+0xacc] ;  /* 0x000acc0001027983 */ /* 0x001f280000100800 */
[----:B------:R-:W4:Y:S01]  /*1a6c0*/  LDL R3, [R1+0xe1c] ;  /* 0x000e1c0001037983 */ /* 0x000f220000100800 */
[----:B------:R-:W-:Y:S01]  /*1a6d0*/  PRMT R15, RZ, 0x7610, R15 ;  /* 0x00007610ff0f7816 */ /* 0x000fe2000000000f */
[----:B------:R-:W-:-:S05]  /*1a6e0*/  IMAD.SHL.U32 R28, R28, 0x2, RZ ;  /* 0x000000021c1c7824 */ /* 0x000fca00078e00ff */
[----:B------:R-:W-:Y:S02]  /*1a6f0*/  LOP3.LUT R28, R28, 0x30, RZ, 0x3c, !PT ;  /* 0x000000301c1c7812 */ /* 0x000fe400078e3cff */
[----:B----4-:R-:W-:-:S04]  /*1a700*/  @!P0 LOP3.LUT R3, R3, R2, RZ, 0x3c, !PT ;  /* 0x0000000203038212 */ /* 0x010fc800078e3cff */
[----:B------:R-:W-:-:S04]  /*1a710*/  @!P0 LOP3.LUT R2, R3, R2, RZ, 0x3c, !PT ;  /* 0x0000000203028212 */ /* 0x000fc800078e3cff */
[----:B------:R-:W-:-:S05]  /*1a720*/  @!P0 LOP3.LUT R3, R3, R2, RZ, 0x3c, !PT ;  /* 0x0000000203038212 */ /* 0x000fca00078e3cff */
[----:B------:R-:W4:Y:S04]  /*1a730*/  @!P0 LDG.E.U16 R15, desc[UR8][R2.64] ;  /* 0x00000008020f8981 */ /* 0x000f28000c1e1500 */
[----:B--2---:R-:W-:Y:S04]  /*1a740*/  STS.U16 [R28+UR4+0x4180], R26 ;  /* 0x0041801a1c007988 */ /* 0x004fe80008000404 */
        /* <DEDUP_REMOVED lines=15> */
[----:B------:R-:W-:Y:S04]  /*1a840*/  STS.U16 [R0+UR4+0x4200], R17 ;  /* 0x0042001100007988 */ /* 0x000fe80008000404 */
[----:B------:R-:W-:Y:S04]  /*1a850*/  STS.U16 [R0+UR4+0x4600], R19 ;  /* 0x0046001300007988 */ /* 0x000fe80008000404 */
[----:B------:R-:W-:Y:S04]  /*1a860*/  STS.U16 [R0+UR4+0x4a00], R21 ;  /* 0x004a001500007988 */ /* 0x000fe80008000404 */
[----:B------:R-:W-:Y:S04]  /*1a870*/  STS.U16 [R0+UR4+0x4e00], R23 ;  /* 0x004e001700007988 */ /* 0x000fe80008000404 */
[----:B------:R-:W-:Y:S04]  /*1a880*/  STS.U16 [R0+UR4+0x5200], R25 ;  /* 0x0052001900007988 */ /* 0x000fe80008000404 */
[----:B------:R-:W-:Y:S04]  /*1a890*/  STL [R1+0x2004], R26 ;  /* 0x0020041a01007387 */ /* 0x000fe80000100800 */
[----:B------:R-:W-:Y:S04]  /*1a8a0*/  STS.U16 [R0+UR4+0x5600], R27 ;  /* 0x0056001b00007988 */ /* 0x000fe80008000404 */
[----:B------:R1:W-:Y:S04]  /*1a8b0*/  STS.U16 [R0+UR4+0x5a00], R29 ;  /* 0x005a001d00007988 */ /* 0x0003e80008000404 */
[----:B0-----:R-:W2:Y:S04]  /*1a8c0*/  LDL.LU R28, [R1+0xe94] ;  /* 0x000e9400011c7983 */ /* 0x001ea80000300800 */
[----:B-1----:R-:W3:Y:S04]  /*1a8d0*/  LDL.LU R0, [R1+0x2050] ;  /* 0x0020500001007983 */ /* 0x002ee80000300800 */
[----:B----4-:R0:W-:Y:S04]  /*1a8e0*/  STL [R1+0x7c], R15 ;  /* 0x00007c0f01007387 */ /* 0x0101e80000100800 */
[----:B0-----:R-:W4:Y:S04]  /*1a8f0*/  LDL.LU R15, [R1+0x204c] ;  /* 0x00204c00010f7983 */ /* 0x001f280000300800 */
[----:B------:R-:W2:Y:S04]  /*1a900*/  LDL R2, [R1+0xac8] ;  /* 0x000ac80001027983 */ /* 0x000ea80000100800 */
[----:B------:R-:W2:Y:S01]  /*1a910*/  LDL R3, [R1+0xe18] ;  /* 0x000e180001037983 */ /* 0x000ea20000100800 */
[----:B------:R-:W-:-:S02]  /*1a920*/  PRMT R14, RZ, 0x7610, R14 ;  /* 0x00007610ff0e7816 */ /* 0x000fc4000000000e */
[----:B--2---:R-:W-:-:S04]  /*1a930*/  @!P0 LOP3.LUT R3, R3, R2, RZ, 0x3c, !PT ;  /* 0x0000000203038212 */ /* 0x004fc800078e3cff */
[----:B------:R-:W-:-:S04]  /*1a940*/  @!P0 LOP3.LUT R2, R3, R2, RZ, 0x3c, !PT ;  /* 0x0000000203028212 */ /* 0x000fc800078e3cff */
[----:B------:R-:W-:-:S05]  /*1a950*/  @!P0 LOP3.LUT R3, R3, R2, RZ, 0x3c, !PT ;  /* 0x0000000203038212 */ /* 0x000fca00078e3cff */
[----:B------:R-:W2:Y:S04]  /*1a960*/  @!P0 LDG.E.U16 R14, desc[UR8][R2.64] ;  /* 0x00000008020e8981 */ /* 0x000ea8000c1e1500 */
[----:B--2---:R0:W-:Y:S04]  /*1a970*/  STL [R1+0x78], R14 ;  /* 0x0000780e01007387 */ /* 0x0041e80000100800 */
[----:B0-----:R-:W2:Y:S04]  /*1a980*/  LDL.LU R14, [R1+0x2048] ;  /* 0x00204800010e7983 */ /* 0x001ea80000300800 */
        /* <DEDUP_REMOVED lines=11> */
[----:B--2---:R-:W-:-:S02]  /*1aa40*/  PRMT R14, RZ, 0x7610, R14 ;  /* 0x00007610ff0e7816 */ /* 0x004fc4000000000e */
[----:B----4-:R-:W-:-:S04]  /*1aa50*/  @!P0 LOP3.LUT R3, R3, R2, RZ, 0x3c, !PT ;  /* 0x0000000203038212 */ /* 0x010fc800078e3cff */
        /* <DEDUP_REMOVED lines=74> */
[----:B------:R0:W2:Y:S04]  /*1af00*/  @!P0 LDG.E.U16 R14, desc[UR8][R2.64] ;  /* 0x00000008020e8981 */ /* 0x0000a8000c1e1500 */
[----:B------:R-:W0:Y:S04]  /*1af10*/  LDL R2, [R1+0xd24] ;  /* 0x000d240001027983 */ /* 0x000e280000100800 */
[----:B------:R-:W0:Y:S01]  /*1af20*/  LDL R3, [R1+0xd28] ;  /* 0x000d280001037983 */ /* 0x000e220000100800 */
[----:B---3--:R-:W-:Y:S02]  /*1af30*/  PRMT R0, RZ, 0x7610, R0 ;  /* 0x00007610ff007816 */ /* 0x008fe40000000000 */
[----:B0-----:R-:W-:-:S04]  /*1af40*/  @!P0 LOP3.LUT R3, R3, R2, RZ, 0x3c, !PT ;  /* 0x0000000203038212 */ /* 0x001fc800078e3cff */
[----:B------:R-:W-:-:S04]  /*1af50*/  @!P0 LOP3.LUT R2, R3, R2, RZ, 0x3c, !PT ;  /* 0x0000000203028212 */ /* 0x000fc800078e3cff */
[----:B------:R-:W-:-:S05]  /*1af60*/  @!P0 LOP3.LUT R3, R3, R2, RZ, 0x3c, !PT ;  /* 0x0000000203038212 */ /* 0x000fca00078e3cff */
[----:B------:R-:W3:Y:S04]  /*1af70*/  @!P0 LDG.E.U16 R0, desc[UR8][R2.64] ;  /* 0x0000000802008981 */ /* 0x000ee8000c1e1500 */
[----:B--2---:R0:W-:Y:S04]  /*1af80*/  STL [R1+0x50], R14 ;  /* 0x0000500e01007387 */ /* 0x0041e80000100800 */
[----:B0-----:R-:W2:Y:S04]  /*1af90*/  LDL R14, [R1+0xcd8] ;  /* 0x000cd800010e7983 */ /* 0x001ea80000100800 */
[----:B---3--:R0:W-:Y:S04]  /*1afa0*/  STL [R1+0x4c], R0 ;  /* 0x00004c0001007387 */ /* 0x0081e80000100800 */
[----:B0-----:R-:W3:Y:S04]  /*1afb0*/  LDL.LU R0, [R1+0x2020] ;  /* 0x0020200001007983 */ /* 0x001ee80000300800 */
[----:B------:R-:W4:Y:S04]  /*1afc0*/  LDL R2, [R1+0xd1c] ;  /* 0x000d1c0001027983 */ /* 0x000f280000100800 */
[----:B------:R-:W4:Y:S01]  /*1afd0*/  LDL R3, [R1+0xd20] ;  /* 0x000d200001037983 */ /* 0x000f220000100800 */
[----:B------:R-:W-:-:S02]  /*1afe0*/  PRMT R15, RZ, 0x7610, R15 ;  /* 0x00007610ff0f7816 */ /* 0x000fc4000000000f */
[----:B----4-:R-:W-:-:S04]  /*1aff0*/  @!P0 LOP3.LUT R3, R3, R2, RZ, 0x3c, !PT ;  /* 0x0000000203038212 */ /* 0x010fc800078e3cff */
[----:B------:R-:W-:-:S04]  /*1b000*/  @!P0 LOP3.LUT R2, R3, R2, RZ, 0x3c, !PT ;  /* 0x0000000203028212 */ /* 0x000fc800078e3cff */
[----:B------:R-:W-:-:S05]  /*1b010*/  @!P0 LOP3.LUT R3, R3, R2, RZ, 0x3c, !PT ;  /* 0x0000000203038212 */ /* 0x000fca00078e3cff */
[----:B------:R-:W4:Y:S04]  /*1b020*/  @!P0 LDG.E.U16 R15, desc[UR8][R2.64] ;  /* 0x00000008020f8981 */ /* 0x000f28000c1e1500 */
[----:B----4-:R0:W-:Y:S04]  /*1b030*/  STL [R1+0x48], R15 ;  /* 0x0000480f01007387 */ /* 0x0101e80000100800 */
[----:B0-----:R-:W4:Y:S04]  /*1b040*/  LDL.LU R15, [R1+0x201c] ;  /* 0x00201c00010f7983 */ /* 0x001f280000300800 */
[----:B------:R-:W2:Y:S04]  /*1b050*/  LDL R2, [R1+0xd14] ;  /* 0x000d140001027983 */ /* 0x000ea80000100800 */
[----:B------:R-:W2:Y:S01]  /*1b060*/  LDL R3, [R1+0xd18] ;  /* 0x000d180001037983 */ /* 0x000ea20000100800 */
[----:B---3--:R-:W-:-:S02]  /*1b070*/  PRMT R0, RZ, 0x7610, R0 ;  /* 0x00007610ff007816 */ /* 0x008fc40000000000 */
[----:B--2---:R-:W-:-:S04]  /*1b080*/  @!P0 LOP3.LUT R3, R3, R2, RZ, 0x3c, !PT ;  /* 0x0000000203038212 */ /* 0x004fc800078e3cff */
[----:B------:R-:W-:-:S04]  /*1b090*/  @!P0 LOP3.LUT R2, R3, R2, RZ, 0x3c, !PT ;  /* 0x0000000203028212 */ /* 0x000fc800078e3cff */
[----:B------:R-:W-:-:S05]  /*1b0a0*/  @!P0 LOP3.LUT R3, R3, R2, RZ, 0x3c, !PT ;  /* 0x0000000203038212 */ /* 0x000fca00078e3cff */
[----:B------:R-:W2:Y:S04]  /*1b0b0*/  @!P0 LDG.E.U16 R0, desc[UR8][R2.64] ;  /* 0x0000000802008981 */ /* 0x000ea8000c1e1500 */
[----:B--2---:R0:W-:Y:S04]  /*1b0c0*/  STL [R1+0x44], R0 ;  /* 0x0000440001007387 */ /* 0x0041e80000100800 */
[----:B0-----:R-:W2:Y:S04]  /*1b0d0*/  LDL.LU R0, [R1+0x2018] ;  /* 0x0020180001007983 */ /* 0x001ea80000300800 */
[----:B------:R-:W3:Y:S04]  /*1b0e0*/  LDL R2, [R1+0xce4] ;  /* 0x000ce40001027983 */ /* 0x000ee80000100800 */
[----:B------:R-:W3:Y:S01]  /*1b0f0*/  LDL R3, [R1+0xce8] ;  /* 0x000ce80001037983 */ /* 0x000ee20000100800 */
[----:B----4-:R-:W-:-:S02]  /*1b100*/  PRMT R15, RZ, 0x7610, R15 ;  /* 0x00007610ff0f7816 */ /* 0x010fc4000000000f */
[----:B---3--:R-:W-:-:S04]  /*1b110*/  @!P0 LOP3.LUT R3, R3, R2, RZ, 0x3c, !PT ;  /* 0x0000000203038212 */ /* 0x008fc800078e3cff */
        /* <DEDUP_REMOVED lines=11> */
[----:B------:R-:W2:Y:S01]  /*1b1d0*/  @!P0 LDG.E.U16 R0, desc[UR8][R2.64] ;  /* 0x0000000802008981 */ /* 0x000ea2000c1e1500 */
[----:B---3--:R-:W-:-:S03]  /*1b1e0*/  PRMT R15, RZ, 0x7610, R15 ;  /* 0x00007610ff0f7816 */ /* 0x008fc6000000000f */
[----:B--2---:R0:W-:Y:S04]  /*1b1f0*/  STL [R1+0x3c], R0 ;  /* 0x00003c0001007387 */ /* 0x0041e80000100800 */
[----:B0-----:R-:W2:Y:S04]  /*1b200*/  LDL.LU R0, [R1+0x2010] ;  /* 0x0020100001007983 */ /* 0x001ea80000300800 */
[----:B------:R-:W3:Y:S01]  /*1b210*/  LDL R3, [R1+0xcd4] ;  /* 0x000cd40001037983 */ /* 0x000ee20000100800 */
[----:B------:R-:W-:-:S03]  /*1b220*/  @!P0 IMAD.MOV.U32 R2, RZ, RZ, R14 ;  /* 0x000000ffff028224 */ /* 0x000fc600078e000e */
[----:B------:R-:W4:Y:S04]  /*1b230*/  LDL R14, [R1+0xc68] ;  /* 0x000c6800010e7983 */ /* 0x000f280000100800 */
[----:B---3--:R-:W3:Y:S04]  /*1b240*/  @!P0 LDG.E.U16 R15, desc[UR8][R2.64] ;  /* 0x00000008020f8981 */ /* 0x008ee8000c1e1500 */
        /* <DEDUP_REMOVED lines=18> */
[----:B------:R-:W0:Y:S04]  /*1b370*/  LDL R2, [R1+0xc94] ;  /* 0x000c940001027983 */ /* 0x000e280000100800 */
[----:B------:R-:W0:Y:S01]  /*1b380*/  LDL R3, [R1+0xc98] ;  /* 0x000c980001037983 */ /* 0x000e220000100800 */
[----:B---3--:R-:W-:Y:S02]  /*1b390*/  PRMT R15, RZ, 0x7610, R15 ;  /* 0x00007610ff0f7816 */ /* 0x008fe4000000000f */
[----:B0-----:R-:W-:-:S04]  /*1b3a0*/  @!P0 LOP3.LUT R3, R3, R2, RZ, 0x3c, !PT ;  /* 0x0000000203038212 */ /* 0x001fc800078e3cff */
[----:B------:R-:W-:-:S04]  /*1b3b0*/  @!P0 LOP3.LUT R2, R3, R2, RZ, 0x3c, !PT ;  /* 0x0000000203028212 */ /* 0x000fc800078e3cff */
[----:B------:R-:W-:Y:S01]  /*1b3c0*/  @!P0 LOP3.LUT R3, R3, R2, RZ, 0x3c, !PT ;  /* 0x0000000203038212 */ /* 0x000fe200078e3cff */
[----:B----4-:R0:W-:Y:S04]  /*1b3d0*/  STL [R1+0x30], R13 ;  /* 0x0000300d01007387 */ /* 0x0101e80000100800 */
[----:B------:R1:W3:Y:S01]  /*1b3e0*/  @!P0 LDG.E.U16 R15, desc[UR8][R2.64] ;  /* 0x00000008020f8981 */ /* 0x0002e2000c1e1500 */
[----:B------:R-:W-:-:S03]  /*1b3f0*/  PRMT R26, RZ, 0x7610, R26 ;  /* 0x00007610ff1a7816 */ /* 0x000fc6000000001a */
[----:B0-----:R-:W4:Y:S04]  /*1b400*/  LDL R13, [R1+0xc58] ;  /* 0x000c5800010d7983 */ /* 0x001f280000100800 */
[----:B------:R-:W1:Y:S04]  /*1b410*/  LDL R2, [R1+0xc6c] ;  /* 0x000c6c0001027983 */ /* 0x000e680000100800 */
[----:B------:R-:W1:Y:S02]  /*1b420*/  LDL R3, [R1+0xc70] ;  /* 0x000c700001037983 */ /* 0x000e640000100800 */
[----:B-1----:R-:W-:-:S04]  /*1b430*/  @!P0 LOP3.LUT R3, R3, R2, RZ, 0x3c, !PT ;  /* 0x0000000203038212 */ /* 0x002fc800078e3cff */
[----:B------:R-:W-:-:S04]  /*1b440*/  @!P0 LOP3.LUT R2, R3, R2, RZ, 0x3c, !PT ;  /* 0x0000000203028212 */ /* 0x000fc800078e3cff */
[----:B------:R-:W-:-:S05]  /*1b450*/  @!P0 LOP3.LUT R3, R3, R2, RZ, 0x3c, !PT ;  /* 0x0000000203038212 */ /* 0x000fca00078e3cff */
[----:B------:R-:W2:Y:S04]  /*1b460*/  @!P0 LDG.E.U16 R26, desc[UR8][R2.64] ;  /* 0x00000008021a8981 */ /* 0x000ea8000c1e1500 */
[----:B---3--:R0:W-:Y:S04]  /*1b470*/  STL [R1+0x2c], R15 ;  /* 0x00002c0f01007387 */ /* 0x0081e80000100800 */
[----:B0-----:R-:W3:Y:S04]  /*1b480*/  LDL R15, [R1+0xc30] ;  /* 0x000c3000010f7983 */ /* 0x001ee80000100800 */
[----:B--2---:R0:W-:Y:S04]  /*1b490*/  STL [R1+0x28], R26 ;  /* 0x0000281a01007387 */ /* 0x0041e80000100800 */
[----:B0-----:R-:W2:Y:S04]  /*1b4a0*/  LDL.LU R26, [R1+0x2004] ;  /* 0x00200400011a7983 */ /* 0x001ea80000300800 */
[----:B------:R-:W4:Y:S01]  /*1b4b0*/  LDL R3, [R1+0xc64] ;  /* 0x000c640001037983 */ /* 0x000f220000100800 */
[----:B------:R-:W-:Y:S01]  /*1b4c0*/  PRMT R0, RZ, 0x7610, R0 ;  /* 0x00007610ff007816 */ /* 0x000fe20000000000 */
[----:B------:R-:W-:-:S02]  /*1b4d0*/  @!P0 IMAD.MOV.U32 R2, RZ, RZ, R14 ;  /* 0x000000ffff028224 */ /* 0x000fc400078e000e */
[----:B------:R-:W2:Y:S04]  /*1b4e0*/  LDL R14, [R1+0xc28] ;  /* 0x000c2800010e7983 */ /* 0x000ea80000100800 */
[----:B----4-:R-:W4:Y:S04]  /*1b4f0*/  @!P0 LDG.E.U16 R0, desc[UR8][R2.64] ;  /* 0x0000000802008981 */ /* 0x010f28000c1e1500 */
[----:B----4-:R0:W-:Y:S04]  /*1b500*/  STL [R1+0x24], R0 ;  /* 0x0000240001007387 */ /* 0x0101e80000100800 */
[----:B0-----:R-:W4:Y:S04]  /*1b510*/  LDL.LU R0, [R1+0x2000] ;  /* 0x0020000001007983 */ /* 0x001f280000300800 */
[----:B------:R-:W3:Y:S04]  /*1b520*/  LDL R2, [R1+0xc5c] ;  /* 0x000c5c0001027983 */ /* 0x000ee80000100800 */
[----:B------:R-:W3:Y:S01]  /*1b530*/  LDL R3, [R1+0xc60] ;  /* 0x000c600001037983 */ /* 0x000ee20000100800 */
[----:B------:R-:W-:-:S02]  /*1b540*/  PRMT R5, RZ, 0x7610, R5 ;  /* 0x00007610ff057816 */ /* 0x000fc40000000005 */
[----:B---3--:R-:W-:-:S04]  /*1b550*/  @!P0 LOP3.LUT R3, R3, R2, RZ, 0x3c, !PT ;  /* 0x0000000203038212 */ /* 0x008fc800078e3cff */
[----:B------:R-:W-:-:S04]  /*1b560*/  @!P0 LOP3.LUT R2, R3, R2, RZ, 0x3c, !PT ;  /* 0x0000000203028212 */ /* 0x000fc800078e3cff */
[----:B------:R-:W-:-:S05]  /*1b570*/  @!P0 LOP3.LUT R3, R3, R2, RZ, 0x3c, !PT ;  /* 0x0000000203038212 */ /* 0x000fca00078e3cff */
[----:B------:R0:W3:Y:S04]  /*1b580*/  @!P0 LDG.E.U16 R5, desc[UR8][R2.64] ;  /* 0x0000000802058981 */ /* 0x0000e8000c1e1500 */
[----:B------:R-:W2:Y:S01]  /*1b590*/  LDL R3, [R1+0xc54] ;  /* 0x000c540001037983 */ /* 0x000ea20000100800 */
[----:B------:R-:W-:Y:S01]  /*1b5a0*/  PRMT R12, RZ, 0x7610, R12 ;  /* 0x00007610ff0c7816 */ /* 0x000fe2000000000c */
[----:B0-----:R-:W-:Y:S02]  /*1b5b0*/  @!P0 IMAD.MOV.U32 R2, RZ, RZ, R13 ;  /* 0x000000ffff028224 */ /* 0x001fe400078e000d */
[----:B---3--:R0:W-:Y:S01]  /*1b5c0*/  STL [R1+0x20], R5 ;  /* 0x0000200501007387 */ /* 0x0081e20000100800 */
[----:B------:R-:W-:-:S03]  /*1b5d0*/  PRMT R11, RZ, 0x7610, R11 ;  /* 0x00007610ff0b7816 */ /* 0x000fc6000000000b */
[----:B------:R-:W3:Y:S04]  /*1b5e0*/  LDL R13, [R1+0xc14] ;  /* 0x000c1400010d7983 */ /* 0x000ee80000100800 */
[----:B--2---:R1:W2:Y:S04]  /*1b5f0*/  @!P0 LDG.E.U16 R12, desc[UR8][R2.64] ;  /* 0x00000008020c8981 */ /* 0x0042a8000c1e1500 */
[----:B0-----:R-:W4:Y:S04]  /*1b600*/  LDL R5, [R1+0xc20] ;  /* 0x000c200001057983 */ /* 0x001f280000100800 */
[----:B------:R-:W3:Y:S01]  /*1b610*/  LDL R3, [R1+0xc2c] ;  /* 0x000c2c0001037983 */ /* 0x000ee20000100800 */
[----:B-1----:R-:W-:-:S03]  /*1b620*/  @!P0 IMAD.MOV.U32 R2, RZ, RZ, R15 ;  /* 0x000000ffff028224 */ /* 0x002fc600078e000f */
[----:B--2---:R0:W-:Y:S01]  /*1b630*/  STL [R1+0x1c], R12 ;  /* 0x00001c0c01007387 */ /* 0x0041e20000100800 */
[----:B------:R-:W-:-:S03]  /*1b640*/  PRMT R10, RZ, 0x7610, R10 ;  /* 0x00007610ff0a7816 */ /* 0x000fc6000000000a */
[----:B------:R-:W2:Y:S04]  /*1b650*/  LDL R15, [R1+0xbec] ;  /* 0x000bec00010f7983 */ /* 0x000ea80000100800 */
[----:B---3--:R1:W3:Y:S04]  /*1b660*/  @!P0 LDG.E.U16 R11, desc[UR8][R2.64] ;  /* 0x00000008020b8981 */ /* 0x0082e8000c1e1500 */
[----:B0-----:R-:W2:Y:S04]  /*1b670*/  LDL R12, [R1+0xc18] ;  /* 0x000c1800010c7983 */ /* 0x001ea80000100800 */
[----:B------:R-:W4:Y:S01]  /*1b680*/  LDL R3, [R1+0xc24] ;  /* 0x000c240001037983 */ /* 0x000f220000100800 */
[----:B-1----:R-:W-:-:S03]  /*1b690*/  @!P0 IMAD.MOV.U32 R2, RZ, RZ, R14 ;  /* 0x000000ffff028224 */ /* 0x002fc600078e000e */
[----:B---3--:R0:W-:Y:S04]  /*1b6a0*/  STL [R1+0x18], R11 ;  /* 0x0000180b01007387 */ /* 0x0081e80000100800 */
[----:B------:R-:W3:Y:S04]  /*1b6b0*/  LDL R14, [R1+0xbe4] ;  /* 0x000be400010e7983 */ /* 0x000ee80000100800 */
[----:B----4-:R1:W4:Y:S04]  /*1b6c0*/  @!P0 LDG.E.U16 R10, desc[UR8][R2.64] ;  /* 0x00000008020a8981 */ /* 0x010328000c1e1500 */
[----:B0-----:R-:W3:Y:S04]  /*1b6d0*/  LDL R11, [R1+0xbf0] ;  /* 0x000bf000010b7983 */ /* 0x001ee80000100800 */
[----:B------:R-:W2:Y:S01]  /*1b6e0*/  LDL R3, [R1+0xc1c] ;  /* 0x000c1c0001037983 */ /* 0x000ea20000100800 */
[----:B------:R-:W-:Y:S01]  /*1b6f0*/  PRMT R4, RZ, 0x7610, R4 ;  /* 0x00007610ff047816 */ /* 0x000fe20000000004 */
[----:B-1----:R-:W-:Y:S01]  /*1b700*/  @!P0 IMAD.MOV.U32 R2, RZ, RZ, R5 ;  /* 0x000000ffff028224 */ /* 0x002fe200078e0005 */
[----:B------:R-:W-:Y:S01]  /*1b710*/  PRMT R0, RZ, 0x7610, R0 ;  /* 0x00007610ff007816 */ /* 0x000fe20000000000 */
[----:B----4-:R0:W-:Y:S01]  /*1b720*/  STL [R1+0x14], R10 ;  /* 0x0000140a01007387 */ /* 0x0101e20000100800 */
[----:B------:R-:W-:-:S02]  /*1b730*/  PRMT R7, RZ, 0x7610, R7 ;  /* 0x00007610ff077816 */ /* 0x000fc40000000007 */
[----:B------:R-:W-:Y:S01]  /*1b740*/  PRMT R6, RZ, 0x7610, R6 ;  /* 0x00007610ff067816 */ /* 0x000fe20000000006 */
[----:B------:R-:W4:Y:S04]  /*1b750*/  LDL R5, [R1+0xbdc] ;  /* 0x000bdc0001057983 */ /* 0x000f280000100800 */
[----:B0-----:R-:W4:Y:S04]  /*1b760*/  LDL R10, [R1+0xbe8] ;  /* 0x000be800010a7983 */ /* 0x001f280000100800 */
[----:B--2---:R0:W2:Y:S02]  /*1b770*/  @!P0 LDG.E.U16 R4, desc[UR8][R2.64] ;  /* 0x0000000802048981 */ /* 0x0040a4000c1e1500 */
[----:B0-----:R-:W-:-:S02]  /*1b780*/  @!P0 IMAD.MOV.U32 R2, RZ, RZ, R12 ;  /* 0x000000ffff028224 */ /* 0x001fc400078e000c */
[----:B------:R-:W-:-:S05]  /*1b790*/  @!P0 IMAD.MOV.U32 R3, RZ, RZ, R13 ;  /* 0x000000ffff038224 */ /* 0x000fca00078e000d */
[----:B------:R3:W2:Y:S02]  /*1b7a0*/  @!P0 LDG.E.U16 R0, desc[UR8][R2.64] ;  /* 0x0000000802008981 */ /* 0x0006a4000c1e1500 */
[----:B---3--:R-:W-:Y:S02]  /*1b7b0*/  @!P0 IMAD.MOV.U32 R2, RZ, RZ, R11 ;  /* 0x000000ffff028224 */ /* 0x008fe400078e000b */
[----:B------:R-:W-:-:S05]  /*1b7c0*/  @!P0 IMAD.MOV.U32 R3, RZ, RZ, R15 ;  /* 0x000000ffff038224 */ /* 0x000fca00078e000f */
[----:B------:R0:W3:Y:S02]  /*1b7d0*/  @!P0 LDG.E.U16 R7, desc[UR8][R2.64] ;  /* 0x0000000802078981 */ /* 0x0000e4000c1e1500 */
[----:B0-----:R-:W-:Y:S02]  /*1b7e0*/  @!P0 IMAD.MOV.U32 R3, RZ, RZ, R14 ;  /* 0x000000ffff038224 */ /* 0x001fe400078e000e */
[----:B----4-:R-:W-:Y:S01]  /*1b7f0*/  @!P0 IMAD.MOV.U32 R2, RZ, RZ, R10 ;  /* 0x000000ffff028224 */ /* 0x010fe200078e000a */
[----:B--2---:R0:W-:Y:S04]  /*1b800*/  STL [R1+0x10], R4 ;  /* 0x0000100401007387 */ /* 0x0041e80000100800 */
[----:B------:R-:W2:Y:S04]  /*1b810*/  LDL R13, [R1+0xbd4] ;  /* 0x000bd400010d7983 */ /* 0x000ea80000100800 */
[----:B------:R-:W4:Y:S04]  /*1b820*/  LDL R12, [R1+0xbd8] ;  /* 0x000bd800010c7983 */ /* 0x000f280000100800 */
[----:B------:R1:W2:Y:S04]  /*1b830*/  @!P0 LDG.E.U16 R6, desc[UR8][R2.64] ;  /* 0x0000000802068981 */ /* 0x0002a8000c1e1500 */
[----:B0-----:R-:W4:Y:S04]  /*1b840*/  LDL R4, [R1+0xbe0] ;  /* 0x000be00001047983 */ /* 0x001f280000100800 */
[----:B------:R0:W-:Y:S04]  /*1b850*/  STL [R1+0x1fd8], R0 ;  /* 0x001fd80001007387 */ /* 0x0001e80000100800 */
[----:B------:R-:W4:Y:S01]  /*1b860*/  LDL R11, [R1+0xbac] ;  /* 0x000bac00010b7983 */ /* 0x000f220000100800 */
[----:B-1----:R-:W-:Y:S01]  /*1b870*/  @!P0 IMAD.MOV.U32 R3, RZ, RZ, R5 ;  /* 0x000000ffff038224 */ /* 0x002fe200078e0005 */
[----:B------:R-:W-:-:S02]  /*1b880*/  PRMT R29, RZ, 0x7610, R29 ;  /* 0x00007610ff1d7816 */ /* 0x000fc4000000001d */
[----:B---3--:R1:W-:Y:S04]  /*1b890*/  STL [R1+0x8], R7 ;  /* 0x0000080701007387 */ /* 0x0083e80000100800 */
[----:B------:R-:W3:Y:S01]  /*1b8a0*/  LDL R10, [R1+0xba4] ;  /* 0x000ba400010a7983 */ /* 0x000ee20000100800 */
[----:B0-----:R-:W-:-:S03]  /*1b8b0*/  PRMT R0, RZ, 0x7610, R0 ;  /* 0x00007610ff007816 */ /* 0x001fc60000000000 */
[----:B-1----:R-:W3:Y:S04]  /*1b8c0*/  LDL R7, [R1+0xbb0] ;  /* 0x000bb00001077983 */ /* 0x002ee80000100800 */
[----:B--2---:R0:W-:Y:S04]  /*1b8d0*/  STL [R1+0x4], R6 ;  /* 0x0000040601007387 */ /* 0x0041e80000100800 */
[----:B------:R-:W2:Y:S01]  /*1b8e0*/  LDL R5, [R1+0xb6c] ;  /* 0x000b6c0001057983 */ /* 0x000ea20000100800 */
[----:B----4-:R-:W-:-:S03]  /*1b8f0*/  @!P0 IMAD.MOV.U32 R2, RZ, RZ, R4 ;  /* 0x000000ffff028224 */ /* 0x010fc600078e0004 */
[----:B------:R-:W2:Y:S04]  /*1b900*/  LDL R4, [R1+0xb70] ;  /* 0x000b700001047983 */ /* 0x000ea80000100800 */
[----:B0-----:R-:W4:Y:S04]  /*1b910*/  LDL R6, [R1+0xba8] ;  /* 0x000ba80001067983 */ /* 0x001f280000100800 */
[----:B------:R0:W4:Y:S02]  /*1b920*/  @!P0 LDG.E.U16 R0, desc[UR8][R2.64] ;  /* 0x0000000802008981 */ /* 0x000124000c1e1500 */
[----:B0-----:R-:W-:-:S02]  /*1b930*/  @!P0 IMAD.MOV.U32 R2, RZ, RZ, R12 ;  /* 0x000000ffff028224 */ /* 0x001fc400078e000c */
[----:B------:R-:W-:-:S05]  /*1b940*/  @!P0 IMAD.MOV.U32 R3, RZ, RZ, R13 ;  /* 0x000000ffff038224 */ /* 0x000fca00078e000d */
[----:B------:R0:W4:Y:S01]  /*1b950*/  @!P0 LDG.E.U16 R29, desc[UR8][R2.64] ;  /* 0x00000008021d8981 */ /* 0x000122000c1e1500 */
[----:B------:R-:W-:Y:S02]  /*1b960*/  PRMT R27, RZ, 0x7610, R27 ;  /* 0x00007610ff1b7816 */ /* 0x000fe4000000001b */
[----:B------:R-:W-:Y:S01]  /*1b970*/  PRMT R26, RZ, 0x7610, R26 ;  /* 0x00007610ff1a7816 */ /* 0x000fe2000000001a */
[----:B0-----:R-:W-:Y:S02]  /*1b980*/  @!P0 IMAD.MOV.U32 R3, RZ, RZ, R11 ;  /* 0x000000ffff038224 */ /* 0x001fe400078e000b */
[----:B---3--:R-:W-:-:S05]  /*1b990*/  @!P0 IMAD.MOV.U32 R2, RZ, RZ, R7 ;  /* 0x000000ffff028224 */ /* 0x008fca00078e0007 */
[----:B------:R0:W3:Y:S02]  /*1b9a0*/  @!P0 LDG.E.U16 R27, desc[UR8][R2.64] ;  /* 0x00000008021b8981 */ /* 0x0000e4000c1e1500 */
[----:B0-----:R-:W-:Y:S01]  /*1b9b0*/  @!P0 IMAD.MOV.U32 R3, RZ, RZ, R10 ;  /* 0x000000ffff038224 */ /* 0x001fe200078e000a */
[----:B------:R-:W-:-:S06]  /*1b9c0*/  PRMT R20, RZ, 0x7610, R20 ;  /* 0x00007610ff147816 */ /* 0x000fcc0000000014 */
[----:B--2---:R-:W2:Y:S01]  /*1b9d0*/  @!P0 LDG.E.U16 R20, desc[UR8][R4.64] ;  /* 0x0000000804148981 */ /* 0x004ea2000c1e1500 */
[----:B----4-:R-:W-:-:S05]  /*1b9e0*/  @!P0 IMAD.MOV.U32 R2, RZ, RZ, R6 ;  /* 0x000000ffff028224 */ /* 0x010fca00078e0006 */
[----:B------:R0:W4:Y:S04]  /*1b9f0*/  @!P0 LDG.E.U16 R26, desc[UR8][R2.64] ;  /* 0x00000008021a8981 */ /* 0x000128000c1e1500 */
[----:B------:R1:W-:Y:S04]  /*1ba00*/  STL [R1+0x1fdc], R0 ;  /* 0x001fdc0001007387 */ /* 0x0003e80000100800 */
[----:B------:R-:W-:Y:S04]  /*1ba10*/  STL [R1+0x1fe0], R29 ;  /* 0x001fe01d01007387 */ /* 0x000fe80000100800 */
[----:B------:R-:W2:Y:S04]  /*1ba20*/  LDL R13, [R1+0xb2c] ;  /* 0x000b2c00010d7983 */ /* 0x000ea80000100800 */
[----:B------:R-:W2:Y:S01]  /*1ba30*/  LDL R7, [R1+0xb30] ;  /* 0x000b300001077983 */ /* 0x000ea20000100800 */
[----:B0-----:R-:W-:-:S03]  /*1ba40*/  PRMT R2, RZ, 0x7610, R2 ;  /* 0x00007610ff027816 */ /* 0x001fc60000000002 */
[----:B---3--:R-:W-:Y:S04]  /*1ba50*/  STL [R1+0x1ff4], R27 ;  /* 0x001ff41b01007387 */ /* 0x008fe80000100800 */
[----:B------:R-:W3:Y:S04]  /*1ba60*/  LDL R6, [R1+0xaf4] ;  /* 0x000af40001067983 */ /* 0x000ee80000100800 */
[----:B-1----:R-:W3:Y:S04]  /*1ba70*/  LDL R0, [R1+0xe38] ;  /* 0x000e380001007983 */ /* 0x002ee80000100800 */
[----:B----4-:R0:W-:Y:S04]  /*1ba80*/  STL [R1+0x1ff0], R26 ;  /* 0x001ff01a01007387 */ /* 0x0101e80000100800 */
[----:B------:R-:W4:Y:S04]  /*1ba90*/  LDL R12, [R1+0xe78] ;  /* 0x000e7800010c7983 */ /* 0x000f280000100800 */
[----:B------:R-:W4:Y:S04]  /*1baa0*/  LDL R11, [R1+0xe7c] ;  /* 0x000e7c00010b7983 */ /* 0x000f280000100800 */
[----:B------:R-:W4:Y:S04]  /*1bab0*/  LDL R10, [R1+0xeb4] ;  /* 0x000eb400010a7983 */ /* 0x000f280000100800 */
[----:B0-----:R-:W4:Y:S01]  /*1bac0*/  LDL R26, [R1+0xe3c] ;  /* 0x000e3c00011a7983 */ /* 0x001f220000100800 */
[----:B--2---:R-:W-:-:S02]  /*1bad0*/  @!P0 IMAD.MOV.U32 R5, RZ, RZ, R13 ;  /* 0x000000ffff058224 */ /* 0x004fc400078e000d */
[----:B------:R-:W-:Y:S01]  /*1bae0*/  @!P0 IMAD.MOV.U32 R4, RZ, RZ, R7 ;  /* 0x000000ffff048224 */ /* 0x000fe200078e0007 */
[----:B------:R-:W-:Y:S04]  /*1baf0*/  STL [R1+0x1ff8], R20 ;  /* 0x001ff81401007387 */ /* 0x000fe80000100800 */
[----:B------:R-:W2:Y:S04]  /*1bb00*/  LDL R15, [R1+0xb9c] ;  /* 0x000b9c00010f7983 */ /* 0x000ea80000100800 */
[----:B------:R-:W2:Y:S04]  /*1bb10*/  LDL R14, [R1+0xba0] ;  /* 0x000ba000010e7983 */ /* 0x000ea80000100800 */
[----:B------:R0:W2:Y:S01]  /*1bb20*/  @!P0 LDG.E.U16 R2, desc[UR8][R4.64] ;  /* 0x0000000804028981 */ /* 0x0000a2000c1e1500 */
[----:B------:R-:W-:Y:S01]  /*1bb30*/  PRMT R3, RZ, 0x7610, R3 ;  /* 0x00007610ff037816 */ /* 0x000fe20000000003 */
[----:B---3--:R-:W-:-:S02]  /*1bb40*/  @!P0 IMAD.MOV.U32 R7, RZ, RZ, R6 ;  /* 0x000000ffff078224 */ /* 0x008fc400078e0006 */
[----:B------:R-:W-:Y:S01]  /*1bb50*/  @!P0 IMAD.MOV.U32 R6, RZ, RZ, R0 ;  /* 0x000000ffff068224 */ /* 0x000fe200078e0000 */
[----:B0-----:R-:W-:-:S04]  /*1bb60*/  PRMT R4, RZ, 0x7610, R4 ;  /* 0x00007610ff047816 */ /* 0x001fc80000000004 */
[----:B------:R4:W3:Y:S01]  /*1bb70*/  @!P0 LDG.E.U16 R3, desc[UR8][R6.64] ;  /* 0x0000000806038981 */ /* 0x0008e2000c1e1500 */
[----:B------:R-:W-:Y:S02]  /*1bb80*/  PRMT R5, RZ, 0x7610, R5 ;  /* 0x00007610ff057816 */ /* 0x000fe40000000005 */
[----:B------:R-:W-:Y:S01]  /*1bb90*/  PRMT R22, RZ, 0x7610, R22 ;  /* 0x00007610ff167816 */ /* 0x000fe20000000016 */
[----:B----4-:R-:W-:Y:S02]  /*1bba0*/  @!P0 IMAD.MOV.U32 R6, RZ, RZ, R12 ;  /* 0x000000ffff068224 */ /* 0x010fe400078e000c */
[----:B------:R-:W-:-:S05]  /*1bbb0*/  @!P0 IMAD.MOV.U32 R7, RZ, RZ, R26 ;  /* 0x000000ffff078224 */ /* 0x000fca00078e001a */
[----:B------:R0:W4:Y:S04]  /*1bbc0*/  @!P0 LDG.E.U16 R4, desc[UR8][R6.64] ;  /* 0x0000000806048981 */ /* 0x000128000c1e1500 */
[----:B--2---:R1:W-:Y:S04]  /*1bbd0*/  STL [R1+0x1ffc], R2 ;  /* 0x001ffc0201007387 */ /* 0x0043e80000100800 */
[----:B------:R-:W2:Y:S04]  /*1bbe0*/  LDL R13, [R1+0xb64] ;  /* 0x000b6400010d7983 */ /* 0x000ea80000100800 */
[----:B------:R-:W3:Y:S04]  /*1bbf0*/  LDL R0, [R1+0xb68] ;  /* 0x000b680001007983 */ /* 0x000ee80000100800 */
[----:B------:R-:W4:Y:S01]  /*1bc00*/  LDL R12, [R1+0xb24] ;  /* 0x000b2400010c7983 */ /* 0x000f220000100800 */
[----:B0-----:R-:W-:-:S02]  /*1bc10*/  @!P0 IMAD.MOV.U32 R6, RZ, RZ, R10 ;  /* 0x000000ffff068224 */ /* 0x001fc400078e000a */
[----:B------:R-:W-:Y:S01]  /*1bc20*/  @!P0 IMAD.MOV.U32 R7, RZ, RZ, R11 ;  /* 0x000000ffff078224 */ /* 0x000fe200078e000b */
[----:B------:R-:W4:Y:S04]  /*1bc30*/  LDL R10, [R1+0xe40] ;  /* 0x000e4000010a7983 */ /* 0x000f280000100800 */
[----:B-1----:R-:W4:Y:S04]  /*1bc40*/  LDL R2, [R1+0xb28] ;  /* 0x000b280001027983 */ /* 0x002f280000100800 */
[----:B------:R0:W4:Y:S04]  /*1bc50*/  @!P0 LDG.E.U16 R5, desc[UR8][R6.64] ;  /* 0x0000000806058981 */ /* 0x000128000c1e1500 */
[----:B------:R-:W4:Y:S01]  /*1bc60*/  LDL R11, [R1+0xaf0] ;  /* 0x000af000010b7983 */ /* 0x000f220000100800 */
[----:B0-----:R-:W-:-:S02]  /*1bc70*/  @!P0 IMAD.MOV.U32 R6, RZ, RZ, R14 ;  /* 0x000000ffff068224 */ /* 0x001fc400078e000e */
[----:B------:R-:W-:Y:S01]  /*1bc80*/  @!P0 IMAD.MOV.U32 R7, RZ, RZ, R15 ;  /* 0x000000ffff078224 */ /* 0x000fe200078e000f */
[----:B------:R-:W-:Y:S01]  /*1bc90*/  PRMT R18, RZ, 0x7610, R18 ;  /* 0x00007610ff127816 */ /* 0x000fe20000000012 */
[----:B------:R-:W4:Y:S04]  /*1bca0*/  LDL R15, [R1+0xe44] ;  /* 0x000e4400010f7983 */ /* 0x000f280000100800 */
[----:B------:R2:W4:Y:S04]  /*1bcb0*/  @!P0 LDG.E.U16 R22, desc[UR8][R6.64] ;  /* 0x0000000806168981 */ /* 0x000528000c1e1500 */
[----:B------:R-:W4:Y:S01]  /*1bcc0*/  LDL R14, [R1+0xe80] ;  /* 0x000e8000010e7983 */ /* 0x000f220000100800 */
[----:B--2---:R-:W-:-:S02]  /*1bcd0*/  @!P0 IMAD.MOV.U32 R7, RZ, RZ, R13 ;  /* 0x000000ffff078224 */ /* 0x004fc400078e000d */
[----:B---3--:R-:W-:-:S05]  /*1bce0*/  @!P0 IMAD.MOV.U32 R6, RZ, RZ, R0 ;  /* 0x000000ffff068224 */ /* 0x008fca00078e0000 */
[----:B------:R4:W2:Y:S02]  /*1bcf0*/  @!P0 LDG.E.U16 R18, desc[UR8][R6.64] ;  /* 0x0000000806128981 */ /* 0x0008a4000c1e1500 */
[----:B----4-:R-:W-:Y:S02]  /*1bd00*/  @!P0 IMAD.MOV.U32 R7, RZ, RZ, R12 ;  /* 0x000000ffff078224 */ /* 0x010fe400078e000c */
[----:B------:R-:W-:Y:S01]  /*1bd10*/  @!P0 IMAD.MOV.U32 R6, RZ, RZ, R2 ;  /* 0x000000ffff068224 */ /* 0x000fe200078e0002 */
[----:B------:R0:W-:Y:S04]  /*1bd20*/  STL [R1+0x1fe4], R22 ;  /* 0x001fe41601007387 */ /* 0x0001e80000100800 */
[----:B------:R-:W3:Y:S04]  /*1bd30*/  LDL R13, [R1+0xe84] ;  /* 0x000e8400010d7983 */ /* 0x000ee80000100800 */
[----:B------:R-:W4:Y:S04]  /*1bd40*/  LDL R0, [R1+0xeb0] ;  /* 0x000eb00001007983 */ /* 0x000f280000100800 */
[----:B------:R-:W2:Y:S04]  /*1bd50*/  LDL R12, [R1+0xb5c] ;  /* 0x000b5c00010c7983 */ /* 0x000ea80000100800 */
[----:B------:R-:W2:Y:S04]  /*1bd60*/  LDL R2, [R1+0xb60] ;  /* 0x000b600001027983 */ /* 0x000ea80000100800 */
[----:B------:R-:W2:Y:S01]  /*1bd70*/  LDL R26, [R1+0xb1c] ;  /* 0x000b1c00011a7983 */ /* 0x000ea20000100800 */
[----:B------:R-:W-:-:S02]  /*1bd80*/  PRMT R9, RZ, 0x7610, R9 ;  /* 0x00007610ff097816 */ /* 0x000fc40000000009 */
[----:B------:R-:W-:Y:S02]  /*1bd90*/  PRMT R8, RZ, 0x7610, R8 ;  /* 0x00007610ff087816 */ /* 0x000fe40000000008 */
[----:B------:R-:W-:Y:S01]  /*1bda0*/  PRMT R16, RZ, 0x7610, R16 ;  /* 0x00007610ff107816 */ /* 0x000fe20000000010 */
[----:B------:R-:W2:Y:S04]  /*1bdb0*/  LDL R27, [R1+0xe4c] ;  /* 0x000e4c00011b7983 */ /* 0x000ea80000100800 */
[----:B0-----:R-:W2:Y:S04]  /*1bdc0*/  LDL R22, [R1+0xb20] ;  /* 0x000b200001167983 */ /* 0x001ea80000100800 */
[----:B------:R0:W2:Y:S04]  /*1bdd0*/  @!P0 LDG.E.U16 R9, desc[UR8][R6.64] ;  /* 0x0000000806098981 */ /* 0x0000a8000c1e1500 */
[----:B------:R1:W2:Y:S04]  /*1bde0*/  @!P0 LDG.E.U16 R8, desc[UR8][R10.64] ;  /* 0x000000080a088981 */ /* 0x0002a8000c1e1500 */
[----:B------:R-:W2:Y:S01]  /*1bdf0*/  LDL R20, [R1+0xe8c] ;  /* 0x000e8c0001147983 */ /* 0x000ea20000100800 */
[----:B0-----:R-:W-:Y:S01]  /*1be00*/  PRMT R7, RZ, 0x7610, R7 ;  /* 0x00007610ff077816 */ /* 0x001fe20000000007 */
[----:B-1----:R-:W-:-:S02]  /*1be10*/  @!P0 IMAD.MOV.U32 R10, RZ, RZ, R14 ;  /* 0x000000ffff0a8224 */ /* 0x002fc400078e000e */
[----:B------:R-:W-:Y:S01]  /*1be20*/  @!P0 IMAD.MOV.U32 R11, RZ, RZ, R15 ;  /* 0x000000ffff0b8224 */ /* 0x000fe200078e000f */
[----:B------:R-:W-:Y:S01]  /*1be30*/  PRMT R6, RZ, 0x7610, R6 ;  /* 0x00007610ff067816 */ /* 0x000fe20000000006 */
[----:B------:R-:W2:Y:S04]  /*1be40*/  LDL R15, [R1+0xaec] ;  /* 0x000aec00010f7983 */ /* 0x000ea80000100800 */
[----:B------:R3:W2:Y:S04]  /*1be50*/  @!P0 LDG.E.U16 R7, desc[UR8][R10.64] ;  /* 0x000000080a078981 */ /* 0x0006a8000c1e1500 */
[----:B------:R-:W2:Y:S01]  /*1be60*/  LDL R14, [R1+0xe48] ;  /* 0x000e4800010e7983 */ /* 0x000ea20000100800 */
[----:B---3--:R-:W-:-:S02]  /*1be70*/  @!P0 IMAD.MOV.U32 R11, RZ, RZ, R13 ;  /* 0x000000ffff0b8224 */ /* 0x008fc400078e000d */
[----:B----4-:R-:W-:Y:S02]  /*1be80*/  @!P0 IMAD.MOV.U32 R10, RZ, RZ, R0 ;  /* 0x000000ffff0a8224 */ /* 0x010fe400078e0000 */
[----:B--2---:R-:W-:Y:S02]  /*1be90*/  @!P0 IMAD.MOV.U32 R13, RZ, RZ, R12 ;  /* 0x000000ffff0d8224 */ /* 0x004fe400078e000c */
[----:B------:R-:W-:Y:S01]  /*1bea0*/  @!P0 IMAD.MOV.U32 R12, RZ, RZ, R2 ;  /* 0x000000ffff0c8224 */ /* 0x000fe200078e0002 */
[----:B------:R-:W2:Y:S04]  /*1beb0*/  LDL R0, [R1+0xe88] ;  /* 0x000e880001007983 */ /* 0x000ea80000100800 */
[----:B------:R0:W3:Y:S04]  /*1bec0*/  @!P0 LDG.E.U16 R6, desc[UR8][R10.64] ;  /* 0x000000080a068981 */ /* 0x0000e8000c1e1500 */
[----:B------:R1:W4:Y:S04]  /*1bed0*/  @!P0 LDG.E.U16 R16, desc[UR8][R12.64] ;  /* 0x000000080c108981 */ /* 0x000328000c1e1500 */
[----:B------:R-:W3:Y:S01]  /*1bee0*/  LDL R2, [R1+0xeac] ;  /* 0x000eac0001027983 */ /* 0x000ee20000100800 */
[----:B0-----:R-:W-:Y:S01]  /*1bef0*/  PRMT R10, RZ, 0x7610, R10 ;  /* 0x00007610ff0a7816 */ /* 0x001fe2000000000a */
[----:B-1----:R-:W-:-:S02]  /*1bf00*/  @!P0 IMAD.MOV.U32 R12, RZ, RZ, R22 ;  /* 0x000000ffff0c8224 */ /* 0x002fc400078e0016 */
[----:B------:R-:W-:-:S05]  /*1bf10*/  @!P0 IMAD.MOV.U32 R13, RZ, RZ, R26 ;  /* 0x000000ffff0d8224 */ /* 0x000fca00078e001a */
[----:B------:R0:W3:Y:S01]  /*1bf20*/  @!P0 LDG.E.U16 R10, desc[UR8][R12.64] ;  /* 0x000000080c0a8981 */ /* 0x0000e2000c1e1500 */
[----:B------:R-:W-:-:S06]  /*1bf30*/  PRMT R11, RZ, 0x7610, R11 ;  /* 0x00007610ff0b7816 */ /* 0x000fcc000000000b */
[----:B------:R1:W3:Y:S01]  /*1bf40*/  @!P0 LDG.E.U16 R11, desc[UR8][R14.64] ;  /* 0x000000080e0b8981 */ /* 0x0002e2000c1e1500 */
[----:B0-----:R-:W-:Y:S02]  /*1bf50*/  PRMT R12, RZ, 0x7610, R12 ;  /* 0x00007610ff0c7816 */ /* 0x001fe4000000000c */
[----:B------:R-:W-:Y:S01]  /*1bf60*/  PRMT R13, RZ, 0x7610, R13 ;  /* 0x00007610ff0d7816 */ /* 0x000fe2000000000d */
[----:B-1----:R-:W-:Y:S02]  /*1bf70*/  @!P0 IMAD.MOV.U32 R15, RZ, RZ, R27 ;  /* 0x000000ffff0f8224 */ /* 0x002fe400078e001b */
[----:B--2---:R-:W-:Y:S01]  /*1bf80*/  @!P0 IMAD.MOV.U32 R14, RZ, RZ, R0 ;  /* 0x000000ffff0e8224 */ /* 0x004fe200078e0000 */
[----:B----4-:R0:W-:Y:S04]  /*1bf90*/  STL [R1+0x1fe8], R16 ;  /* 0x001fe81001007387 */ /* 0x0101e80000100800 */
[----:B------:R3:W2:Y:S02]  /*1bfa0*/  @!P0 LDG.E.U16 R12, desc[UR8][R14.64] ;  /* 0x000000080e0c8981 */ /* 0x0006a4000c1e1500 */
[----:B---3--:R-:W-:-:S02]  /*1bfb0*/  @!P0 IMAD.MOV.U32 R14, RZ, RZ, R2 ;  /* 0x000000ffff0e8224 */ /* 0x008fc400078e0002 */
[----:B------:R-:W-:Y:S01]  /*1bfc0*/  @!P0 IMAD.MOV.U32 R15, RZ, RZ, R20 ;  /* 0x000000ffff0f8224 */ /* 0x000fe200078e0014 */
[----:B------:R1:W-:Y:S04]  /*1bfd0*/  STL [R1+0x1fec], R10 ;  /* 0x001fec0a01007387 */ /* 0x0003e80000100800 */
[----:B------:R-:W3:Y:S04]  /*1bfe0*/  LDL R26, [R1+0xb98] ;  /* 0x000b9800011a7983 */ /* 0x000ee80000100800 */
[----:B------:R-:W4:Y:S04]  /*1bff0*/  LDL R29, [R1+0xb54] ;  /* 0x000b5400011d7983 */ /* 0x000f280000100800 */
[----:B------:R-:W2:Y:S04]  /*1c000*/  LDL R22, [R1+0xb58] ;  /* 0x000b580001167983 */ /* 0x000ea80000100800 */
[----:B0-----:R-:W4:Y:S04]  /*1c010*/  LDL R16, [R1+0xb14] ;  /* 0x000b140001107983 */ /* 0x001f280000100800 */
[----:B------:R-:W4:Y:S04]  /*1c020*/  LDL R0, [R1+0xb18] ;  /* 0x000b180001007983 */ /* 0x000f280000100800 */
[----:B------:R3:W4:Y:S04]  /*1c030*/  @!P0 LDG.E.U16 R13, desc[UR8][R14.64] ;  /* 0x000000080e0d8981 */ /* 0x000728000c1e1500 */
[----:B-1----:R-:W4:Y:S04]  /*1c040*/  LDL R10, [R1+0xe50] ;  /* 0x000e5000010a7983 */ /* 0x002f280000100800 */
[----:B------:R-:W4:Y:S04]  /*1c050*/  LDL.LU R2, [R1+0x28] ;  /* 0x0000280001027983 */ /* 0x000f280000300800 */
[----:B------:R-:W4:Y:S04]  /*1c060*/  LDL.LU R20, [R1+0x18] ;  /* 0x0000180001147983 */ /* 0x000f280000300800 */
[----:B------:R-:W4:Y:S04]  /*1c070*/  LDL.LU R27, [R1+0x8] ;  /* 0x00000800011b7983 */ /* 0x000f280000300800 */
[----:B------:R-:W2:Y:S01]  /*1c080*/  LDL R15, [R1+0xb94] ;  /* 0x000b9400010f7983 */ /* 0x000ea20000100800 */
[----:B------:R-:W-:-:S02]  /*1c090*/  PRMT R17, RZ, 0x7610, R17 ;  /* 0x00007610ff117816 */ /* 0x000fc40000000011 */
[----:B------:R-:W-:Y:S02]  /*1c0a0*/  PRMT R19, RZ, 0x7610, R19 ;  /* 0x00007610ff137816 */ /* 0x000fe40000000013 */
[----:B------:R-:W-:Y:S01]  /*1c0b0*/  PRMT R21, RZ, 0x7610, R21 ;  /* 0x00007610ff157816 */ /* 0x000fe20000000015 */
[----:B---3--:R-:W-:Y:S02]  /*1c0c0*/  @!P0 IMAD.MOV.U32 R14, RZ, RZ, R26 ;  /* 0x000000ffff0e8224 */ /* 0x008fe400078e001a */
[----:B------:R-:W3:Y:S04]  /*1c0d0*/  LDL R26, [R1+0xea8] ;  /* 0x000ea800011a7983 */ /* 0x000ee80000100800 */
[----:B--2---:R0:W2:Y:S02]  /*1c0e0*/  @!P0 LDG.E.U16 R17, desc[UR8][R14.64] ;  /* 0x000000080e118981 */ /* 0x0040a4000c1e1500 */
[----:B0-----:R-:W-:-:S02]  /*1c0f0*/  @!P0 IMAD.MOV.U32 R14, RZ, RZ, R22 ;  /* 0x000000ffff0e8224 */ /* 0x001fc400078e0016 */
[----:B----4-:R-:W-:-:S05]  /*1c100*/  @!P0 IMAD.MOV.U32 R15, RZ, RZ, R29 ;  /* 0x000000ffff0f8224 */ /* 0x010fca00078e001d */
[----:B------:R0:W4:Y:S02]  /*1c110*/  @!P0 LDG.E.U16 R19, desc[UR8][R14.64] ;  /* 0x000000080e138981 */ /* 0x000124000c1e1500 */
[----:B0-----:R-:W-:Y:S02]  /*1c120*/  @!P0 IMAD.MOV.U32 R14, RZ, RZ, R0 ;  /* 0x000000ffff0e8224 */ /* 0x001fe400078e0000 */
[----:B------:R-:W-:Y:S02]  /*1c130*/  @!P0 IMAD.MOV.U32 R15, RZ, RZ, R16 ;  /* 0x000000ffff0f8224 */ /* 0x000fe400078e0010 */
[----:B------:R-:W2:Y:S04]  /*1c140*/  LDL.LU R16, [R1+0x70] ;  /* 0x0000700001107983 */ /* 0x000ea80000300800 */
[----:B------:R-:W4:Y:S04]  /*1c150*/  LDL.LU R22, [R1+0x64] ;  /* 0x0000640001167983 */ /* 0x000f280000300800 */
[----:B------:R-:W4:Y:S04]  /*1c160*/  LDL.LU R29, [R1+0x58] ;  /* 0x00005800011d7983 */ /* 0x000f280000300800 */
[----:B------:R-:W4:Y:S04]  /*1c170*/  LDL.LU R0, [R1+0x4c] ;  /* 0x00004c0001007983 */ /* 0x000f280000300800 */
[----:B------:R0:W4:Y:S04]  /*1c180*/  @!P0 LDG.E.U16 R21, desc[UR8][R14.64] ;  /* 0x000000080e158981 */ /* 0x000128000c1e1500 */
[----:B------:R-:W3:Y:S01]  /*1c190*/  LDL R15, [R1+0xae8] ;  /* 0x000ae800010f7983 */ /* 0x000ee20000100800 */
[----:B------:R-:W-:Y:S01]  /*1c1a0*/  PRMT R23, RZ, 0x7610, R23 ;  /* 0x00007610ff177816 */ /* 0x000fe20000000017 */
[----:B0-----:R-:W-:-:S02]  /*1c1b0*/  @!P0 IMAD.MOV.U32 R14, RZ, RZ, R10 ;  /* 0x000000ffff0e8224 */ /* 0x001fc400078e000a */
[----:B------:R-:W0:Y:S03]  /*1c1c0*/  S2R R10, SR_TID.X ;  /* 0x00000000000a7919 */ /* 0x000e260000002100 */
[----:B---3--:R1:W3:Y:S04]  /*1c1d0*/  @!P0 LDG.E.U16 R23, desc[UR8][R14.64] ;  /* 0x000000080e178981 */ /* 0x0082e8000c1e1500 */
[----:B------:R-:W1:Y:S04]  /*1c1e0*/  LDL R14, [R1+0xe54] ;  /* 0x000e5400010e7983 */ /* 0x000e680000100800 */
[----:B------:R-:W1:Y:S01]  /*1c1f0*/  LDL R15, [R1+0xe90] ;  /* 0x000e9000010f7983 */ /* 0x000e620000100800 */
[----:B------:R-:W-:-:S02]  /*1c200*/  PRMT R24, RZ, 0x7610, R24 ;  /* 0x00007610ff187816 */ /* 0x000fc40000000018 */
[----:B0-----:R-:W-:Y:S02]  /*1c210*/  LOP3.LUT R10, R10, 0x3f, RZ, 0xc0, !PT ;  /* 0x0000003f0a0a7812 */ /* 0x001fe400078ec0ff */
[----:B------:R-:W-:Y:S01]  /*1c220*/  PRMT R25, RZ, 0x7610, R25 ;  /* 0x00007610ff197816 */ /* 0x000fe20000000019 */
[----:B------:R0:W-:Y:S01]  /*1c230*/  STL [R1+0xef0], R28 ;  /* 0x000ef01c01007387 */ /* 0x0001e20000100800 */
[----:B-1----:R-:W-:-:S04]  /*1c240*/  @!P0 LOP3.LUT R15, R15, R14, RZ, 0x3c, !PT ;  /* 0x0000000e0f0f8212 */ /* 0x002fc800078e3cff */
[----:B------:R-:W-:-:S04]  /*1c250*/  @!P0 LOP3.LUT R14, R15, R14, RZ, 0x3c, !PT ;  /* 0x0000000e0f0e8212 */ /* 0x000fc800078e3cff */
[----:B------:R-:W-:-:S05]  /*1c260*/  @!P0 LOP3.LUT R15, R15, R14, RZ, 0x3c, !PT ;  /* 0x0000000e0f0f8212 */ /* 0x000fca00078e3cff */
[----:B------:R1:W3:Y:S02]  /*1c270*/  @!P0 LDG.E.U16 R24, desc[UR8][R14.64] ;  /* 0x000000080e188981 */ /* 0x0002e4000c1e1500 */
[----:B-1----:R-:W-:Y:S02]  /*1c280*/  @!P0 IMAD.MOV.U32 R14, RZ, RZ, R26 ;  /* 0x000000ffff0e8224 */ /* 0x002fe400078e001a */
[----:B------:R-:W-:Y:S02]  /*1c290*/  IMAD.SHL.U32 R26, R10, 0x2, RZ ;  /* 0x000000020a1a7824 */ /* 0x000fe400078e00ff */
[----:B------:R-:W-:Y:S02]  /*1c2a0*/  @!P0 IMAD.MOV.U32 R15, RZ, RZ, R28 ;  /* 0x000000ffff0f8224 */ /* 0x000fe400078e001c */
[----:B0-----:R-:W3:Y:S04]  /*1c2b0*/  LDL.LU R28, [R1+0x4] ;  /* 0x00000400011c7983 */ /* 0x001ee80000300800 */
[----:B------:R0:W3:Y:S01]  /*1c2c0*/  @!P0 LDG.E.U16 R25, desc[UR8][R14.64] ;  /* 0x000000080e198981 */ /* 0x0000e2000c1e1500 */
[----:B------:R-:W-:-:S05]  /*1c2d0*/  LOP3.LUT R26, R26, 0x40, RZ, 0x3c, !PT ;  /* 0x000000401a1a7812 */ /* 0x000fca00078e3cff */
[----:B------:R1:W-:Y:S04]  /*1c2e0*/  STS.U16 [R26+UR4+0x5e00], R2 ;  /* 0x005e00021a007988 */ /* 0x0003e80008000404 */
[----:B------:R2:W-:Y:S04]  /*1c2f0*/  STS.U16 [R26+UR4+0x6200], R20 ;  /* 0x006200141a007988 */ /* 0x0005e80008000404 */
[----:B------:R-:W3:Y:S04]  /*1c300*/  LDL.LU R14, [R1+0x24] ;  /* 0x00002400010e7983 */ /* 0x000ee80000300800 */
[----:B------:R-:W3:Y:S04]  /*1c310*/  LDL.LU R15, [R1+0x14] ;  /* 0x00001400010f7983 */ /* 0x000ee80000300800 */
[----:B------:R4:W-:Y:S04]  /*1c320*/  STS.U16 [R26+UR4+0x6600], R27 ;  /* 0x0066001b1a007988 */ /* 0x0009e80008000404 */
[----:B-1----:R-:W3:Y:S04]  /*1c330*/  LDL.LU R2, [R1+0x1ffc] ;  /* 0x001ffc0001027983 */ /* 0x002ee80000300800 */
[----:B--2---:R-:W2:Y:S04]  /*1c340*/  LDL.LU R20, [R1+0x1ff8] ;  /* 0x001ff80001147983 */ /* 0x004ea80000300800 */
[----:B----4-:R-:W4:Y:S01]  /*1c350*/  LDL.LU R27, [R1+0x1ff4] ;  /* 0x001ff400011b7983 */ /* 0x010f220000300800 */
[----:B------:R-:W-:-:S03]  /*1c360*/  IMAD.SHL.U32 R10, R10, 0x2, RZ ;  /* 0x000000020a0a7824 */ /* 0x000fc600078e00ff */
[----:B----4-:R1:W-:Y:S04]  /*1c370*/  STS.U16 [R26+UR4+0x6a00], R27 ;  /* 0x006a001b1a007988 */ /* 0x0103e80008000404 */
[----:B--2---:R2:W-:Y:S04]  /*1c380*/  STS.U16 [R26+UR4+0x6e00], R20 ;  /* 0x006e00141a007988 */ /* 0x0045e80008000404 */
[----:B---3--:R3:W-:Y:S04]  /*1c390*/  STS.U16 [R26+UR4+0x7200], R2 ;  /* 0x007200021a007988 */ /* 0x0087e80008000404 */
[----:B-1----:R-:W4:Y:S04]  /*1c3a0*/  LDL.LU R27, [R1+0x34] ;  /* 0x00003400011b7983 */ /* 0x002f280000300800 */
[----:B--2---:R-:W2:Y:S04]  /*1c3b0*/  LDL.LU R20, [R1+0x40] ;  /* 0x0000400001147983 */ /* 0x004ea80000300800 */
[----:B---3--:R-:W3:Y:S04]  /*1c3c0*/  LDL.LU R2, [R1+0x7c] ;  /* 0x00007c0001027983 */ /* 0x008ee80000300800 */
[----:B------:R1:W-:Y:S02]  /*1c3d0*/  STS.U16 [R26+UR4+0x7600], R3 ;  /* 0x007600031a007988 */ /* 0x0003e40008000404 */
[----:B-1----:R-:W1:Y:S02]  /*1c3e0*/  S2R R3, SR_TID.X ;  /* 0x0000000000037919 */ /* 0x002e640000002100 */
[----:B------:R-:W4:Y:S01]  /*1c3f0*/  LDL.LU R26, [R1+0x1ff0] ;  /* 0x001ff000011a7983 */ /* 0x000f220000300800 */
[----:B------:R-:W-:-:S02]  /*1c400*/  LOP3.LUT R10, R10, 0x50, RZ, 0x3c, !PT ;  /* 0x000000500a0a7812 */ /* 0x000fc400078e3cff */
[----:B-1----:R-:W-:-:S05]  /*1c410*/  LOP3.LUT R3, R3, 0x3f, RZ, 0xc0, !PT ;  /* 0x0000003f03037812 */ /* 0x002fca00078ec0ff */
[----:B------:R-:W-:-:S05]  /*1c420*/  IMAD.SHL.U32 R3, R3, 0x2, RZ ;  /* 0x0000000203037824 */ /* 0x000fca00078e00ff */
[----:B------:R-:W-:-:S05]  /*1c430*/  LOP3.LUT R3, R3, 0x40, RZ, 0x3c, !PT ;  /* 0x0000004003037812 */ /* 0x000fca00078e3cff */
[----:B------:R-:W-:Y:S04]  /*1c440*/  STS.U16 [R3+UR4+0x7a00], R4 ;  /* 0x007a000403007988 */ /* 0x000fe80008000404 */
[----:B------:R-:W-:Y:S04]  /*1c450*/  STS.U16 [R3+UR4+0x7e00], R5 ;  /* 0x007e000503007988 */ /* 0x000fe80008000404 */
[----:B---3--:R-:W-:Y:S04]  /*1c460*/  STS.U16 [R10+UR4+0x4280], R2 ;  /* 0x004280020a007988 */ /* 0x008fe80008000404 */
[----:B------:R1:W-:Y:S04]  /*1c470*/  STS.U16 [R10+UR4+0x4680], R16 ;  /* 0x004680100a007988 */ /* 0x0003e80008000404 */
[----:B------:R3:W-:Y:S04]  /*1c480*/  STS.U16 [R10+UR4+0x4a80], R22 ;  /* 0x004a80160a007988 */ /* 0x0007e80008000404 */
[----:B------:R0:W-:Y:S04]  /*1c490*/  STS.U16 [R10+UR4+0x4e80], R29 ;  /* 0x004e801d0a007988 */ /* 0x0001e80008000404 */
[----:B------:R2:W-:Y:S04]  /*1c4a0*/  STS.U16 [R10+UR4+0x5280], R0 ;  /* 0x005280000a007988 */ /* 0x0005e80008000404 */
[----:B-1----:R-:W4:Y:S04]  /*1c4b0*/  LDL.LU R16, [R1+0x78] ;  /* 0x0000780001107983 */ /* 0x002f280000300800 */
[----:B---3--:R-:W3:Y:S04]  /*1c4c0*/  LDL.LU R22, [R1+0x6c] ;  /* 0x00006c0001167983 */ /* 0x008ee80000300800 */
[----:B0-----:R-:W3:Y:S04]  /*1c4d0*/  LDL.LU R29, [R1+0x60] ;  /* 0x00006000011d7983 */ /* 0x001ee80000300800 */
[----:B--2---:R-:W2:Y:S04]  /*1c4e0*/  LDL.LU R0, [R1+0x54] ;  /* 0x0000540001007983 */ /* 0x004ea80000300800 */
[----:B------:R-:W-:Y:S04]  /*1c4f0*/  STS.U16 [R10+UR4+0x5680], R20 ;  /* 0x005680140a007988 */ /* 0x000fe80008000404 */
[----:B----4-:R-:W-:Y:S04]  /*1c500*/  STS.U16 [R10+UR4+0x5a80], R27 ;  /* 0x005a801b0a007988 */ /* 0x010fe80008000404 */
[----:B------:R-:W-:Y:S04]  /*1c510*/  STS.U16 [R10+UR4+0x5e80], R14 ;  /* 0x005e800e0a007988 */ /* 0x000fe80008000404 */
[----:B------:R0:W-:Y:S04]  /*1c520*/  STS.U16 [R10+UR4+0x6280], R15 ;  /* 0x0062800f0a007988 */ /* 0x0001e80008000404 */
[----:B------:R-:W4:Y:S04]  /*1c530*/  LDL.LU R5, [R1+0x74] ;  /* 0x0000740001057983 */ /* 0x000f280000300800 */
[----:B------:R-:W4:Y:S01]  /*1c540*/  LDL.LU R4, [R1+0x68] ;  /* 0x0000680001047983 */ /* 0x000f220000300800 */
[----:B0-----:R-:W0:Y:S03]  /*1c550*/  S2R R15, SR_TID.X ;  /* 0x00000000000f7919 */ /* 0x001e260000002100 */
[----:B------:R1:W-:Y:S04]  /*1c560*/  STS.U16 [R10+UR4+0x6680], R28 ;  /* 0x0066801c0a007988 */ /* 0x0003e80008000404 */
[----:B------:R-:W4:Y:S04]  /*1c570*/  LDL.LU R3, [R1+0x5c] ;  /* 0x00005c0001037983 */ /* 0x000f280000300800 */
[----:B------:R-:W4:Y:S04]  /*1c580*/  LDL.LU R2, [R1+0x50] ;  /* 0x0000500001027983 */ /* 0x000f280000300800 */
[----:B------:R-:W-:Y:S04]  /*1c590*/  STS.U16 [R10+UR4+0x6a80], R26 ;  /* 0x006a801a0a007988 */ /* 0x000fe80008000404 */
[----:B------:R-:W4:Y:S04]  /*1c5a0*/  LDL.LU R20, [R1+0x44] ;  /* 0x0000440001147983 */ /* 0x000f280000300800 */
[----:B------:R-:W4:Y:S04]  /*1c5b0*/  LDL.LU R27, [R1+0x38] ;  /* 0x00003800011b7983 */ /* 0x000f280000300800 */
[----:B------:R-:W4:Y:S04]  /*1c5c0*/  LDL.LU R14, [R1+0x2c] ;  /* 0x00002c00010e7983 */ /* 0x000f280000300800 */
[----:B------:R0:W-:Y:S04]  /*1c5d0*/  STS.U16 [R10+UR4+0x6e80], R18 ;  /* 0x006e80120a007988 */ /* 0x0001e80008000404 */
[----:B-1----:R-:W4:Y:S04]  /*1c5e0*/  LDL.LU R28, [R1+0x1c] ;  /* 0x00001c00011c7983 */ /* 0x002f280000300800 */
[----:B------:R1:W-:Y:S04]  /*1c5f0*/  STS.U16 [R10+UR4+0x7280], R9 ;  /* 0x007280090a007988 */ /* 0x0003e80008000404 */
[----:B------:R1:W-:Y:S04]  /*1c600*/  STS.U16 [R10+UR4+0x7680], R8 ;  /* 0x007680080a007988 */ /* 0x0003e80008000404 */
[----:B------:R1:W-:Y:S04]  /*1c610*/  STS.U16 [R10+UR4+0x7a80], R7 ;  /* 0x007a80070a007988 */ /* 0x0003e80008000404 */
[----:B------:R1:W-:Y:S04]  /*1c620*/  STS.U16 [R10+UR4+0x7e80], R6 ;  /* 0x007e80060a007988 */ /* 0x0003e80008000404 */
[----:B0-----:R-:W4:Y:S04]  /*1c630*/  LDL.LU R18, [R1+0x10] ;  /* 0x0000100001127983 */ /* 0x001f280000300800 */
[----:B-1----:R-:W4:Y:S04]  /*1c640*/  LDL.LU R9, [R1+0x20] ;  /* 0x0000200001097983 */ /* 0x002f280000300800 */
[----:B------:R-:W4:Y:S04]  /*1c650*/  LDL.LU R8, [R1+0x30] ;  /* 0x0000300001087983 */ /* 0x000f280000300800 */
[----:B------:R-:W4:Y:S04]  /*1c660*/  LDL.LU R7, [R1+0x3c] ;  /* 0x00003c0001077983 */ /* 0x000f280000300800 */
[----:B------:R-:W4:Y:S04]  /*1c670*/  LDL.LU R10, [R1+0x1fec] ;  /* 0x001fec00010a7983 */ /* 0x000f280000300800 */
[----:B------:R-:W4:Y:S01]  /*1c680*/  LDL.LU R6, [R1+0x48] ;  /* 0x0000480001067983 */ /* 0x000f220000300800 */
[----:B------:R-:W-:-:S05]  /*1c690*/  LOP3.LUT R15, R15, 0x3f, RZ, 0xc0, !PT ;  /* 0x0000003f0f0f7812 */ /* 0x000fca00078ec0ff */
[----:B------:R-:W-:-:S05]  /*1c6a0*/  IMAD.SHL.U32 R26, R15, 0x2, RZ ;  /* 0x000000020f1a7824 */ /* 0x000fca00078e00ff */
[----:B------:R-:W-:-:S05]  /*1c6b0*/  LOP3.LUT R26, R26, 0x60, RZ, 0x3c, !PT ;  /* 0x000000601a1a7812 */ /* 0x000fca00078e3cff */
[----:B------:R0:W-:Y:S04]  /*1c6c0*/  STS.U16 [R26+UR4+0x4300], R16 ;  /* 0x004300101a007988 */ /* 0x0001e80008000404 */
[----:B---3--:R1:W-:Y:S04]  /*1c6d0*/  STS.U16 [R26+UR4+0x4700], R22 ;  /* 0x004700161a007988 */ /* 0x0083e80008000404 */
[----:B------:R3:W-:Y:S04]  /*1c6e0*/  STS.U16 [R26+UR4+0x4b00], R29 ;  /* 0x004b001d1a007988 */ /* 0x0007e80008000404 */
[----:B--2---:R2:W-:Y:S04]  /*1c6f0*/  STS.U16 [R26+UR4+0x4f00], R0 ;  /* 0x004f00001a007988 */ /* 0x0045e80008000404 */
[----:B0-----:R-:W4:Y:S04]  /*1c700*/  LDL.LU R16, [R1+0x1fe8] ;  /* 0x001fe80001107983 */ /* 0x001f280000300800 */
[----:B-1----:R-:W4:Y:S04]  /*1c710*/  LDL.LU R22, [R1+0x1fe4] ;  /* 0x001fe40001167983 */ /* 0x002f280000300800 */
[----:B---3--:R-:W3:Y:S04]  /*1c720*/  LDL.LU R29, [R1+0x1fe0] ;  /* 0x001fe000011d7983 */ /* 0x008ee80000300800 */
[----:B--2---:R-:W2:Y:S04]  /*1c730*/  LDL.LU R0, [R1+0x1fdc] ;  /* 0x001fdc0001007983 */ /* 0x004ea80000300800 */
[----:B----4-:R-:W-:Y:S04]  /*1c740*/  STS.U16 [R26+UR4+0x5300], R6 ;  /* 0x005300061a007988 */ /* 0x010fe80008000404 */
[----:B------:R-:W-:Y:S04]  /*1c750*/  STS.U16 [R26+UR4+0x5700], R7 ;  /* 0x005700071a007988 */ /* 0x000fe80008000404 */
[----:B------:R-:W-:Y:S04]  /*1c760*/  STS.U16 [R26+UR4+0x5b00], R8 ;  /* 0x005b00081a007988 */ /* 0x000fe80008000404 */
[----:B------:R-:W-:Y:S04]  /*1c770*/  STS.U16 [R26+UR4+0x5f00], R9 ;  /* 0x005f00091a007988 */ /* 0x000fe80008000404 */
[----:B------:R-:W-:Y:S04]  /*1c780*/  STS.U16 [R26+UR4+0x6300], R18 ;  /* 0x006300121a007988 */ /* 0x000fe80008000404 */
[----:B--2---:R0:W-:Y:S04]  /*1c790*/  STS.U16 [R26+UR4+0x6700], R0 ;  /* 0x006700001a007988 */ /* 0x0041e80008000404 */
[----:B0-----:R-:W2:Y:S04]  /*1c7a0*/  LDL.LU R0, [R1+0x1fd8] ;  /* 0x001fd80001007983 */ /* 0x001ea80000300800 */
[----:B------:R-:W-:Y:S04]  /*1c7b0*/  STS.U16 [R26+UR4+0x6b00], R22 ;  /* 0x006b00161a007988 */ /* 0x000fe80008000404 */
[----:B------:R-:W-:Y:S04]  /*1c7c0*/  STS.U16 [R26+UR4+0x6f00], R16 ;  /* 0x006f00101a007988 */ /* 0x000fe80008000404 */
[----:B------:R-:W-:Y:S04]  /*1c7d0*/  STS.U16 [R26+UR4+0x7300], R10 ;  /* 0x0073000a1a007988 */ /* 0x000fe80008000404 */
[----:B------:R0:W-:Y:S04]  /*1c7e0*/  STS.U16 [R26+UR4+0x7700], R11 ;  /* 0x0077000b1a007988 */ /* 0x0001e80008000404 */
[----:B0-----:R-:W4:Y:S01]  /*1c7f0*/  LDL R11, [R1+0x64c] ;  /* 0x00064c00010b7983 */ /* 0x001f220000100800 */
[----:B------:R-:W-:-:S03]  /*1c800*/  IMAD.SHL.U32 R15, R15, 0x2, RZ ;  /* 0x000000020f0f7824 */ /* 0x000fc600078e00ff */
[----:B------:R-:W-:Y:S02]  /*1c810*/  STS.U16 [R26+UR4+0x7b00], R12 ;  /* 0x007b000c1a007988 */ /* 0x000fe40008000404 */
[----:B------:R-:W-:Y:S02]  /*1c820*/  LOP3.LUT R15, R15, 0x70, RZ, 0x3c, !PT ;  /* 0x000000700f0f7812 */ /* 0x000fe400078e3cff */
        /* <DEDUP_REMOVED lines=9> */
[----:B--2---:R-:W-:Y:S04]  /*1c8c0*/  STS.U16 [R15+UR4+0x6380], R0 ;  /* 0x006380000f007988 */ /* 0x004fe80008000404 */
[----:B---3--:R-:W-:Y:S04]  /*1c8d0*/  STS.U16 [R15+UR4+0x6780], R29 ;  /* 0x0067801d0f007988 */ /* 0x008fe80008000404 */
[----:B------:R-:W-:Y:S04]  /*1c8e0*/  STS.U16 [R15+UR4+0x6b80], R17 ;  /* 0x006b80110f007988 */ /* 0x000fe80008000404 */
[----:B------:R-:W-:Y:S04]  /*1c8f0*/  STS.U16 [R15+UR4+0x6f80], R19 ;  /* 0x006f80130f007988 */ /* 0x000fe80008000404 */
[----:B------:R-:W-:Y:S04]  /*1c900*/  STS.U16 [R15+UR4+0x7380], R21 ;  /* 0x007380150f007988 */ /* 0x000fe80008000404 */
[----:B------:R-:W-:Y:S04]  /*1c910*/  STS.U16 [R15+UR4+0x7780], R23 ;  /* 0x007780170f007988 */ /* 0x000fe80008000404 */
[----:B------:R-:W-:Y:S04]  /*1c920*/  STS.U16 [R15+UR4+0x7b80], R24 ;  /* 0x007b80180f007988 */ /* 0x000fe80008000404 */
[----:B------:R-:W-:Y:S01]  /*1c930*/  STS.U16 [R15+UR4+0x7f80], R25 ;  /* 0x007f80190f007988 */ /* 0x000fe20008000404 */
[----:B------:R-:W-:Y:S06]  /*1c940*/  BAR.SYNC.DEFER_BLOCKING 0x0 ;  /* 0x0000000000007b1d */ /* 0x000fec0000010000 */
[----:B----4-:R-:W0:Y:S04]  /*1c950*/  LDSM.16.M88.4 R16, [R11+UR4+0x4000] ;  /* 0x004000040b10783b */ /* 0x010e280008000200 */
[----:B------:R-:W1:Y:S04]  /*1c960*/  LDSM.16.M88.4 R24, [R11+UR4+0x4800] ;  /* 0x004800040b18783b */ /* 0x000e680008000200 */
[----:B------:R-:W2:Y:S04]  /*1c970*/  LDSM.16.M88.4 R12, [R11+UR4+0x5000] ;  /* 0x005000040b0c783b */ /* 0x000ea80008000200 */
[----:B0-----:R-:W-:Y:S04]  /*1c980*/  STL [R1+0x1c14], R18 ;  /* 0x001c141201007387 */ /* 0x001fe80000100800 */
[----:B------:R-:W-:Y:S04]  /*1c990*/  STL [R1+0x1c10], R19 ;  /* 0x001c101301007387 */ /* 0x000fe80000100800 */
[----:B-1----:R-:W-:Y:S04]  /*1c9a0*/  STL.64 [R1+0xd0], R24 ;  /* 0x0000d01801007387 */ /* 0x002fe80000100a00 */
[----:B------:R-:W-:Y:S04]  /*1c9b0*/  STL.64 [R1+0xd8], R26 ;  /* 0x0000d81a01007387 */ /* 0x000fe80000100a00 */
[----:B------:R-:W0:Y:S04]  /*1c9c0*/  LDSM.16.M88.4 R24, [R11+UR4+0x5800] ;  /* 0x005800040b18783b */ /* 0x000e280008000200 */
[----:B--2---:R-:W-:Y:S04]  /*1c9d0*/  STL.64 [R1+0xc0], R12 ;  /* 0x0000c00c01007387 */ /* 0x004fe80000100a00 */
[----:B------:R-:W-:Y:S04]  /*1c9e0*/  STL.64 [R1+0xc8], R14 ;  /* 0x0000c80e01007387 */ /* 0x000fe80000100a00 */
[----:B------:R-:W1:Y:S04]  /*1c9f0*/  LDSM.16.M88.4 R12, [R11+UR4+0x6000] ;  /* 0x006000040b0c783b */ /* 0x000e680008000200 */
[----:B0-----:R-:W-:Y:S04]  /*1ca00*/  STL.64 [R1+0xb0], R24 ;  /* 0x0000b01801007387 */ /* 0x001fe80000100a00 */
[----:B------:R-:W-:Y:S04]  /*1ca10*/  STL.64 [R1+0xb8], R26 ;  /* 0x0000b81a01007387 */ /* 0x000fe80000100a00 */
[----:B-1----:R-:W-:Y:S01]  /*1ca20*/  STL.64 [R1+0xa0], R12 ;  /* 0x0000a00c01007387 */ /* 0x002fe20000100a00 */
[----:B------:R-:W-:-:S03]  /*1ca30*/  IMAD.MOV.U32 R18, RZ, RZ, R12 ;  /* 0x000000ffff127224 */ /* 0x000fc600078e000c */
[----:B------:R-:W-:Y:S01]  /*1ca40*/  STL.64 [R1+0xa8], R14 ;  /* 0x0000a80e01007387 */ /* 0x000fe20000100a00 */
[----:B------:R-:W-:-:S03]  /*1ca50*/  IMAD.MOV.U32 R3, RZ, RZ, R13 ;  /* 0x000000ffff037224 */ /* 0x000fc600078e000d */
[----:B------:R-:W0:Y:S04]  /*1ca60*/  LDSM.16.M88.4 R12, [R11+UR4+0x6800] ;  /* 0x006800040b0c783b */ /* 0x000e280008000200 */
[----:B------:R-:W1:Y:S04]  /*1ca70*/  LDSM.16.M88.4 R24, [R11+UR4+0x7800] ;  /* 0x007800040b18783b */ /* 0x000e680008000200 */
[----:B0-----:R-:W-:Y:S01]  /*1ca80*/  STL.64 [R1+0x90], R12 ;  /* 0x0000900c01007387 */ /* 0x001fe20000100a00 */
[----:B------:R-:W-:-:S03]  /*1ca90*/  IMAD.MOV.U32 R10, RZ, RZ, R12 ;  /* 0x000000ffff0a7224 */ /* 0x000fc600078e000c */
[----:B------:R-:W-:Y:S01]  /*1caa0*/  STL.64 [R1+0x98], R14 ;  /* 0x0000980e01007387 */ /* 0x000fe20000100a00 */
[----:B------:R-:W-:-:S03]  /*1cab0*/  IMAD.MOV.U32 R9, RZ, RZ, R13 ;  /* 0x000000ffff097224 */ /* 0x000fc600078e000d */
[----:B------:R-:W0:Y:S04]  /*1cac0*/  LDSM.16.M88.4 R12, [R11+UR4+0x7000] ;  /* 0x007000040b0c783b */ /* 0x000e280008000200 */
[----:B-1----:R-:W-:Y:S04]  /*1cad0*/  STL [R1+0x1b9c], R26 ;  /* 0x001b9c1a01007387 */ /* 0x002fe80000100800 */
[----:B0-----:R-:W-:Y:S04]  /*1cae0*/  STL.64 [R1+0x80], R12 ;  /* 0x0000800c01007387 */ /* 0x001fe80000100a00 */
[----:B------:R-:W-:Y:S04]  /*1caf0*/  STL.64 [R1+0x88], R14 ;  /* 0x0000880e01007387 */ /* 0x000fe80000100a00 */
[----:B------:R-:W-:Y:S04]  /*1cb00*/  STL [R1+0x1b98], R27 ;  /* 0x001b981b01007387 */ /* 0x000fe80000100800 */
[----:B------:R0:W-:Y:S04]  /*1cb10*/  STL.64 [R1+0x1fc0], R24 ;  /* 0x001fc01801007387 */ /* 0x0001e80000100a00 */
[----:B0-----:R-:W2:Y:S01]  /*1cb20*/  LDL.64 R24, [R1+0xd0] ;  /* 0x0000d00001187983 */ /* 0x001ea20000100a00 */
[----:B------:R-:W0:Y:S01]  /*1cb30*/  S2R R8, SR_TID.X ;  /* 0x0000000000087919 */ /* 0x000e220000002100 */
[----:B------:R-:W1:Y:S01]  /*1cb40*/  S2R R2, SR_TID.X ;  /* 0x0000000000027919 */ /* 0x000e620000002100 */
[----:B0-----:R-:W-:Y:S01]  /*1cb50*/  LOP3.LUT R20, R8, 0x7, RZ, 0xc0, !PT ;  /* 0x0000000708147812 */ /* 0x001fe200078ec0ff */
[----:B-1----:R-:W-:-:S04]  /*1cb60*/  IMAD.SHL.U32 R0, R2, 0x2, RZ ;  /* 0x0000000202007824 */ /* 0x002fc800078e00ff */
[----:B------:R-:W-:Y:S02]  /*1cb70*/  IMAD R20, R20, 0x110, RZ ;  /* 0x0000011014147824 */ /* 0x000fe400078e02ff */
[----:B------:R-:W-:-:S03]  /*1cb80*/  IMAD.SHL.U32 R28, R8, 0x80, RZ ;  /* 0x00000080081c7824 */ /* 0x000fc600078e00ff */
[----:B------:R-:W-:-:S04]  /*1cb90*/  LOP3.LUT R0, R20, 0x10, R0, 0x78, !PT ;  /* 0x0000001014007812 */ /* 0x000fc800078e7800 */
[----:B------:R-:W-:-:S05]  /*1cba0*/  LOP3.LUT R0, R0, 0x800, R28, 0xf8, !PT ;  /* 0x0000080000007812 */ /* 0x000fca00078ef81c */
[----:B------:R-:W0:Y:S04]  /*1cbb0*/  LDSM.16.MT88.4 R12, [R0+UR4+0x80] ;  /* 0x00008004000c783b */ /* 0x000e280008004200 */
[----:B--2---:R1:W-:Y:S01]  /*1cbc0*/  STL.64 [R1+0x1fd0], R24 ;  /* 0x001fd01801007387 */ /* 0x0043e20000100a00 */
[----:B------:R-:W-:-:S03]  /*1cbd0*/  IMAD.SHL.U32 R8, R8, 0x2, RZ ;  /* 0x0000000208087824 */ /* 0x000fc600078e00ff */
[----:B------:R-:W2:Y:S04]  /*1cbe0*/  LDSM.16.MT88.4 R4, [R0+UR4] ;  /* 0x000000040004783b */ /* 0x000ea80008004200 */
[----:B-1----:R-:W2:Y:S04]  /*1cbf0*/  LDL.LU.64 R24, [R1+0x6b0] ;  /* 0x0006b00001187983 */ /* 0x002ea80000300a00 */
[----:B------:R-:W2:Y:S04]  /*1cc00*/  LDL.LU.64 R26, [R1+0x6b8] ;  /* 0x0006b800011a7983 */ /* 0x000ea80000300a00 */
[----:B0-----:R-:W-:Y:S04]  /*1cc10*/  STL.64 [R1+0x1f80], R14 ;  /* 0x001f800e01007387 */ /* 0x001fe80000100a00 */
[----:B------:R0:W-:Y:S02]  /*1cc20*/  STL.64 [R1+0x1f78], R12 ;  /* 0x001f780c01007387 */ /* 0x0001e40000100a00 */
[----:B0-----:R-:W-:-:S02]  /*1cc30*/  IMAD.MOV.U32 R12, RZ, RZ, R10 ;  /* 0x000000ffff0c7224 */ /* 0x001fc400078e000a */
[----:B------:R-:W-:-:S05]  /*1cc40*/  IMAD.MOV.U32 R13, RZ, RZ, R9 ;  /* 0x000000ffff0d7224 */ /* 0x000fca00078e0009 */
[----:B------:R0:W-:Y:S04]  /*1cc50*/  STL.64 [R1+0x1f98], R12 ;  /* 0x001f980c01007387 */ /* 0x0001e80000100a00 */
[----:B0-----:R-:W3:Y:S01]  /*1cc60*/  LDL.64 R12, [R1+0xb0] ;  /* 0x0000b000010c7983 */ /* 0x001ee20000100a00 */
[----:B------:R-:W-:-:S03]  /*1cc70*/  LOP3.LUT R8, R20, 0x10, R8, 0x78, !PT ;  /* 0x0000001014087812 */ /* 0x000fc600078e7808 */
[----:B---3--:R0:W-:Y:S04]  /*1cc80*/  STL.64 [R1+0x1fa8], R12 ;  /* 0x001fa80c01007387 */ /* 0x0081e80000100a00 */
[----:B0-----:R-:W3:Y:S01]  /*1cc90*/  LDL.64 R12, [R1+0xc0] ;  /* 0x0000c000010c7983 */ /* 0x001ee20000100a00 */
[----:B------:R-:W-:-:S04]  /*1cca0*/  LOP3.LUT R8, R8, 0x800, R28, 0xf8, !PT ;  /* 0x0000080008087812 */ /* 0x000fc800078ef81c */
[----:B------:R-:W-:-:S05]  /*1ccb0*/  LOP3.LUT R8, R8, 0x20, RZ, 0x3c, !PT ;  /* 0x0000002008087812 */ /* 0x000fca00078e3cff */
[----:B------:R-:W0:Y:S01]  /*1ccc0*/  LDSM.16.MT88.4 R20, [R8+UR4] ;  /* 0x000000040814783b */ /* 0x000e220008004200 */
[C---:B--2---:R-:W-:Y:S03]  /*1ccd0*/  HMMA.16816.F32 R24, R4.reuse, R16, R24 ;  /* 0x000000100418723c */ /* 0x044fe60000001818 */
[----:B---3--:R1:W-:Y:S04]  /*1cce0*/  STL.64 [R1+0x1fc8], R12 ;  /* 0x001fc80c01007387 */ /* 0x0083e80000100a00 */
[----:B-1----:R-:W2:Y:S04]  /*1ccf0*/  LDL.LU.64 R12, [R1+0x610] ;  /* 0x00061000010c7983 */ /* 0x002ea80000300a00 */
[----:B------:R-:W2:Y:S04]  /*1cd00*/  LDL.LU.64 R14, [R1+0x618] ;  /* 0x00061800010e7983 */ /* 0x000ea80000300a00 */
[----:B------:R-:W-:Y:S04]  /*1cd10*/  STL [R1+0x1eb8], R0 ;  /* 0x001eb80001007387 */ /* 0x000fe80000100800 */
[----:B------:R1:W-:Y:S04]  /*1cd20*/  STL [R1+0x1fa0], R8 ;  /* 0x001fa00801007387 */ /* 0x0003e80000100800 */
[----:B-1----:R-:W3:Y:S04]  /*1cd30*/  LDL.LU.64 R8, [R1+0x520] ;  /* 0x0005200001087983 */ /* 0x002ee80000300a00 */
[----:B------:R-:W4:Y:S04]  /*1cd40*/  LDL.LU.64 R10, [R1+0x528] ;  /* 0x00052800010a7983 */ /* 0x000f280000300a00 */
[----:B----4-:R-:W-:Y:S04]  /*1cd50*/  STL.64 [R1+0x1fb8], R10 ;  /* 0x001fb80a01007387 */ /* 0x010fe80000100a00 */
[----:B---3--:R1:W-:Y:S04]  /*1cd60*/  STL.64 [R1+0x1fb0], R8 ;  /* 0x001fb00801007387 */ /* 0x0083e80000100a00 */
[----:B-1----:R-:W3:Y:S04]  /*1cd70*/  LDL.LU.64 R8, [R1+0x5a0] ;  /* 0x0005a00001087983 */ /* 0x002ee80000300a00 */
[----:B------:R-:W3:Y:S04]  /*1cd80*/  LDL.LU.64 R10, [R1+0x5a8] ;  /* 0x0005a800010a7983 */ /* 0x000ee80000300a00 */
[----:B0-----:R-:W-:Y:S04]  /*1cd90*/  STL.64 [R1+0x1f28], R22 ;  /* 0x001f281601007387 */ /* 0x001fe80000100a00 */
[----:B------:R-:W-:Y:S04]  /*1cda0*/  STL.64 [R1+0x1f20], R20 ;  /* 0x001f201401007387 */ /* 0x000fe80000100a00 */
[----:B------:R0:W-:Y:S04]  /*1cdb0*/  STL.64 [R1+0x350], R24 ;  /* 0x0003501801007387 */ /* 0x0001e80000100a00 */
[----:B------:R-:W-:Y:S04]  /*1cdc0*/  STL.64 [R1+0x358], R26 ;  /* 0x0003581a01007387 */ /* 0x000fe80000100a00 */
[----:B0-----:R-:W2:Y:S02]  /*1cdd0*/  LDL.LU.64 R24, [R1+0x1fd0] ;  /* 0x001fd00001187983 */ /* 0x001ea40000300a00 */
[----:B--2---:R-:W-:-:S15]  /*1cde0*/  HMMA.16816.F32 R12, R4, R24, R12 ;  /* 0x00000018040c723c */ /* 0x004fde000000180c */
[----:B------:R-:W-:-:S08]  /*1cdf0*/  NOP ;  /* 0x0000000000007918 */ /* 0x000fd00000000000 */
[----:B------:R0:W-:Y:S04]  /*1ce00*/  STL.64 [R1+0x340], R12 ;  /* 0x0003400c01007387 */ /* 0x0001e80000100a00 */
[----:B------:R-:W-:Y:S04]  /*1ce10*/  STL.64 [R1+0x348], R14 ;  /* 0x0003480e01007387 */ /* 0x000fe80000100a00 */
[----:B0-----:R-:W3:Y:S01]  /*1ce20*/  LDL.LU.64 R12, [R1+0x1fc8] ;  /* 0x001fc800010c7983 */ /* 0x001ee20000300a00 */
[----:B------:R-:W-:Y:S02]  /*1ce30*/  IMAD.MOV.U32 R28, RZ, RZ, R24 ;  /* 0x000000ffff1c7224 */ /* 0x000fe400078e0018 */
[----:B------:R-:W-:-:S02]  /*1ce40*/  IMAD.MOV.U32 R27, RZ, RZ, R25 ;  /* 0x000000ffff1b7224 */ /* 0x000fc400078e0019 */
[----:B------:R-:W2:Y:S01]  /*1ce50*/  LDL.LU.64 R24, [R1+0x1fc0] ;  /* 0x001fc00001187983 */ /* 0x000ea20000300a00 */
[----:B------:R-:W-:Y:S01]  /*1ce60*/  IMAD.MOV.U32 R21, RZ, RZ, R3 ;  /* 0x000000ffff157224 */ /* 0x000fe200078e0003 */
[----:B---3--:R-:W-:Y:S06]  /*1ce70*/  HMMA.16816.F32 R8, R4, R12, R8 ;  /* 0x0000000c0408723c */ /* 0x008fec0000001808 */
[----:B------:R-:W-:Y:S02]  /*1ce80*/  IMAD.MOV.U32 R29, RZ, RZ, R12 ;  /* 0x000000ffff1d7224 */ /* 0x000fe400078e000c */
[----:B------:R-:W-:-:S15]  /*1ce90*/  IMAD.MOV.U32 R3, RZ, RZ, R13 ;  /* 0x000000ffff037224 */ /* 0x000fde00078e000d */
[----:B------:R-:W-:Y:S04]  /*1cea0*/  STL.64 [R1+0x330], R8 ;  /* 0x0003300801007387 */ /* 0x000fe80000100a00 */
[----:B------:R0:W-:Y:S04]  /*1ceb0*/  STL.64 [R1+0x338], R10 ;  /* 0x0003380a01007387 */ /* 0x0001e80000100a00 */
[----:B0-----:R-:W3:Y:S04]  /*1cec0*/  LDL.LU.64 R10, [R1+0x1fb8] ;  /* 0x001fb800010a7983 */ /* 0x001ee80000300a00 */
[----:B------:R-:W3:Y:S04]  /*1ced0*/  LDL.LU.64 R8, [R1+0x1fb0] ;  /* 0x001fb00001087983 */ /* 0x000ee80000300a00 */
[----:B------:R-:W3:Y:S02]  /*1cee0*/  LDL.LU.64 R12, [R1+0x1fa8] ;  /* 0x001fa800010c7983 */ /* 0x000ee40000300a00 */
[----:B---3--:R-:W-:-:S15]  /*1cef0*/  HMMA.16816.F32 R8, R4, R12, R8 ;  /* 0x0000000c0408723c */ /* 0x008fde0000001808 */
[----:B------:R-:W-:-:S08]  /*1cf00*/  NOP ;  /* 0x0000000000007918 */ /* 0x000fd00000000000 */
[----:B------:R0:W-:Y:S04]  /*1cf10*/  STL.64 [R1+0x320], R8 ;  /* 0x0003200801007387 */ /* 0x0001e80000100a00 */
[----:B------:R-:W-:Y:S04]  /*1cf20*/  STL.64 [R1+0x328], R10 ;  /* 0x0003280a01007387 */ /* 0x000fe80000100a00 */
[----:B0-----:R-:W3:Y:S01]  /*1cf30*/  LDL.LU R8, [R1+0x1fa0] ;  /* 0x001fa00001087983 */ /* 0x001ee20000300800 */
[----:B------:R-:W-:Y:S02]  /*1cf40*/  IMAD.MOV.U32 R26, RZ, RZ, R12 ;  /* 0x000000ffff1a7224 */ /* 0x000fe400078e000c */
[----:B------:R-:W-:-:S02]  /*1cf50*/  IMAD.MOV.U32 R0, RZ, RZ, R13 ;  /* 0x000000ffff007224 */ /* 0x000fc400078e000d */
[----:B------:R-:W4:Y:S04]  /*1cf60*/  LDL.LU.64 R12, [R1+0x1f98] ;  /* 0x001f9800010c7983 */ /* 0x000f280000300a00 */
[----:B------:R-:W-:Y:S04]  /*1cf70*/  STL.64 [R1+0x1f90], R26 ;  /* 0x001f901a01007387 */ /* 0x000fe80000100a00 */
[----:B--2---:R0:W-:Y:S04]  /*1cf80*/  STL.64 [R1+0x1f88], R24 ;  /* 0x001f881801007387 */ /* 0x0041e80000100a00 */
[----:B0-----:R-:W2:Y:S04]  /*1cf90*/  LDL.64 R24, [R1+0x80] ;  /* 0x0000800001187983 */ /* 0x001ea80000100a00 */
[----:B---3--:R-:W0:Y:S04]  /*1cfa0*/  LDSM.16.MT88.4 R8, [R8+UR4+0x80] ;  /* 0x000080040808783b */ /* 0x008e280008004200 */
[----:B0-----:R-:W-:Y:S04]  /*1cfb0*/  STL.64 [R1+0x1eb0], R10 ;  /* 0x001eb00a01007387 */ /* 0x001fe80000100a00 */
[----:B------:R0:W-:Y:S04]  /*1cfc0*/  STL.64 [R1+0x1ea8], R8 ;  /* 0x001ea80801007387 */ /* 0x0001e80000100a00 */
[----:B0-----:R-:W3:Y:S04]  /*1cfd0*/  LDL.LU.64 R8, [R1+0x2d0] ;  /* 0x0002d00001087983 */ /* 0x001ee80000300a00 */
[----:B------:R-:W3:Y:S01]  /*1cfe0*/  LDL.LU.64 R10, [R1+0x2d8] ;  /* 0x0002d800010a7983 */ /* 0x000ee20000300a00 */
[----:B------:R-:W-:-:S07]  /*1cff0*/  IMAD.MOV.U32 R20, RZ, RZ, R18 ;  /* 0x000000ffff147224 */ /* 0x000fce00078e0012 */
[----:B---3--:R-:W-:-:S15]  /*1d000*/  HMMA.16816.F32 R8, R4, R20, R8 ;  /* 0x000000140408723c */ /* 0x008fde0000001808 */
[----:B------:R-:W-:-:S08]  /*1d010*/  NOP ;  /* 0x0000000000007918 */ /* 0x000fd00000000000 */
[----:B------:R0:W-:Y:S01]  /*1d020*/  STL [R1+0x310], R8 ;  /* 0x0003100801007387 */ /* 0x0001e20000100800 */
[----:B------:R-:W-:-:S03]  /*1d030*/  IMAD.MOV.U32 R18, RZ, RZ, R9 ;  /* 0x000000ffff127224 */ /* 0x000fc600078e0009 */
[----:B------:R1:W-:Y:S01]  /*1d040*/  STL [R1+0x31c], R11 ;  /* 0x00031c0b01007387 */ /* 0x0003e20000100800 */
[----:B------:R-:W-:-:S03]  /*1d050*/  IMAD.MOV.U32 R19, RZ, RZ, R10 ;  /* 0x000000ffff137224 */ /* 0x000fc600078e000a */
[----:B0-----:R-:W2:Y:S04]  /*1d060*/  LDL.LU.64 R8, [R1+0x2b0] ;  /* 0x0002b00001087983 */ /* 0x001ea80000300a00 */
[----:B-1----:R-:W2:Y:S04]  /*1d070*/  LDL.LU.64 R10, [R1+0x2b8] ;  /* 0x0002b800010a7983 */ /* 0x002ea80000300a00 */
[----:B------:R0:W-:Y:S04]  /*1d080*/  STL.64 [R1+0x1f40], R20 ;  /* 0x001f401401007387 */ /* 0x0001e80000100a00 */
[----:B0-----:R-:W4:Y:S04]  /*1d090*/  LDL.LU.64 R20, [R1+0x2c0] ;  /* 0x0002c00001147983 */ /* 0x001f280000300a00 */
[----:B------:R-:W4:Y:S04]  /*1d0a0*/  LDL.LU.64 R22, [R1+0x2c8] ;  /* 0x0002c80001167983 */ /* 0x000f280000300a00 */
[----:B------:R-:W-:Y:S04]  /*1d0b0*/  STL [R1+0x1ca4], R19 ;  /* 0x001ca41301007387 */ /* 0x000fe80000100800 */
[----:B------:R-:W-:Y:S01]  /*1d0c0*/  STL [R1+0x1ca0], R18 ;  /* 0x001ca01201007387 */ /* 0x000fe20000100800 */
[----:B----4-:R-:W-:Y:S03]  /*1d0d0*/  HMMA.16816.F32 R20, R4, R12, R20 ;  /* 0x0000000c0414723c */ /* 0x010fe60000001814 */
[----:B------:R-:W3:Y:S04]  /*1d0e0*/  LDL.LU.64 R12, [R1+0x270] ;  /* 0x00027000010c7983 */ /* 0x000ee80000300a00 */
[----:B------:R-:W3:-:S15]  /*1d0f0*/  LDL.LU.64 R14, [R1+0x278] ;  /* 0x00027800010e7983 */ /* 0x000ede0000300a00 */
[----:B------:R-:W-:-:S01]  /*1d100*/  NOP ;  /* 0x0000000000007918 */ /* 0x000fc20000000000 */
[----:B------:R0:W-:Y:S04]  /*1d110*/  STL.64 [R1+0x300], R20 ;  /* 0x0003001401007387 */ /* 0x0001e80000100a00 */
[----:B------:R1:W-:Y:S04]  /*1d120*/  STL.64 [R1+0x308], R22 ;  /* 0x0003081601007387 */ /* 0x0003e80000100a00 */
[----:B0-----:R-:W4:Y:S04]  /*1d130*/  LDL.LU.64 R20, [R1+0x2e0] ;  /* 0x0002e00001147983 */ /* 0x001f280000300a00 */
[----:B-1----:R-:W3:Y:S01]  /*1d140*/  LDL.LU.64 R22, [R1+0x2e8] ;  /* 0x0002e80001167983 */ /* 0x002ee20000300a00 */
[----:B--2---:R-:W-:Y:S03]  /*1d150*/  HMMA.16816.F32 R8, R4, R24, R8 ;  /* 0x000000180408723c */ /* 0x004fe60000001808 */
[----:B---3--:R-:W-:Y:S04]  /*1d160*/  STL.64 [R1+0x1f50], R22 ;  /* 0x001f501601007387 */ /* 0x008fe80000100a00 */
[----:B----4-:R0:W-:Y:S02]  /*1d170*/  STL.64 [R1+0x1f48], R20 ;  /* 0x001f481401007387 */ /* 0x0101e40000100a00 */
[----:B0-----:R-:W-:-:S02]  /*1d180*/  IMAD.MOV.U32 R20, RZ, RZ, R29 ;  /* 0x000000ffff147224 */ /* 0x001fc400078e001d */
[----:B------:R-:W-:-:S05]  /*1d190*/  IMAD.MOV.U32 R21, RZ, RZ, R3 ;  /* 0x000000ffff157224 */ /* 0x000fca00078e0003 */
[----:B------:R0:W-:Y:S04]  /*1d1a0*/  STL.64 [R1+0x1f60], R20 ;  /* 0x001f601401007387 */ /* 0x0001e80000100a00 */
[----:B0-----:R-:W2:Y:S04]  /*1d1b0*/  LDL.LU.64 R20, [R1+0x5e0] ;  /* 0x0005e00001147983 */ /* 0x001ea80000300a00 */
[----:B------:R-:W3:Y:S01]  /*1d1c0*/  LDL.LU.64 R22, [R1+0x5e8] ;  /* 0x0005e80001167983 */ /* 0x000ee20000300a00 */
[----:B------:R-:W-:-:S03]  /*1d1d0*/  IMAD.MOV.U32 R3, RZ, RZ, R25 ;  /* 0x000000ffff037224 */ /* 0x000fc600078e0019 */
[----:B---3--:R-:W-:Y:S04]  /*1d1e0*/  STL.64 [R1+0x1f70], R22 ;  /* 0x001f701601007387 */ /* 0x008fe80000100a00 */
[----:B--2---:R0:W-:Y:S04]  /*1d1f0*/  STL.64 [R1+0x1f68], R20 ;  /* 0x001f681401007387 */ /* 0x0041e80000100a00 */
[----:B0-----:R-:W2:Y:S04]  /*1d200*/  LDL.LU.64 R20, [R1+0x680] ;  /* 0x0006800001147983 */ /* 0x001ea80000300a00 */
[----:B------:R-:W2:Y:S04]  /*1d210*/  LDL.LU.64 R22, [R1+0x688] ;  /* 0x0006880001167983 */ /* 0x000ea80000300a00 */
[----:B------:R-:W-:Y:S04]  /*1d220*/  STL.64 [R1+0x2f0], R8 ;  /* 0x0002f00801007387 */ /* 0x000fe80000100a00 */
[----:B------:R0:W-:Y:S04]  /*1d230*/  STL.64 [R1+0x2f8], R10 ;  /* 0x0002f80a01007387 */ /* 0x0001e80000100a00 */
[----:B------:R-:W3:Y:S01]  /*1d240*/  LDL.LU.64 R26, [R1+0x1f90] ;  /* 0x001f9000011a7983 */ /* 0x000ee20000300a00 */
[----:B0-----:R-:W-:-:S03]  /*1d250*/  IMAD.MOV.U32 R10, RZ, RZ, R24 ;  /* 0x000000ffff0a7224 */ /* 0x001fc600078e0018 */
[----:B------:R-:W4:Y:S04]  /*1d260*/  LDL.LU.64 R24, [R1+0x1f88] ;  /* 0x001f880001187983 */ /* 0x000f280000300a00 */
[----:B------:R0:W-:Y:S04]  /*1d270*/  STL [R1+0x1f58], R10 ;  /* 0x001f580a01007387 */ /* 0x0001e80000100800 */
[----:B------:R-:W3:Y:S04]  /*1d280*/  LDL.LU.64 R8, [R1+0x570] ;  /* 0x0005700001087983 */ /* 0x000ee80000300a00 */
[----:B0-----:R-:W3:Y:S01]  /*1d290*/  LDL.LU.64 R10, [R1+0x578] ;  /* 0x00057800010a7983 */ /* 0x001ee20000300a00 */
[----:B----4-:R-:W-:Y:S03]  /*1d2a0*/  HMMA.16816.F32 R4, R4, R24, R12 ;  /* 0x000000180404723c */ /* 0x010fe6000000180c */
[----:B------:R-:W2:Y:S04]  /*1d2b0*/  LDL.LU.64 R14, [R1+0x1f80] ;  /* 0x001f8000010e7983 */ /* 0x000ea80000300a00 */
[----:B------:R-:W2:-:S15]  /*1d2c0*/  LDL.LU.64 R12, [R1+0x1f78] ;  /* 0x001f7800010c7983 */ /* 0x000e9e0000300a00 */
[----:B------:R-:W-:-:S01]  /*1d2d0*/  NOP ;  /* 0x0000000000007918 */ /* 0x000fc20000000000 */
[----:B------:R-:W-:Y:S04]  /*1d2e0*/  STL.64 [R1+0x180], R4 ;  /* 0x0001800401007387 */ /* 0x000fe80000100a00 */
[----:B------:R-:W-:Y:S01]  /*1d2f0*/  STL.64 [R1+0x188], R6 ;  /* 0x0001880601007387 */ /* 0x000fe20000100a00 */
[----:B--2---:R-:W-:-:S15]  /*1d300*/  HMMA.16816.F32 R20, R12, R16, R20 ;  /* 0x000000100c14723c */ /* 0x004fde0000001814 */
[----:B------:R-:W-:-:S08]  /*1d310*/  NOP ;  /* 0x0000000000007918 */ /* 0x000fd00000000000 */
[----:B------:R-:W-:Y:S04]  /*1d320*/  STL.64 [R1+0x230], R20 ;  /* 0x0002301401007387 */ /* 0x000fe80000100a00 */
[----:B------:R0:W-:Y:S04]  /*1d330*/  STL.64 [R1+0x238], R22 ;  /* 0x0002381601007387 */ /* 0x0001e80000100a00 */
[----:B0-----:R-:W2:Y:S04]  /*1d340*/  LDL.LU.64 R22, [R1+0x1f70] ;  /* 0x001f700001167983 */ /* 0x001ea80000300a00 */
[----:B------:R-:W2:Y:S01]  /*1d350*/  LDL.LU.64 R20, [R1+0x1f68] ;  /* 0x001f680001147983 */ /* 0x000ea20000300a00 */
[----:B------:R-:W-:-:S02]  /*1d360*/  IMAD.MOV.U32 R4, RZ, RZ, R28 ;  /* 0x000000ffff047224 */ /* 0x000fc400078e001c */
[----:B---3--:R-:W-:Y:S01]  /*1d370*/  IMAD.MOV.U32 R5, RZ, RZ, R27 ;  /* 0x000000ffff057224 */ /* 0x008fe200078e001b */
[----:B------:R-:W-:Y:S06]  /*1d380*/  STL.64 [R1+0x1f30], R16 ;  /* 0x001f301001007387 */ /* 0x000fec0000100a00 */
[----:B--2---:R-:W-:Y:S01]  /*1d390*/  HMMA.16816.F32 R4, R12, R4, R20 ;  /* 0x000000040c04723c */ /* 0x004fe20000001814 */
[----:B------:R-:W2:-:S15]  /*1d3a0*/  LDL.LU.64 R20, [R1+0x1f60] ;  /* 0x001f600001147983 */ /* 0x000e9e0000300a00 */
[----:B------:R-:W-:-:S08]  /*1d3b0*/  NOP ;  /* 0x0000000000007918 */ /* 0x000fd00000000000 */
[----:B------:R-:W-:Y:S02]  /*1d3c0*/  IMAD.MOV.U32 R28, RZ, RZ, R7 ;  /* 0x000000ffff1c7224 */ /* 0x000fe400078e0007 */
[----:B------:R-:W-:Y:S01]  /*1d3d0*/  IMAD.MOV.U32 R29, RZ, RZ, R6 ;  /* 0x000000ffff1d7224 */ /* 0x000fe200078e0006 */
[----:B------:R0:W-:Y:S04]  /*1d3e0*/  STL.64 [R1+0x220], R4 ;  /* 0x0002200401007387 */ /* 0x0001e80000100a00 */
[----:B0-----:R-:W3:Y:S04]  /*1d3f0*/  LDL.LU.64 R4, [R1+0x1a0] ;  /* 0x0001a00001047983 */ /* 0x001ee80000300a00 */
[----:B------:R-:W3:Y:S04]  /*1d400*/  LDL.LU.64 R6, [R1+0x1a8] ;  /* 0x0001a80001067983 */ /* 0x000ee80000300a00 */
[----:B------:R-:W-:Y:S04]  /*1d410*/  STL [R1+0x1ba4], R28 ;  /* 0x001ba41c01007387 */ /* 0x000fe80000100800 */
[----:B------:R-:W-:Y:S01]  /*1d420*/  STL [R1+0x1ba0], R29 ;  /* 0x001ba01d01007387 */ /* 0x000fe20000100800 */
[----:B--2---:R-:W-:Y:S03]  /*1d430*/  HMMA.16816.F32 R20, R12, R20, R8 ;  /* 0x000000140c14723c */ /* 0x004fe60000001808 */
[----:B------:R-:W2:-:S15]  /*1d440*/  LDL.LU R10, [R1+0x1f58] ;  /* 0x001f5800010a7983 */ /* 0x000e9e0000300800 */
[----:B------:R-:W-:-:S05]  /*1d450*/  NOP ;  /* 0x0000000000007918 */ /* 0x000fca0000000000 */
[----:B------:R-:W-:Y:S04]  /*1d460*/  STL.64 [R1+0x210], R20 ;  /* 0x0002101401007387 */ /* 0x000fe80000100a00 */
[----:B------:R0:W-:Y:S04]  /*1d470*/  STL.64 [R1+0x218], R22 ;  /* 0x0002181601007387 */ /* 0x0001e80000100a00 */
[----:B0-----:R-:W4:Y:S04]  /*1d480*/  LDL.LU.64 R22, [R1+0x1f50] ;  /* 0x001f500001167983 */ /* 0x001f280000300a00 */
[----:B------:R-:W4:Y:S01]  /*1d490*/  LDL.LU.64 R20, [R1+0x1f48] ;  /* 0x001f480001147983 */ /* 0x000f220000300a00 */
[----:B------:R-:W-:-:S02]  /*1d4a0*/  IMAD.MOV.U32 R16, RZ, RZ, R26 ;  /* 0x000000ffff107224 */ /* 0x000fc400078e001a */
[----:B------:R-:W-:Y:S02]  /*1d4b0*/  IMAD.MOV.U32 R17, RZ, RZ, R0 ;  /* 0x000000ffff117224 */ /* 0x000fe400078e0000 */
[----:B------:R-:W0:Y:S05]  /*1d4c0*/  S2R R0, SR_TID.X ;  /* 0x0000000000007919 */ /* 0x000e2a0000002100 */
[----:B----4-:R-:W-:Y:S01]  /*1d4d0*/  HMMA.16816.F32 R16, R12, R16, R20 ;  /* 0x000000100c10723c */ /* 0x010fe20000001814 */
[----:B------:R-:W3:Y:S06]  /*1d4e0*/  LDL.LU.64 R20, [R1+0x1f40] ;  /* 0x001f400001147983 */ /* 0x000eec0000300a00 */
[C---:B0-----:R-:W-:Y:S01]  /*1d4f0*/  LOP3.LUT R22, R0.reuse, 0x7, RZ, 0xc0, !PT ;  /* 0x0000000700167812 */ /* 0x041fe200078ec0ff */
[----:B------:R-:W-:-:S02]  /*1d500*/  IMAD.SHL.U32 R23, R0, 0x80, RZ ;  /* 0x0000008000177824 */ /* 0x000fc400078e00ff */
[----:B------:R-:W-:Y:S02]  /*1d510*/  IMAD.SHL.U32 R0, R0, 0x2, RZ ;  /* 0x0000000200007824 */ /* 0x000fe400078e00ff */
[----:B------:R-:W-:-:S05]  /*1d520*/  IMAD R22, R22, 0x110, RZ ;  /* 0x0000011016167824 */ /* 0x000fca00078e02ff */
[----:B------:R-:W-:-:S04]  /*1d530*/  LOP3.LUT R0, R22, 0x10, R0, 0x78, !PT ;  /* 0x0000001016007812 */ /* 0x000fc800078e7800 */
[----:B------:R-:W-:-:S03]  /*1d540*/  LOP3.LUT R0, R0, 0x800, R23, 0xf8, !PT ;  /* 0x0000080000007812 */ /* 0x000fc600078ef817 */
[----:B------:R-:W-:Y:S02]  /*1d550*/  IMAD.MOV.U32 R27, RZ, RZ, R18 ;  /* 0x000000ffff1b7224 */ /* 0x000fe400078e0012 */
[----:B------:R-:W-:Y:S02]  /*1d560*/  IMAD.MOV.U32 R26, RZ, RZ, R17 ;  /* 0x000000ffff1a7224 */ /* 0x000fe400078e0011 */
[----:B------:R-:W-:Y:S01]  /*1d570*/  IMAD.MOV.U32 R29, RZ, RZ, R16 ;  /* 0x000000ffff1d7224 */ /* 0x000fe200078e0010 */
[----:B------:R0:W-:Y:S04]  /*1d580*/  STL [R1+0x20c], R19 ;  /* 0x00020c1301007387 */ /* 0x0001e80000100800 */
[----:B------:R-:W4:Y:S01]  /*1d590*/  LDL.LU.64 R16, [R1+0x290] ;  /* 0x0002900001107983 */ /* 0x000f220000300a00 */
[----:B------:R-:W-:-:S03]  /*1d5a0*/  LOP3.LUT R0, R0, 0x40, RZ, 0x3c, !PT ;  /* 0x0000004000007812 */ /* 0x000fc600078e3cff */
[----:B0-----:R-:W4:Y:S04]  /*1d5b0*/  LDL.LU.64 R18, [R1+0x298] ;  /* 0x0002980001127983 */ /* 0x001f280000300a00 */
[----:B------:R-:W-:Y:S04]  /*1d5c0*/  STL [R1+0x1bb0], R27 ;  /* 0x001bb01b01007387 */ /* 0x000fe80000100800 */
[----:B------:R-:W-:Y:S04]  /*1d5d0*/  STL [R1+0x1bac], R26 ;  /* 0x001bac1a01007387 */ /* 0x000fe80000100800 */
[----:B------:R0:W-:Y:S04]  /*1d5e0*/  STL.64 [R1+0x1f38], R24 ;  /* 0x001f381801007387 */ /* 0x0001e80000100a00 */
[----:B0-----:R-:W4:Y:S04]  /*1d5f0*/  LDL.64 R24, [R1+0x90] ;  /* 0x0000900001187983 */ /* 0x001f280000100a00 */
[----:B------:R-:W-:Y:S01]  /*1d600*/  STL [R1+0x1ba8], R29 ;  /* 0x001ba81d01007387 */ /* 0x000fe20000100800 */
[----:B---3--:R-:W-:-:S15]  /*1d610*/  HMMA.16816.F32 R4, R12, R20, R4 ;  /* 0x000000140c04723c */ /* 0x008fde0000001804 */
[----:B------:R-:W-:-:S08]  /*1d620*/  NOP ;  /* 0x0000000000007918 */ /* 0x000fd00000000000 */
[----:B------:R-:W-:Y:S04]  /*1d630*/  STL.64 [R1+0x1f0], R4 ;  /* 0x0001f00401007387 */ /* 0x000fe80000100a00 */
[----:B------:R-:W-:Y:S01]  /*1d640*/  STL [R1+0x1f8], R6 ;  /* 0x0001f80601007387 */ /* 0x000fe20000100800 */
[----:B------:R-:W-:-:S03]  /*1d650*/  IMAD.MOV.U32 R28, RZ, RZ, R7 ;  /* 0x000000ffff1c7224 */ /* 0x000fc600078e0007 */
[----:B------:R-:W3:Y:S04]  /*1d660*/  LDL.LU.64 R20, [R1+0x280] ;  /* 0x0002800001147983 */ /* 0x000ee80000300a00 */
[----:B------:R-:W0:Y:S04]  /*1d670*/  LDSM.16.MT88.4 R4, [R0+UR4] ;  /* 0x000000040004783b */ /* 0x000e280008004200 */
[----:B------:R-:W3:Y:S04]  /*1d680*/  LDL.LU.64 R22, [R1+0x288] ;  /* 0x0002880001167983 */ /* 0x000ee80000300a00 */
[----:B------:R-:W-:Y:S04]  /*1d690*/  STL [R1+0x1bb4], R28 ;  /* 0x001bb41c01007387 */ /* 0x000fe80000100800 */
[----:B0-----:R-:W-:Y:S04]  /*1d6a0*/  STL.64 [R1+0x1e20], R6 ;  /* 0x001e200601007387 */ /* 0x001fe80000100a00 */
[----:B------:R0:W-:Y:S04]  /*1d6b0*/  STL.64 [R1+0x1e18], R4 ;  /* 0x001e180401007387 */ /* 0x0001e80000100a00 */
[----:B0-----:R-:W2:Y:S01]  /*1d6c0*/  LDL.64 R4, [R1+0xa0] ;  /* 0x0000a00001047983 */ /* 0x001ea20000100a00 */
[----:B----4-:R-:W-:Y:S06]  /*1d6d0*/  HMMA.16816.F32 R16, R12, R24, R16 ;  /* 0x000000180c10723c */ /* 0x010fec0000001810 */
[----:B------:R-:W-:-:S02]  /*1d6e0*/  IMAD.MOV.U32 R9, RZ, RZ, R24 ;  /* 0x000000ffff097224 */ /* 0x000fc400078e0018 */
[----:B------:R-:W-:-:S15]  /*1d6f0*/  IMAD.MOV.U32 R8, RZ, RZ, R25 ;  /* 0x000000ffff087224 */ /* 0x000fde00078e0019 */
[----:B------:R-:W-:-:S01]  /*1d700*/  NOP ;  /* 0x0000000000007918 */ /* 0x000fc20000000000 */
[----:B------:R-:W-:Y:S02]  /*1d710*/  IMAD.MOV.U32 R28, RZ, RZ, R16 ;  /* 0x000000ffff1c7224 */ /* 0x000fe400078e0010 */
[----:B------:R-:W-:Y:S01]  /*1d720*/  IMAD.MOV.U32 R27, RZ, RZ, R17 ;  /* 0x000000ffff1b7224 */ /* 0x000fe200078e0011 */
[----:B--2---:R0:W-:Y:S04]  /*1d730*/  STL.64 [R1+0x1ee0], R4 ;  /* 0x001ee00401007387 */ /* 0x0041e80000100a00 */
[----:B0-----:R-:W2:Y:S04]  /*1d740*/  LDL.LU.64 R4, [R1+0x120] ;  /* 0x0001200001047983 */ /* 0x001ea80000300a00 */
[----:B------:R-:W2:Y:S04]  /*1d750*/  LDL.LU.64 R6, [R1+0x128] ;  /* 0x0001280001067983 */ /* 0x000ea80000300a00 */
[----:B------:R-:W2:Y:S04]  /*1d760*/  LDL.LU.64 R24, [R1+0x1f38] ;  /* 0x001f380001187983 */ /* 0x000ea80000300a00 */
[----:B------:R-:W4:Y:S04]  /*1d770*/  LDL.LU.64 R16, [R1+0x1f30] ;  /* 0x001f300001107983 */ /* 0x000f280000300a00 */
[----:B------:R0:W-:Y:S04]  /*1d780*/  STL.64 [R1+0x1ee8], R8 ;  /* 0x001ee80801007387 */ /* 0x0001e80000100a00 */
[----:B0-----:R-:W3:Y:S04]  /*1d790*/  LDL.64 R8, [R1+0xc0] ;  /* 0x0000c00001087983 */ /* 0x001ee80000100a00 */
[----:B---3--:R0:W-:Y:S04]  /*1d7a0*/  STL.64 [R1+0x1f00], R8 ;  /* 0x001f000801007387 */ /* 0x0081e80000100a00 */
[----:B0-----:R-:W3:Y:S01]  /*1d7b0*/  LDL.64 R8, [R1+0xd0] ;  /* 0x0000d00001087983 */ /* 0x001ee20000100a00 */
[----:B--2---:R-:W-:Y:S01]  /*1d7c0*/  HMMA.16816.F32 R4, R12, R24, R4 ;  /* 0x000000180c04723c */ /* 0x004fe20000001804 */
[----:B------:R-:W-:-:S02]  /*1d7d0*/  IMAD.MOV.U32 R29, RZ, RZ, R19 ;  /* 0x000000ffff1d7224 */ /* 0x000fc400078e0013 */
[----:B---3--:R0:W-:Y:S02]  /*1d7e0*/  STL.64 [R1+0x1f18], R8 ;  /* 0x001f180801007387 */ /* 0x0081e40000100a00 */
[----:B0-----:R-:W-:Y:S02]  /*1d7f0*/  IMAD.MOV.U32 R8, RZ, RZ, R10 ;  /* 0x000000ffff087224 */ /* 0x001fe400078e000a */
[----:B------:R-:W-:-:S07]  /*1d800*/  IMAD.MOV.U32 R9, RZ, RZ, R3 ;  /* 0x000000ffff097224 */ /* 0x000fce00078e0003 */
[----:B------:R-:W-:Y:S01]  /*1d810*/  HMMA.16816.F32 R8, R12, R8, R20 ;  /* 0x000000080c08723c */ /* 0x000fe20000001814 */
[----:B------:R-:W-:Y:S04]  /*1d820*/  STL [R1+0x1cac], R29 ;  /* 0x001cac1d01007387 */ /* 0x000fe80000100800 */
[----:B------:R-:W-:Y:S04]  /*1d830*/  STL [R1+0x1ca8], R28 ;  /* 0x001ca81c01007387 */ /* 0x000fe80000100800 */
[----:B------:R-:W4:Y:S04]  /*1d840*/  LDL.LU.64 R22, [R1+0x1f28] ;  /* 0x001f280001167983 */ /* 0x000f280000300a00 */
[----:B------:R-:W4:Y:S04]  /*1d850*/  LDL.LU.64 R20, [R1+0x1f20] ;  /* 0x001f200001147983 */ /* 0x000f280000300a00 */
[----:B------:R-:W0:Y:S06]  /*1d860*/  LDSM.16.MT88.4 R12, [R0+UR4+0x80] ;  /* 0x00008004000c783b */ /* 0x000e2c0008004200 */
[----:B------:R1:W-:Y:S04]  /*1d870*/  STL.64 [R1+0x1d0], R8 ;  /* 0x0001d00801007387 */ /* 0x0003e80000100a00 */
[----:B------:R2:W-:Y:S04]  /*1d880*/  STL.64 [R1+0x1d8], R10 ;  /* 0x0001d80a01007387 */ /* 0x0005e80000100a00 */
[----:B-1----:R-:W4:Y:S04]  /*1d890*/  LDL.LU.64 R8, [R1+0x6a0] ;  /* 0x0006a00001087983 */ /* 0x002f280000300a00 */
[----:B--2---:R-:W4:Y:S04]  /*1d8a0*/  LDL.LU.64 R10, [R1+0x6a8] ;  /* 0x0006a800010a7983 */ /* 0x004f280000300a00 */
[----:B------:R1:W-:Y:S04]  /*1d8b0*/  STL.64 [R1+0x120], R4 ;  /* 0x0001200401007387 */ /* 0x0003e80000100a00 */
[----:B------:R2:W-:Y:S04]  /*1d8c0*/  STL.64 [R1+0x128], R6 ;  /* 0x0001280601007387 */ /* 0x0005e80000100a00 */
[----:B-1----:R-:W3:Y:S04]  /*1d8d0*/  LDL.LU.64 R4, [R1+0x510] ;  /* 0x0005100001047983 */ /* 0x002ee80000300a00 */
[----:B--2---:R-:W2:Y:S04]  /*1d8e0*/  LDL.LU.64 R6, [R1+0x518] ;  /* 0x0005180001067983 */ /* 0x004ea80000300a00 */
[----:B--2---:R-:W-:Y:S04]  /*1d8f0*/  STL.64 [R1+0x1ef8], R6 ;  /* 0x001ef80601007387 */ /* 0x004fe80000100a00 */
[----:B---3--:R1:W-:Y:S04]  /*1d900*/  STL.64 [R1+0x1ef0], R4 ;  /* 0x001ef00401007387 */ /* 0x0083e80000100a00 */
[----:B-1----:R-:W2:Y:S04]  /*1d910*/  LDL.LU.64 R4, [R1+0x590] ;  /* 0x0005900001047983 */ /* 0x002ea80000300a00 */
[----:B------:R-:W3:Y:S01]  /*1d920*/  LDL.LU.64 R6, [R1+0x598] ;  /* 0x0005980001067983 */ /* 0x000ee20000300a00 */
[----:B----4-:R-:W-:Y:S01]  /*1d930*/  HMMA.16816.F32 R8, R20, R16, R8 ;  /* 0x000000101408723c */ /* 0x010fe20000001808 */
[----:B------:R-:W-:-:S02]  /*1d940*/  IMAD.MOV.U32 R26, RZ, RZ, R18 ;  /* 0x000000ffff1a7224 */ /* 0x000fc400078e0012 */
[----:B---3--:R-:W-:Y:S04]  /*1d950*/  STL.64 [R1+0x1f10], R6 ;  /* 0x001f100601007387 */ /* 0x008fe80000100a00 */
[----:B--2---:R1:W-:Y:S04]  /*1d960*/  STL.64 [R1+0x1f08], R4 ;  /* 0x001f080401007387 */ /* 0x0043e80000100a00 */
[----:B-1----:R-:W2:Y:S04]  /*1d970*/  LDL.LU.64 R4, [R1+0x600] ;  /* 0x0006000001047983 */ /* 0x002ea80000300a00 */
[----:B------:R-:W2:Y:S04]  /*1d980*/  LDL.LU.64 R6, [R1+0x608] ;  /* 0x0006080001067983 */ /* 0x000ea80000300a00 */
[----:B------:R-:W-:Y:S04]  /*1d990*/  STL.64 [R1+0x1ec8], R26 ;  /* 0x001ec81a01007387 */ /* 0x000fe80000100a00 */
[----:B------:R1:W-:Y:S04]  /*1d9a0*/  STL.64 [R1+0x1ec0], R24 ;  /* 0x001ec01801007387 */ /* 0x0003e80000100a00 */
[----:B-1----:R-:W3:Y:S04]  /*1d9b0*/  LDL.64 R24, [R1+0xb0] ;  /* 0x0000b00001187983 */ /* 0x002ee80000100a00 */
[----:B0-----:R-:W-:Y:S04]  /*1d9c0*/  STL.64 [R1+0x1da8], R14 ;  /* 0x001da80e01007387 */ /* 0x001fe80000100a00 */
[----:B------:R0:W-:Y:S04]  /*1d9d0*/  STL.64 [R1+0x1da0], R12 ;  /* 0x001da00c01007387 */ /* 0x0001e80000100a00 */
[----:B0-----:R-:W4:Y:S04]  /*1d9e0*/  LDL.LU.64 R12, [R1+0x80] ;  /* 0x00008000010c7983 */ /* 0x001f280000300a00 */
[----:B------:R0:W-:Y:S04]  /*1d9f0*/  STL.64 [R1+0x2e0], R8 ;  /* 0x0002e00801007387 */ /* 0x0001e80000100a00 */
[----:B------:R-:W-:Y:S04]  /*1da00*/  STL.64 [R1+0x2e8], R10 ;  /* 0x0002e80a01007387 */ /* 0x000fe80000100a00 */
[----:B0-----:R-:W2:Y:S02]  /*1da10*/  LDL.LU.64 R8, [R1+0x1f18] ;  /* 0x001f180001087983 */ /* 0x001ea40000300a00 */
[----:B--2---:R-:W-:Y:S06]  /*1da20*/  HMMA.16816.F32 R4, R20, R8, R4 ;  /* 0x000000081404723c */ /* 0x004fec0000001804 */
[----:B------:R-:W-:-:S02]  /*1da30*/  IMAD.MOV.U32 R14, RZ, RZ, R8 ;  /* 0x000000ffff0e7224 */ /* 0x000fc400078e0008 */
[----:B------:R-:W-:-:S15]  /*1da40*/  IMAD.MOV.U32 R3, RZ, RZ, R9 ;  /* 0x000000ffff037224 */ /* 0x000fde00078e0009 */
[----:B------:R-:W-:Y:S04]  /*1da50*/  STL.64 [R1+0x2d0], R4 ;  /* 0x0002d00401007387 */ /* 0x000fe80000100a00 */
[----:B------:R0:W-:Y:S04]  /*1da60*/  STL.64 [R1+0x2d8], R6 ;  /* 0x0002d80601007387 */ /* 0x0001e80000100a00 */
[----:B0-----:R-:W2:Y:S04]  /*1da70*/  LDL.LU.64 R6, [R1+0x1f10] ;  /* 0x001f100001067983 */ /* 0x001ea80000300a00 */
[----:B------:R-:W2:Y:S04]  /*1da80*/  LDL.LU.64 R4, [R1+0x1f08] ;  /* 0x001f080001047983 */ /* 0x000ea80000300a00 */
[----:B------:R-:W2:Y:S02]  /*1da90*/  LDL.LU.64 R8, [R1+0x1f00] ;  /* 0x001f000001087983 */ /* 0x000ea40000300a00 */
[----:B--2---:R-:W-:-:S15]  /*1daa0*/  HMMA.16816.F32 R4, R20, R8, R4 ;  /* 0x000000081404723c */ /* 0x004fde0000001804 */
[----:B------:R-:W-:-:S08]  /*1dab0*/  NOP ;  /* 0x0000000000007918 */ /* 0x000fd00000000000 */
[----:B------:R-:W-:Y:S04]  /*1dac0*/  STL.64 [R1+0x2c0], R4 ;  /* 0x0002c00401007387 */ /* 0x000fe80000100a00 */
[----:B------:R0:W-:Y:S04]  /*1dad0*/  STL.64 [R1+0x2c8], R6 ;  /* 0x0002c80601007387 */ /* 0x0001e80000100a00 */
[----:B0-----:R-:W3:Y:S04]  /*1dae0*/  LDL.LU.64 R6, [R1+0x1ef8] ;  /* 0x001ef80001067983 */ /* 0x001ee80000300a00 */
[----:B------:R-:W3:Y:S01]  /*1daf0*/  LDL.LU.64 R4, [R1+0x1ef0] ;  /* 0x001ef00001047983 */ /* 0x000ee20000300a00 */
[----:B------:R-:W-:-:S02]  /*1db00*/  IMAD.MOV.U32 R15, RZ, RZ, R9 ;  /* 0x000000ffff0f7224 */ /* 0x000fc400078e0009 */
[----:B------:R-:W-:Y:S02]  /*1db10*/  IMAD.MOV.U32 R18, RZ, RZ, R8 ;  /* 0x000000ffff127224 */ /* 0x000fe400078e0008 */
[----:B------:R-:W2:Y:S04]  /*1db20*/  LDL.LU.64 R8, [R1+0x1ee8] ;  /* 0x001ee80001087983 */ /* 0x000ea80000300a00 */
[----:B------:R-:W-:Y:S04]  /*1db30*/  STL.64 [R1+0x1ed8], R14 ;  /* 0x001ed80e01007387 */ /* 0x000fe80000100a00 */
[----:B----4-:R0:W-:Y:S04]  /*1db40*/  STL.64 [R1+0x1ed0], R12 ;  /* 0x001ed00c01007387 */ /* 0x0101e80000100a00 */
[----:B0-----:R-:W4:Y:S04]  /*1db50*/  LDL.LU.64 R12, [R1+0x2a0] ;  /* 0x0002a000010c7983 */ /* 0x001f280000300a00 */
[----:B------:R-:W4:Y:S01]  /*1db60*/  LDL.LU.64 R14, [R1+0x2a8] ;  /* 0x0002a800010e7983 */ /* 0x000f220000300a00 */
[----:B---3--:R-:W-:-:S15]  /*1db70*/  HMMA.16816.F32 R4, R20, R24, R4 ;  /* 0x000000181404723c */ /* 0x008fde0000001804 */
[----:B------:R-:W-:-:S08]  /*1db80*/  NOP ;  /* 0x0000000000007918 */ /* 0x000fd00000000000 */
[----:B------:R0:W-:Y:S04]  /*1db90*/  STL.64 [R1+0x2b0], R4 ;  /* 0x0002b00401007387 */ /* 0x0001e80000100a00 */
[----:B------:R-:W-:Y:S04]  /*1dba0*/  STL.64 [R1+0x2b8], R6 ;  /* 0x0002b80601007387 */ /* 0x000fe80000100a00 */
[----:B0-----:R-:W4:Y:S01]  /*1dbb0*/  LDL.LU.64 R4, [R1+0x1ee0] ;  /* 0x001ee00001047983 */ /* 0x001f220000300a00 */
[----:B------:R-:W-:Y:S02]  /*1dbc0*/  IMAD.MOV.U32 R28, RZ, RZ, R24 ;  /* 0x000000ffff1c7224 */ /* 0x000fe400078e0018 */
[----:B------:R-:W-:-:S02]  /*1dbd0*/  IMAD.MOV.U32 R19, RZ, RZ, R25 ;  /* 0x000000ffff137224 */ /* 0x000fc400078e0019 */
[----:B------:R-:W3:Y:S04]  /*1dbe0*/  LDL.LU.64 R24, [R1+0x4b0] ;  /* 0x0004b00001187983 */ /* 0x000ee80000300a00 */
[----:B------:R-:W3:Y:S01]  /*1dbf0*/  LDL.LU.64 R26, [R1+0x4b8] ;  /* 0x0004b800011a7983 */ /* 0x000ee20000300a00 */
[----:B------:R-:W0:Y:S01]  /*1dc00*/  S2R R11, SR_TID.X ;  /* 0x00000000000b7919 */ /* 0x000e220000002100 */
[----:B----4-:R-:W-:Y:S06]  /*1dc10*/  HMMA.16816.F32 R12, R20, R4, R12 ;  /* 0x00000004140c723c */ /* 0x010fec000000180c */
[----:B------:R-:W-:-:S02]  /*1dc20*/  IMAD.MOV.U32 R0, RZ, RZ, R4 ;  /* 0x000000ffff007224 */ /* 0x000fc400078e0004 */
[----:B------:R-:W-:-:S15]  /*1dc30*/  IMAD.MOV.U32 R29, RZ, RZ, R5 ;  /* 0x000000ffff1d7224 */ /* 0x000fde00078e0005 */
[----:B------:R-:W-:Y:S04]  /*1dc40*/  STL.64 [R1+0x2a0], R12 ;  /* 0x0002a00c01007387 */ /* 0x000fe80000100a00 */
[----:B------:R1:W-:Y:S04]  /*1dc50*/  STL.64 [R1+0x2a8], R14 ;  /* 0x0002a80e01007387 */ /* 0x0003e80000100a00 */
[----:B-1----:R-:W4:Y:S04]  /*1dc60*/  LDL.LU.64 R14, [R1+0x1ed8] ;  /* 0x001ed800010e7983 */ /* 0x002f280000300a00 */
[----:B------:R-:W4:Y:S04]  /*1dc70*/  LDL.LU.64 R12, [R1+0x1ed0] ;  /* 0x001ed000010c7983 */ /* 0x000f280000300a00 */
[----:B------:R-:W2:Y:S04]  /*1dc80*/  LDL.LU.64 R4, [R1+0x3d0] ;  /* 0x0003d00001047983 */ /* 0x000ea80000300a00 */
[----:B------:R-:W3:Y:S01]  /*1dc90*/  LDL.LU.64 R6, [R1+0x3d8] ;  /* 0x0003d80001067983 */ /* 0x000ee20000300a00 */
[----:B------:R-:W-:Y:S01]  /*1dca0*/  LOP3.LUT R10, R2, 0x7, RZ, 0xc0, !PT ;  /* 0x00000007020a7812 */ /* 0x000fe200078ec0ff */
[----:B0-----:R-:W-:-:S04]  /*1dcb0*/  IMAD.SHL.U32 R2, R11, 0x2, RZ ;  /* 0x000000020b027824 */ /* 0x001fc800078e00ff */
[----:B------:R-:W-:-:S05]  /*1dcc0*/  IMAD R10, R10, 0x110, RZ ;  /* 0x000001100a0a7824 */ /* 0x000fca00078e02ff */
[----:B------:R-:W-:Y:S01]  /*1dcd0*/  LOP3.LUT R2, R10, 0x10, R2, 0x78, !PT ;  /* 0x000000100a027812 */ /* 0x000fe200078e7802 */
[----:B---3--:R0:W-:Y:S04]  /*1dce0*/  STL.64 [R1+0x1e30], R6 ;  /* 0x001e300601007387 */ /* 0x0081e80000100a00 */
[----:B--2---:R1:W-:Y:S01]  /*1dcf0*/  STL.64 [R1+0x1e28], R4 ;  /* 0x001e280401007387 */ /* 0x0043e20000100a00 */
[----:B0-----:R-:W-:Y:S02]  /*1dd00*/  IMAD.SHL.U32 R7, R11, 0x80, RZ ;  /* 0x000000800b077824 */ /* 0x001fe400078e00ff */
[----:B-1----:R-:W-:Y:S02]  /*1dd10*/  IMAD.MOV.U32 R4, RZ, RZ, R9 ;  /* 0x000000ffff047224 */ /* 0x002fe400078e0009 */
[----:B------:R-:W-:-:S02]  /*1dd20*/  IMAD.MOV.U32 R5, RZ, RZ, R8 ;  /* 0x000000ffff057224 */ /* 0x000fc400078e0008 */
[----:B------:R-:W2:Y:S04]  /*1dd30*/  LDL.LU.64 R8, [R1+0x4a0] ;  /* 0x0004a00001087983 */ /* 0x000ea80000300a00 */
[----:B------:R-:W2:Y:S01]  /*1dd40*/  LDL.LU.64 R10, [R1+0x4a8] ;  /* 0x0004a800010a7983 */ /* 0x000ea20000300a00 */
[----:B------:R-:W-:-:S15]  /*1dd50*/  HMMA.16816.F32 R24, R20, R4, R24 ;  /* 0x000000041418723c */ /* 0x000fde0000001818 */
[----:B------:R-:W-:-:S08]  /*1dd60*/  NOP ;  /* 0x0000000000007918 */ /* 0x000fd00000000000 */
[----:B------:R-:W-:Y:S04]  /*1dd70*/  STL.64 [R1+0x290], R24 ;  /* 0x0002901801007387 */ /* 0x000fe80000100a00 */
[----:B------:R0:W-:Y:S04]  /*1dd80*/  STL.64 [R1+0x298], R26 ;  /* 0x0002981a01007387 */ /* 0x0001e80000100a00 */
[----:B0-----:R-:W3:Y:S04]  /*1dd90*/  LDL.LU.64 R26, [R1+0x1ec8] ;  /* 0x001ec800011a7983 */ /* 0x001ee80000300a00 */
[----:B------:R-:W3:Y:S04]  /*1dda0*/  LDL.LU.64 R24, [R1+0x1ec0] ;  /* 0x001ec00001187983 */ /* 0x000ee80000300a00 */
[----:B------:R0:W-:Y:S02]  /*1ddb0*/  STL.64 [R1+0x1e40], R4 ;  /* 0x001e400401007387 */ /* 0x0001e40000100a00 */
[----:B0-----:R-:W-:-:S02]  /*1ddc0*/  IMAD.MOV.U32 R4, RZ, RZ, R0 ;  /* 0x000000ffff047224 */ /* 0x001fc400078e0000 */
[----:B------:R-:W-:Y:S01]  /*1ddd0*/  IMAD.MOV.U32 R5, RZ, RZ, R29 ;  /* 0x000000ffff057224 */ /* 0x000fe200078e001d */
[----:B------:R-:W3:Y:S04]  /*1dde0*/  LDL.LU R0, [R1+0x1eb8] ;  /* 0x001eb80001007983 */ /* 0x000ee80000300800 */
[----:B------:R0:W-:Y:S02]  /*1ddf0*/  STL.64 [R1+0x1e58], R4 ;  /* 0x001e580401007387 */ /* 0x0001e40000100a00 */
[----:B0-----:R-:W-:Y:S02]  /*1de00*/  IMAD.MOV.U32 R4, RZ, RZ, R28 ;  /* 0x000000ffff047224 */ /* 0x001fe400078e001c */
[----:B------:R-:W-:-:S05]  /*1de10*/  IMAD.MOV.U32 R5, RZ, RZ, R19 ;  /* 0x000000ffff057224 */ /* 0x000fca00078e0013 */
[----:B------:R0:W-:Y:S01]  /*1de20*/  STL.64 [R1+0x1e70], R4 ;  /* 0x001e700401007387 */ /* 0x0001e20000100a00 */
[----:B------:R-:W-:Y:S01]  /*1de30*/  LOP3.LUT R2, R2, 0x800, R7, 0xf8, !PT ;  /* 0x0000080002027812 */ /* 0x000fe200078ef807 */
[----:B0-----:R-:W-:Y:S02]  /*1de40*/  IMAD.MOV.U32 R4, RZ, RZ, R18 ;  /* 0x000000ffff047224 */ /* 0x001fe400078e0012 */
[----:B----4-:R-:W-:-:S05]  /*1de50*/  IMAD.MOV.U32 R5, RZ, RZ, R15 ;  /* 0x000000ffff057224 */ /* 0x010fca00078e000f */
[----:B------:R0:W-:Y:S02]  /*1de60*/  STL.64 [R1+0x1e88], R4 ;  /* 0x001e880401007387 */ /* 0x0001e40000100a00 */
[----:B0-----:R-:W-:Y:S02]  /*1de70*/  IMAD.MOV.U32 R4, RZ, RZ, R14 ;  /* 0x000000ffff047224 */ /* 0x001fe400078e000e */
[----:B------:R-:W-:-:S05]  /*1de80*/  IMAD.MOV.U32 R5, RZ, RZ, R3 ;  /* 0x000000ffff057224 */ /* 0x000fca00078e0003 */
[----:B------:R2:W-:Y:S02]  /*1de90*/  STL.64 [R1+0x1ea0], R4 ;  /* 0x001ea00401007387 */ /* 0x0005e40000100a00 */
[----:B--2---:R-:W-:Y:S02]  /*1dea0*/  HMMA.16816.F32 R4, R20, R12, R8 ;  /* 0x0000000c1404723c */ /* 0x004fe40000001808 */
[----:B------:R-:W3:Y:S04]  /*1deb0*/  LDL.LU.64 R8, [R1+0x250] ;  /* 0x0002500001087983 */ /* 0x000ee80000300a00 */
[----:B------:R-:W3:-:S15]  /*1dec0*/  LDL.LU.64 R10, [R1+0x258] ;  /* 0x00025800010a7983 */ /* 0x000ede0000300a00 */
[----:B------:R-:W-:-:S02]  /*1ded0*/  NOP ;  /* 0x0000000000007918 */ /* 0x000fc40000000000 */
[----:B------:R0:W-:Y:S04]  /*1dee0*/  STL.64 [R1+0x280], R4 ;  /* 0x0002800401007387 */ /* 0x0001e80000100a00 */
[----:B------:R1:W-:Y:S04]  /*1def0*/  STL.64 [R1+0x288], R6 ;  /* 0x0002880601007387 */ /* 0x0003e80000100a00 */
[----:B0-----:R-:W2:Y:S04]  /*1df00*/  LDL.LU.64 R4, [R1+0x670] ;  /* 0x0006700001047983 */ /* 0x001ea80000300a00 */
[----:B-1----:R-:W2:Y:S04]  /*1df10*/  LDL.LU.64 R6, [R1+0x678] ;  /* 0x0006780001067983 */ /* 0x002ea80000300a00 */
[----:B------:R0:W-:Y:S04]  /*1df20*/  STL.64 [R1+0x1e38], R12 ;  /* 0x001e380c01007387 */ /* 0x0001e80000100a00 */
[----:B0-----:R-:W4:Y:S04]  /*1df30*/  LDL.LU.64 R12, [R1+0x3e0] ;  /* 0x0003e000010c7983 */ /* 0x001f280000300a00 */
[----:B------:R-:W3:Y:S04]  /*1df40*/  LDL.LU.64 R14, [R1+0x3e8] ;  /* 0x0003e800010e7983 */ /* 0x000ee80000300a00 */
[----:B---3--:R-:W-:Y:S04]  /*1df50*/  STL.64 [R1+0x1e50], R14 ;  /* 0x001e500e01007387 */ /* 0x008fe80000100a00 */
[----:B----4-:R0:W-:Y:S04]  /*1df60*/  STL.64 [R1+0x1e48], R12 ;  /* 0x001e480c01007387 */ /* 0x0101e80000100a00 */
[----:B0-----:R-:W3:Y:S04]  /*1df70*/  LDL.LU.64 R12, [R1+0x3f0] ;  /* 0x0003f000010c7983 */ /* 0x001ee80000300a00 */
[----:B------:R-:W4:Y:S04]  /*1df80*/  LDL.LU.64 R14, [R1+0x3f8] ;  /* 0x0003f800010e7983 */ /* 0x000f280000300a00 */
[----:B----4-:R-:W-:Y:S04]  /*1df90*/  STL.64 [R1+0x1e68], R14 ;  /* 0x001e680e01007387 */ /* 0x010fe80000100a00 */
[----:B---3--:R0:W-:Y:S04]  /*1dfa0*/  STL.64 [R1+0x1e60], R12 ;  /* 0x001e600c01007387 */ /* 0x0081e80000100a00 */
[----:B0-----:R-:W3:Y:S04]  /*1dfb0*/  LDL.LU.64 R12, [R1+0x4f0] ;  /* 0x0004f000010c7983 */ /* 0x001ee80000300a00 */
[----:B------:R-:W4:Y:S04]  /*1dfc0*/  LDL.LU.64 R14, [R1+0x4f8] ;  /* 0x0004f800010e7983 */ /* 0x000f280000300a00 */
[----:B----4-:R-:W-:Y:S04]  /*1dfd0*/  STL.64 [R1+0x1e80], R14 ;  /* 0x001e800e01007387 */ /* 0x010fe80000100a00 */
[----:B---3--:R0:W-:Y:S04]  /*1dfe0*/  STL.64 [R1+0x1e78], R12 ;  /* 0x001e780c01007387 */ /* 0x0081e80000100a00 */
[----:B0-----:R-:W3:Y:S04]  /*1dff0*/  LDL.LU.64 R12, [R1+0x560] ;  /* 0x00056000010c7983 */ /* 0x001ee80000300a00 */
[----:B------:R-:W4:Y:S01]  /*1e000*/  LDL.LU.64 R14, [R1+0x568] ;  /* 0x00056800010e7983 */ /* 0x000f220000300a00 */
[----:B------:R-:W-:Y:S01]  /*1e010*/  HMMA.16816.F32 R20, R20, R24, R8 ;  /* 0x000000181414723c */ /* 0x000fe20000001808 */
[----:B------:R-:W-:-:S02]  /*1e020*/  LOP3.LUT R2, R2, 0x60, RZ, 0x3c, !PT ;  /* 0x0000006002027812 */ /* 0x000fc400078e3cff */
[----:B----4-:R-:W-:Y:S04]  /*1e030*/  STL.64 [R1+0x1e98], R14 ;  /* 0x001e980e01007387 */ /* 0x010fe80000100a00 */
[----:B---3--:R0:W-:Y:S04]  /*1e040*/  STL.64 [R1+0x1e90], R12 ;  /* 0x001e900c01007387 */ /* 0x0081e80000100a00 */
[----:B0-----:R-:W3:Y:S04]  /*1e050*/  LDL.LU.64 R12, [R1+0x5d0] ;  /* 0x0005d000010c7983 */ /* 0x001ee80000300a00 */
[----:B------:R-:W3:Y:S04]  /*1e060*/  LDL.LU.64 R14, [R1+0x5d8] ;  /* 0x0005d800010e7983 */ /* 0x000ee80000300a00 */
[----:B------:R-:W2:Y:S04]  /*1e070*/  LDL.LU.64 R10, [R1+0x1eb0] ;  /* 0x001eb000010a7983 */ /* 0x000ea80000300a00 */
[----:B------:R-:W2:Y:S04]  /*1e080*/  LDL.LU.64 R8, [R1+0x1ea8] ;  /* 0x001ea80001087983 */ /* 0x000ea80000300a00 */
[----:B------:R-:W-:Y:S04]  /*1e090*/  STL.64 [R1+0x170], R20 ;  /* 0x0001701401007387 */ /* 0x000fe80000100a00 */
[----:B------:R-:W-:Y:S04]  /*1e0a0*/  STL.64 [R1+0x178], R22 ;  /* 0x0001781601007387 */ /* 0x000fe80000100a00 */
[----:B------:R-:W0:Y:S04]  /*1e0b0*/  LDSM.16.MT88.4 R20, [R2+UR4] ;  /* 0x000000040214783b */ /* 0x000e280008004200 */
[----:B0-----:R-:W-:Y:S04]  /*1e0c0*/  STL.64 [R1+0x1d20], R22 ;  /* 0x001d201601007387 */ /* 0x001fe80000100a00 */
[----:B------:R0:W-:Y:S04]  /*1e0d0*/  STL.64 [R1+0x1d18], R20 ;  /* 0x001d181401007387 */ /* 0x0001e80000100a00 */
[----:B0-----:R-:W4:Y:S04]  /*1e0e0*/  LDL.LU.64 R20, [R1+0x240] ;  /* 0x0002400001147983 */ /* 0x001f280000300a00 */
[----:B------:R-:W4:Y:S01]  /*1e0f0*/  LDL.LU.64 R22, [R1+0x248] ;  /* 0x0002480001167983 */ /* 0x000f220000300a00 */
[----:B--2---:R-:W-:-:S15]  /*1e100*/  HMMA.16816.F32 R4, R8, R16, R4 ;  /* 0x000000100804723c */ /* 0x004fde0000001804 */
[----:B------:R-:W-:-:S08]  /*1e110*/  NOP ;  /* 0x0000000000007918 */ /* 0x000fd00000000000 */
[----:B------:R0:W-:Y:S04]  /*1e120*/  STL.64 [R1+0x110], R4 ;  /* 0x0001100401007387 */ /* 0x0001e80000100a00 */
[----:B------:R3:W-:Y:S04]  /*1e130*/  STL.64 [R1+0x118], R6 ;  /* 0x0001180601007387 */ /* 0x0007e80000100a00 */
[----:B0-----:R-:W3:Y:S02]  /*1e140*/  LDL.LU.64 R4, [R1+0x1ea0] ;  /* 0x001ea00001047983 */ /* 0x001ee40000300a00 */
[----:B---3--:R-:W-:Y:S02]  /*1e150*/  HMMA.16816.F32 R4, R8, R4, R12 ;  /* 0x000000040804723c */ /* 0x008fe4000000180c */
[----:B------:R-:W2:Y:S04]  /*1e160*/  LDL.LU.64 R14, [R1+0x1e98] ;  /* 0x001e9800010e7983 */ /* 0x000ea80000300a00 */
[----:B------:R-:W2:-:S15]  /*1e170*/  LDL.LU.64 R12, [R1+0x1e90] ;  /* 0x001e9000010c7983 */ /* 0x000e9e0000300a00 */
[----:B------:R-:W-:-:S02]  /*1e180*/  NOP ;  /* 0x0000000000007918 */ /* 0x000fc40000000000 */
[----:B------:R0:W-:Y:S04]  /*1e190*/  STL.64 [R1+0x100], R4 ;  /* 0x0001000401007387 */ /* 0x0001e80000100a00 */
[----:B------:R2:W-:Y:S04]  /*1e1a0*/  STL.64 [R1+0x108], R6 ;  /* 0x0001080601007387 */ /* 0x0005e80000100a00 */
[----:B0-----:R-:W2:Y:S02]  /*1e1b0*/  LDL.LU.64 R4, [R1+0x1e88] ;  /* 0x001e880001047983 */ /* 0x001ea40000300a00 */
[----:B--2---:R-:W-:Y:S02]  /*1e1c0*/  HMMA.16816.F32 R4, R8, R4, R12 ;  /* 0x000000040804723c */ /* 0x004fe4000000180c */
        /* <DEDUP_REMOVED lines=21> */
[----:B------:R-:W2:-:S15]  /*1e320*/  LDL.LU.64 R12, [R1+0x1e38] ;  /* 0x001e3800010c7983 */ /* 0x000e9e0000300a00 */
[----:B------:R-:W-:-:S06]  /*1e330*/  NOP ;  /* 0x0000000000007918 */ /* 0x000fcc0000000000 */
[----:B------:R-:W-:Y:S04]  /*1e340*/  STL.64 [R1+0x1a0], R4 ;  /* 0x0001a00401007387 */ /* 0x000fe80000100a00 */
[----:B------:R0:W-:Y:S04]  /*1e350*/  STL.64 [R1+0x1a8], R6 ;  /* 0x0001a80601007387 */ /* 0x0001e80000100a00 */
[----:B0-----:R-:W2:Y:S04]  /*1e360*/  LDL.LU.64 R6, [R1+0x1e30] ;  /* 0x001e300001067983 */ /* 0x001ea80000300a00 */
[----:B------:R-:W2:Y:S02]  /*1e370*/  LDL.LU.64 R4, [R1+0x1e28] ;  /* 0x001e280001047983 */ /* 0x000ea40000300a00 */
[----:B--2---:R-:W-:-:S15]  /*1e380*/  HMMA.16816.F32 R4, R8, R12, R4 ;  /* 0x0000000c0804723c */ /* 0x004fde0000001804 */
[----:B------:R-:W-:-:S08]  /*1e390*/  NOP ;  /* 0x0000000000007918 */ /* 0x000fd00000000000 */
[----:B------:R-:W-:Y:S04]  /*1e3a0*/  STL.64 [R1+0x190], R4 ;  /* 0x0001900401007387 */ /* 0x000fe80000100a00 */
[----:B------:R0:W-:Y:S04]  /*1e3b0*/  STL.64 [R1+0x198], R6 ;  /* 0x0001980601007387 */ /* 0x0001e80000100a00 */
[----:B0-----:R-:W2:Y:S04]  /*1e3c0*/  LDL.LU.64 R6, [R1+0x1e20] ;  /* 0x001e200001067983 */ /* 0x001ea80000300a00 */
[----:B------:R-:W2:Y:S04]  /*1e3d0*/  LDL.LU.64 R4, [R1+0x1e18] ;  /* 0x001e180001047983 */ /* 0x000ea80000300a00 */
[----:B------:R0:W-:Y:S04]  /*1e3e0*/  STL.64 [R1+0x1db0], R12 ;  /* 0x001db00c01007387 */ /* 0x0001e80000100a00 */
[----:B0-----:R-:W3:Y:S04]  /*1e3f0*/  LDL.64 R12, [R1+0x90] ;  /* 0x00009000010c7983 */ /* 0x001ee80000100a00 */
[----:B---3--:R0:W-:Y:S04]  /*1e400*/  STL.64 [R1+0x1dc8], R12 ;  /* 0x001dc80c01007387 */ /* 0x0081e80000100a00 */
[----:B0-----:R-:W3:Y:S04]  /*1e410*/  LDL.64 R12, [R1+0xa0] ;  /* 0x0000a000010c7983 */ /* 0x001ee80000100a00 */
[----:B---3--:R0:W-:Y:S04]  /*1e420*/  STL.64 [R1+0x1de0], R12 ;  /* 0x001de00c01007387 */ /* 0x0081e80000100a00 */
[----:B0-----:R-:W3:Y:S01]  /*1e430*/  LDL.64 R12, [R1+0xb0] ;  /* 0x0000b000010c7983 */ /* 0x001ee20000100a00 */
[----:B----4-:R-:W-:Y:S03]  /*1e440*/  HMMA.16816.F32 R8, R8, R24, R20 ;  /* 0x000000180808723c */ /* 0x010fe60000001814 */
[----:B---3--:R0:W-:Y:S04]  /*1e450*/  STL.64 [R1+0x1df8], R12 ;  /* 0x001df80c01007387 */ /* 0x0081e80000100a00 */
[----:B0-----:R-:W3:Y:S04]  /*1e460*/  LDL.64 R12, [R1+0xc0] ;  /* 0x0000c000010c7983 */ /* 0x001ee80000100a00 */
[----:B---3--:R0:W-:Y:S04]  /*1e470*/  STL.64 [R1+0x1e00], R12 ;  /* 0x001e000c01007387 */ /* 0x0081e80000100a00 */
[----:B------:R-:W-:Y:S04]  /*1e480*/  STL.64 [R1+0x1dc0], R26 ;  /* 0x001dc01a01007387 */ /* 0x000fe80000100a00 */
[----:B------:R-:W-:Y:S04]  /*1e490*/  STL.64 [R1+0x1db8], R24 ;  /* 0x001db81801007387 */ /* 0x000fe80000100a00 */
[----:B------:R-:W-:Y:S04]  /*1e4a0*/  STL.64 [R1+0xe0], R8 ;  /* 0x0000e00801007387 */ /* 0x000fe80000100a00 */
[----:B------:R-:W-:Y:S04]  /*1e4b0*/  STL.64 [R1+0xe8], R10 ;  /* 0x0000e80a01007387 */ /* 0x000fe80000100a00 */
[----:B------:R-:W1:Y:S04]  /*1e4c0*/  LDSM.16.MT88.4 R8, [R2+UR4+0x80] ;  /* 0x000080040208783b */ /* 0x000e680008004200 */
[----:B0-----:R-:W3:Y:S04]  /*1e4d0*/  LDL.LU.64 R12, [R1+0x5f0] ;  /* 0x0005f000010c7983 */ /* 0x001ee80000300a00 */
[----:B------:R-:W4:Y:S04]  /*1e4e0*/  LDL.LU.64 R14, [R1+0x5f8] ;  /* 0x0005f800010e7983 */ /* 0x000f280000300a00 */
[----:B----4-:R-:W-:Y:S04]  /*1e4f0*/  STL.64 [R1+0x1e10], R14 ;  /* 0x001e100e01007387 */ /* 0x010fe80000100a00 */
[----:B---3--:R0:W-:Y:S04]  /*1e500*/  STL.64 [R1+0x1e08], R12 ;  /* 0x001e080c01007387 */ /* 0x0081e80000100a00 */
[----:B0-----:R-:W2:Y:S04]  /*1e510*/  LDL.LU.64 R12, [R1+0x690] ;  /* 0x00069000010c7983 */ /* 0x001ea80000300a00 */
[----:B------:R-:W2:Y:S04]  /*1e520*/  LDL.LU.64 R14, [R1+0x698] ;  /* 0x00069800010e7983 */ /* 0x000ea80000300a00 */
[----:B------:R-:W3:Y:S04]  /*1e530*/  LDL.LU.64 R24, [R1+0x480] ;  /* 0x0004800001187983 */ /* 0x000ee80000300a00 */
[----:B------:R-:W4:Y:S04]  /*1e540*/  LDL.LU.64 R26, [R1+0x488] ;  /* 0x00048800011a7983 */ /* 0x000f280000300a00 */
[----:B----4-:R-:W-:Y:S04]  /*1e550*/  STL.64 [R1+0x1dd8], R26 ;  /* 0x001dd81a01007387 */ /* 0x010fe80000100a00 */
[----:B---3--:R0:W-:Y:S04]  /*1e560*/  STL.64 [R1+0x1dd0], R24 ;  /* 0x001dd01801007387 */ /* 0x0081e80000100a00 */
[----:B0-----:R-:W3:Y:S04]  /*1e570*/  LDL.LU.64 R24, [R1+0x490] ;  /* 0x0004900001187983 */ /* 0x001ee80000300a00 */
[----:B------:R-:W4:Y:S01]  /*1e580*/  LDL.LU.64 R26, [R1+0x498] ;  /* 0x00049800011a7983 */ /* 0x000f220000300a00 */
[C---:B--2---:R-:W-:Y:S03]  /*1e590*/  HMMA.16816.F32 R12, R4.reuse, R16, R12 ;  /* 0x00000010040c723c */ /* 0x044fe6000000180c */
[----:B----4-:R-:W-:Y:S04]  /*1e5a0*/  STL.64 [R1+0x1df0], R26 ;  /* 0x001df01a01007387 */ /* 0x010fe80000100a00 */
[----:B---3--:R0:W-:Y:S04]  /*1e5b0*/  STL.64 [R1+0x1de8], R24 ;  /* 0x001de81801007387 */ /* 0x0081e80000100a00 */
[----:B0-----:R-:W2:Y:S04]  /*1e5c0*/  LDL.LU.64 R24, [R1+0x500] ;  /* 0x0005000001187983 */ /* 0x001ea80000300a00 */
[----:B------:R-:W2:Y:S04]  /*1e5d0*/  LDL.LU.64 R26, [R1+0x508] ;  /* 0x00050800011a7983 */ /* 0x000ea80000300a00 */
[----:B------:R-:W3:Y:S04]  /*1e5e0*/  LDL.LU.64 R20, [R1+0x470] ;  /* 0x0004700001147983 */ /* 0x000ee80000300a00 */
[----:B------:R-:W3:Y:S04]  /*1e5f0*/  LDL.LU.64 R22, [R1+0x478] ;  /* 0x0004780001167983 */ /* 0x000ee80000300a00 */
[----:B-1----:R-:W-:Y:S04]  /*1e600*/  STL [R1+0x1cb4], R10 ;  /* 0x001cb40a01007387 */ /* 0x002fe80000100800 */
[----:B------:R-:W-:Y:S04]  /*1e610*/  STL [R1+0x1cb0], R11 ;  /* 0x001cb00b01007387 */ /* 0x000fe80000100800 */
[----:B------:R0:W-:Y:S04]  /*1e620*/  STL.64 [R1+0x1ce8], R8 ;  /* 0x001ce80801007387 */ /* 0x0001e80000100a00 */
[----:B0-----:R-:W4:Y:S04]  /*1e630*/  LDL.LU.64 R8, [R1+0xd0] ;  /* 0x0000d00001087983 */ /* 0x001f280000300a00 */
[----:B------:R-:W-:Y:S04]  /*1e640*/  STL.64 [R1+0x160], R12 ;  /* 0x0001600c01007387 */ /* 0x000fe80000100a00 */
[----:B------:R0:W-:Y:S04]  /*1e650*/  STL.64 [R1+0x168], R14 ;  /* 0x0001680e01007387 */ /* 0x0001e80000100a00 */
[----:B0-----:R-:W4:Y:S04]  /*1e660*/  LDL.LU.64 R14, [R1+0x1e10] ;  /* 0x001e1000010e7983 */ /* 0x001f280000300a00 */
[----:B------:R-:W4:Y:S02]  /*1e670*/  LDL.LU.64 R12, [R1+0x1e08] ;  /* 0x001e0800010c7983 */ /* 0x000f240000300a00 */
[----:B----4-:R-:W-:-:S15]  /*1e680*/  HMMA.16816.F32 R12, R4, R8, R12 ;  /* 0x00000008040c723c */ /* 0x010fde000000180c */
[----:B------:R-:W-:-:S08]  /*1e690*/  NOP ;  /* 0x0000000000007918 */ /* 0x000fd00000000000 */
[----:B------:R0:W-:Y:S04]  /*1e6a0*/  STL.64 [R1+0x150], R12 ;  /* 0x0001500c01007387 */ /* 0x0001e80000100a00 */
[----:B------:R-:W-:Y:S04]  /*1e6b0*/  STL.64 [R1+0x158], R14 ;  /* 0x0001580e01007387 */ /* 0x000fe80000100a00 */
[----:B0-----:R-:W4:Y:S04]  /*1e6c0*/  LDL.LU.64 R12, [R1+0x1e00] ;  /* 0x001e0000010c7983 */ /* 0x001f280000300a00 */
[----:B------:R0:W-:Y:S04]  /*1e6d0*/  STL.64 [R1+0x1d98], R8 ;  /* 0x001d980801007387 */ /* 0x0001e80000100a00 */
[----:B0-----:R-:W4:Y:S04]  /*1e6e0*/  LDL.LU.64 R8, [R1+0x580] ;  /* 0x0005800001087983 */ /* 0x001f280000300a00 */
[----:B------:R-:W4:Y:S02]  /*1e6f0*/  LDL.LU.64 R10, [R1+0x588] ;  /* 0x00058800010a7983 */ /* 0x000f240000300a00 */
[----:B----4-:R-:W-:-:S15]  /*1e700*/  HMMA.16816.F32 R8, R4, R12, R8 ;  /* 0x0000000c0408723c */ /* 0x010fde0000001808 */
[----:B------:R-:W-:-:S08]  /*1e710*/  NOP ;  /* 0x0000000000007918 */ /* 0x000fd00000000000 */
[----:B------:R0:W-:Y:S04]  /*1e720*/  STL.64 [R1+0x140], R8 ;  /* 0x0001400801007387 */ /* 0x0001e80000100a00 */
[----:B------:R1:W-:Y:S01]  /*1e730*/  STL.64 [R1+0x148], R10 ;  /* 0x0001480a01007387 */ /* 0x0003e20000100a00 */
[----:B0-----:R-:W-:Y:S02]  /*1e740*/  IMAD.MOV.U32 R9, RZ, RZ, R12 ;  /* 0x000000ffff097224 */ /* 0x001fe400078e000c */
[----:B------:R-:W-:Y:S02]  /*1e750*/  IMAD.MOV.U32 R8, RZ, RZ, R13 ;  /* 0x000000ffff087224 */ /* 0x000fe400078e000d */
[----:B------:R-:W2:Y:S02]  /*1e760*/  LDL.LU.64 R12, [R1+0x1df8] ;  /* 0x001df800010c7983 */ /* 0x000ea40000300a00 */
[----:B--2---:R-:W-:Y:S06]  /*1e770*/  HMMA.16816.F32 R24, R4, R12, R24 ;  /* 0x0000000c0418723c */ /* 0x004fec0000001818 */
[----:B-1----:R-:W-:-:S02]  /*1e780*/  IMAD.MOV.U32 R11, RZ, RZ, R12 ;  /* 0x000000ffff0b7224 */ /* 0x002fc400078e000c */
[----:B------:R-:W-:-:S15]  /*1e790*/  IMAD.MOV.U32 R10, RZ, RZ, R13 ;  /* 0x000000ffff0a7224 */ /* 0x000fde00078e000d */
[----:B------:R-:W-:Y:S04]  /*1e7a0*/  STL.64 [R1+0x270], R24 ;  /* 0x0002701801007387 */ /* 0x000fe80000100a00 */
[----:B------:R0:W-:Y:S04]  /*1e7b0*/  STL.64 [R1+0x278], R26 ;  /* 0x0002781a01007387 */ /* 0x0001e80000100a00 */
[----:B0-----:R-:W2:Y:S04]  /*1e7c0*/  LDL.LU.64 R26, [R1+0x1df0] ;  /* 0x001df000011a7983 */ /* 0x001ea80000300a00 */
[----:B------:R-:W2:Y:S04]  /*1e7d0*/  LDL.LU.64 R24, [R1+0x1de8] ;  /* 0x001de80001187983 */ /* 0x000ea80000300a00 */
[----:B------:R-:W2:Y:S02]  /*1e7e0*/  LDL.LU.64 R12, [R1+0x1de0] ;  /* 0x001de000010c7983 */ /* 0x000ea40000300a00 */
        /* <DEDUP_REMOVED lines=14> */
[----:B------:R-:W4:Y:S04]  /*1e8d0*/  LDL.LU.64 R24, [R1+0x1db8] ;  /* 0x001db80001187983 */ /* 0x000f280000300a00 */
[----:B------:R-:W3:Y:S02]  /*1e8e0*/  LDL.LU.64 R12, [R1+0x1db0] ;  /* 0x001db000010c7983 */ /* 0x000ee40000300a00 */
[----:B---3--:R-:W-:Y:S06]  /*1e8f0*/  HMMA.16816.F32 R20, R4, R12, R20 ;  /* 0x0000000c0414723c */ /* 0x008fec0000001814 */
[----:B------:R-:W-:-:S02]  /*1e900*/  IMAD.MOV.U32 R3, RZ, RZ, R12 ;  /* 0x000000ffff037224 */ /* 0x000fc400078e000c */
[----:B------:R-:W-:-:S15]  /*1e910*/  IMAD.MOV.U32 R2, RZ, RZ, R13 ;  /* 0x000000ffff027224 */ /* 0x000fde00078e000d */
[----:B------:R0:W-:Y:S04]  /*1e920*/  STL.64 [R1+0x240], R20 ;  /* 0x0002401401007387 */ /* 0x0001e80000100a00 */
[----:B------:R1:W-:Y:S04]  /*1e930*/  STL.64 [R1+0x248], R22 ;  /* 0x0002481601007387 */ /* 0x0003e80000100a00 */
[----:B------:R-:W4:Y:S04]  /*1e940*/  LDL.LU.64 R12, [R1+0x380] ;  /* 0x00038000010c7983 */ /* 0x000f280000300a00 */
[----:B------:R-:W4:Y:S04]  /*1e950*/  LDL.LU.64 R14, [R1+0x388] ;  /* 0x00038800010e7983 */ /* 0x000f280000300a00 */
[----:B0-----:R-:W3:Y:S04]  /*1e960*/  LDL.LU.64 R20, [R1+0x360] ;  /* 0x0003600001147983 */ /* 0x001ee80000300a00 */
[----:B-1----:R-:W2:Y:S04]  /*1e970*/  LDL.LU.64 R22, [R1+0x368] ;  /* 0x0003680001167983 */ /* 0x002ea80000300a00 */
[----:B--2---:R-:W-:Y:S04]  /*1e980*/  STL.64 [R1+0x1d30], R22 ;  /* 0x001d301601007387 */ /* 0x004fe80000100a00 */
[----:B---3--:R0:W-:Y:S04]  /*1e990*/  STL.64 [R1+0x1d28], R20 ;  /* 0x001d281401007387 */ /* 0x0081e80000100a00 */
[----:B0-----:R-:W2:Y:S04]  /*1e9a0*/  LDL.LU.64 R20, [R1+0x3b0] ;  /* 0x0003b00001147983 */ /* 0x001ea80000300a00 */
[----:B------:R-:W3:Y:S04]  /*1e9b0*/  LDL.LU.64 R22, [R1+0x3b8] ;  /* 0x0003b80001167983 */ /* 0x000ee80000300a00 */
[----:B---3--:R-:W-:Y:S04]  /*1e9c0*/  STL.64 [R1+0x1d40], R22 ;  /* 0x001d401601007387 */ /* 0x008fe80000100a00 */
[----:B--2---:R0:W-:Y:S02]  /*1e9d0*/  STL.64 [R1+0x1d38], R20 ;  /* 0x001d381401007387 */ /* 0x0041e40000100a00 */
[----:B0-----:R-:W-:-:S02]  /*1e9e0*/  IMAD.MOV.U32 R20, RZ, RZ, R29 ;  /* 0x000000ffff147224 */ /* 0x001fc400078e001d */
[----:B------:R-:W-:-:S05]  /*1e9f0*/  IMAD.MOV.U32 R21, RZ, RZ, R28 ;  /* 0x000000ffff157224 */ /* 0x000fca00078e001c */
[----:B------:R0:W-:Y:S04]  /*1ea00*/  STL.64 [R1+0x1d58], R20 ;  /* 0x001d581401007387 */ /* 0x0001e80000100a00 */
[----:B0-----:R-:W2:Y:S04]  /*1ea10*/  LDL.LU.64 R20, [R1+0x370] ;  /* 0x0003700001147983 */ /* 0x001ea80000300a00 */
[----:B------:R-:W3:Y:S01]  /*1ea20*/  LDL.LU.64 R22, [R1+0x378] ;  /* 0x0003780001167983 */ /* 0x000ee20000300a00 */
[----:B----4-:R-:W-:Y:S03]  /*1ea30*/  HMMA.16816.F32 R4, R4, R24, R12 ;  /* 0x000000180404723c */ /* 0x010fe6000000180c */
[----:B---3--:R-:W-:Y:S04]  /*1ea40*/  STL.64 [R1+0x1d68], R22 ;  /* 0x001d681601007387 */ /* 0x008fe80000100a00 */
[----:B--2---:R0:W-:Y:S02]  /*1ea50*/  STL.64 [R1+0x1d60], R20 ;  /* 0x001d601401007387 */ /* 0x0041e40000100a00 */
[----:B0-----:R-:W-:-:S02]  /*1ea60*/  IMAD.MOV.U32 R20, RZ, RZ, R11 ;  /* 0x000000ffff147224 */ /* 0x001fc400078e000b */
[----:B------:R-:W-:-:S05]  /*1ea70*/  IMAD.MOV.U32 R21, RZ, RZ, R10 ;  /* 0x000000ffff157224 */ /* 0x000fca00078e000a */
[----:B------:R0:W-:Y:S02]  /*1ea80*/  STL.64 [R1+0x1d78], R20 ;  /* 0x001d781401007387 */ /* 0x0001e40000100a00 */
[----:B0-----:R-:W-:Y:S02]  /*1ea90*/  IMAD.MOV.U32 R20, RZ, RZ, R9 ;  /* 0x000000ffff147224 */ /* 0x001fe400078e0009 */
[----:B------:R-:W-:Y:S02]  /*1eaa0*/  IMAD.MOV.U32 R21, RZ, RZ, R8 ;  /* 0x000000ffff157224 */ /* 0x000fe400078e0008 */
[----:B------:R-:W2:Y:S04]  /*1eab0*/  LDL.LU.64 R8, [R1+0x660] ;  /* 0x0006600001087983 */ /* 0x000ea80000300a00 */
[----:B------:R-:W2:Y:S04]  /*1eac0*/  LDL.LU.64 R10, [R1+0x668] ;  /* 0x00066800010a7983 */ /* 0x000ea80000300a00 */
[----:B------:R0:W-:Y:S04]  /*1ead0*/  STL.64 [R1+0x1d90], R20 ;  /* 0x001d901401007387 */ /* 0x0001e80000100a00 */
[----:B0-----:R-:W3:Y:S04]  /*1eae0*/  LDL.LU.64 R20, [R1+0x5c0] ;  /* 0x0005c00001147983 */ /* 0x001ee80000300a00 */
[----:B------:R-:W3:Y:S04]  /*1eaf0*/  LDL.LU.64 R22, [R1+0x5c8] ;  /* 0x0005c80001167983 */ /* 0x000ee80000300a00 */
[----:B------:R-:W2:Y:S04]  /*1eb00*/  LDL.LU.64 R14, [R1+0x1da8] ;  /* 0x001da800010e7983 */ /* 0x000ea80000300a00 */
[----:B------:R-:W2:Y:S04]  /*1eb10*/  LDL.LU.64 R12, [R1+0x1da0] ;  /* 0x001da000010c7983 */ /* 0x000ea80000300a00 */
[----:B------:R0:W-:Y:S04]  /*1eb20*/  STL.64 [R1+0x130], R4 ;  /* 0x0001300401007387 */ /* 0x0001e80000100a00 */
[----:B------:R-:W-:Y:S01]  /*1eb30*/  STL.64 [R1+0x138], R6 ;  /* 0x0001380601007387 */ /* 0x000fe20000100a00 */
[----:B0-----:R-:W-:-:S02]  /*1eb40*/  IMAD.MOV.U32 R4, RZ, RZ, R19 ;  /* 0x000000ffff047224 */ /* 0x001fc400078e0013 */
[----:B------:R-:W-:-:S05]  /*1eb50*/  IMAD.MOV.U32 R5, RZ, RZ, R18 ;  /* 0x000000ffff057224 */ /* 0x000fca00078e0012 */
[----:B------:R0:W-:Y:S04]  /*1eb60*/  STL.64 [R1+0x1d70], R4 ;  /* 0x001d700401007387 */ /* 0x0001e80000100a00 */
[----:B0-----:R-:W4:Y:S04]  /*1eb70*/  LDL.LU.64 R4, [R1+0x4e0] ;  /* 0x0004e00001047983 */ /* 0x001f280000300a00 */
[----:B------:R-:W3:Y:S01]  /*1eb80*/  LDL.LU.64 R6, [R1+0x4e8] ;  /* 0x0004e80001067983 */ /* 0x000ee20000300a00 */
[C---:B--2---:R-:W-:Y:S03]  /*1eb90*/  HMMA.16816.F32 R8, R12.reuse, R16, R8 ;  /* 0x000000100c08723c */ /* 0x044fe60000001808 */
[----:B---3--:R-:W-:Y:S04]  /*1eba0*/  STL.64 [R1+0x1d88], R6 ;  /* 0x001d880601007387 */ /* 0x008fe80000100a00 */
[----:B----4-:R0:W-:Y:S04]  /*1ebb0*/  STL.64 [R1+0x1d80], R4 ;  /* 0x001d800401007387 */ /* 0x0101e80000100a00 */
[----:B0-----:R-:W2:Y:S04]  /*1ebc0*/  LDL.LU.64 R4, [R1+0x540] ;  /* 0x0005400001047983 */ /* 0x001ea80000300a00 */
[----:B------:R-:W2:Y:S04]  /*1ebd0*/  LDL.LU.64 R6, [R1+0x548] ;  /* 0x0005480001067983 */ /* 0x000ea80000300a00 */
[----:B------:R-:W-:Y:S04]  /*1ebe0*/  STL.64 [R1+0x1d50], R26 ;  /* 0x001d501a01007387 */ /* 0x000fe80000100a00 */
[----:B------:R0:W-:Y:S04]  /*1ebf0*/  STL.64 [R1+0x1d48], R24 ;  /* 0x001d481801007387 */ /* 0x0001e80000100a00 */
[----:B0-----:R-:W3:Y:S04]  /*1ec00*/  LDL.LU.64 R24, [R1+0x3c0] ;  /* 0x0003c00001187983 */ /* 0x001ee80000300a00 */
[----:B------:R-:W3:Y:S04]  /*1ec10*/  LDL.LU.64 R26, [R1+0x3c8] ;  /* 0x0003c800011a7983 */ /* 0x000ee80000300a00 */
[----:B------:R0:W-:Y:S04]  /*1ec20*/  STL.64 [R1+0x70], R8 ;  /* 0x0000700801007387 */ /* 0x0001e80000100a00 */
[----:B------:R-:W-:Y:S04]  /*1ec30*/  STL.64 [R1+0x78], R10 ;  /* 0x0000780a01007387 */ /* 0x000fe80000100a00 */
[----:B0-----:R-:W4:Y:S02]  /*1ec40*/  LDL.LU.64 R8, [R1+0x1d98] ;  /* 0x001d980001087983 */ /* 0x001f240000300a00 */
[----:B----4-:R-:W-:-:S15]  /*1ec50*/  HMMA.16816.F32 R20, R12, R8, R20 ;  /* 0x000000080c14723c */ /* 0x010fde0000001814 */
[----:B------:R-:W-:-:S08]  /*1ec60*/  NOP ;  /* 0x0000000000007918 */ /* 0x000fd00000000000 */
        /* <DEDUP_REMOVED lines=17> */
[----:B--2---:R-:W-:Y:S02]  /*1ed80*/  HMMA.16816.F32 R4, R12, R4, R20 ;  /* 0x000000040c04723c */ /* 0x004fe40000001814 */
[----:B------:R-:W3:-:S15]  /*1ed90*/  LDL.LU.64 R20, [R1+0x1d58] ;  /* 0x001d580001147983 */ /* 0x000ede0000300a00 */
[----:B------:R-:W-:-:S06]  /*1eda0*/  NOP ;  /* 0x0000000000007918 */ /* 0x000fcc0000000000 */
[----:B------:R-:W-:Y:S04]  /*1edb0*/  STL.64 [R1+0x30], R4 ;  /* 0x0000300401007387 */ /* 0x000fe80000100a00 */
[----:B------:R-:W-:Y:S04]  /*1edc0*/  STL.64 [R1+0x38], R6 ;  /* 0x0000380601007387 */ /* 0x000fe80000100a00 */
[----:B------:R-:W0:Y:S04]  /*1edd0*/  LDSM.16.MT88.4 R4, [R0+UR4+0x1000] ;  /* 0x001000040004783b */ /* 0x000e280008004200 */
[----:B0-----:R-:W-:Y:S04]  /*1ede0*/  STL.64 [R1+0x1c20], R6 ;  /* 0x001c200601007387 */ /* 0x001fe80000100a00 */
[----:B------:R-:W-:Y:S01]  /*1edf0*/  STL.64 [R1+0x1c18], R4 ;  /* 0x001c180401007387 */ /* 0x000fe20000100a00 */
[----:B---3--:R-:W-:Y:S03]  /*1ee00*/  HMMA.16816.F32 R20, R12, R20, R24 ;  /* 0x000000140c14723c */ /* 0x008fe60000001818 */
[----:B------:R-:W2:Y:S04]  /*1ee10*/  LDL.LU.64 R26, [R1+0x1d50] ;  /* 0x001d5000011a7983 */ /* 0x000ea80000300a00 */
[----:B------:R-:W3:-:S15]  /*1ee20*/  LDL.LU.64 R24, [R1+0x1d48] ;  /* 0x001d480001187983 */ /* 0x000ede0000300a00 */
[----:B------:R-:W-:-:S01]  /*1ee30*/  NOP ;  /* 0x0000000000007918 */ /* 0x000fc20000000000 */
[----:B------:R-:W-:Y:S04]  /*1ee40*/  STL.64 [R1+0x20], R20 ;  /* 0x0000201401007387 */ /* 0x000fe80000100a00 */
[----:B------:R0:W-:Y:S04]  /*1ee50*/  STL.64 [R1+0x28], R22 ;  /* 0x0000281601007387 */ /* 0x0001e80000100a00 */
[----:B0-----:R-:W4:Y:S04]  /*1ee60*/  LDL.LU.64 R22, [R1+0x1d40] ;  /* 0x001d400001167983 */ /* 0x001f280000300a00 */
[----:B------:R-:W4:Y:S01]  /*1ee70*/  LDL.LU.64 R20, [R1+0x1d38] ;  /* 0x001d380001147983 */ /* 0x000f220000300a00 */
[----:B------:R-:W-:-:S02]  /*1ee80*/  IMAD.MOV.U32 R4, RZ, RZ, R3 ;  /* 0x000000ffff047224 */ /* 0x000fc400078e0003 */
[----:B------:R-:W-:-:S07]  /*1ee90*/  IMAD.MOV.U32 R5, RZ, RZ, R2 ;  /* 0x000000ffff057224 */ /* 0x000fce00078e0002 */
[----:B----4-:R-:W-:-:S15]  /*1eea0*/  HMMA.16816.F32 R20, R12, R4, R20 ;  /* 0x000000040c14723c */ /* 0x010fde0000001814 */
[----:B------:R-:W-:-:S08]  /*1eeb0*/  NOP ;  /* 0x0000000000007918 */ /* 0x000fd00000000000 */
[----:B------:R-:W-:Y:S04]  /*1eec0*/  STL.64 [R1+0x10], R20 ;  /* 0x0000101401007387 */ /* 0x000fe80000100a00 */
[----:B------:R0:W-:Y:S04]  /*1eed0*/  STL.64 [R1+0x18], R22 ;  /* 0x0000181601007387 */ /* 0x0001e80000100a00 */
[----:B0-----:R-:W3:Y:S04]  /*1eee0*/  LDL.LU.64 R22, [R1+0x1d30] ;  /* 0x001d300001167983 */ /* 0x001ee80000300a00 */
[----:B------:R-:W3:Y:S04]  /*1eef0*/  LDL.LU.64 R20, [R1+0x1d28] ;  /* 0x001d280001147983 */ /* 0x000ee80000300a00 */
[----:B------:R0:W-:Y:S04]  /*1ef00*/  STL.64 [R1+0x1d10], R4 ;  /* 0x001d100401007387 */ /* 0x0001e80000100a00 */
[----:B0-----:R-:W4:Y:S04]  /*1ef10*/  LDL.LU.64 R4, [R1+0x5b0] ;  /* 0x0005b00001047983 */ /* 0x001f280000300a00 */
[----:B------:R-:W4:Y:S01]  /*1ef20*/  LDL.LU.64 R6, [R1+0x5b8] ;  /* 0x0005b80001067983 */ /* 0x000f220000300a00 */
[----:B---3--:R-:W-:Y:S03]  /*1ef30*/  HMMA.16816.F32 R12, R12, R24, R20 ;  /* 0x000000180c0c723c */ /* 0x008fe60000001814 */
[----:B------:R-:W4:Y:S04]  /*1ef40*/  LDL.LU.64 R22, [R1+0x1d20] ;  /* 0x001d200001167983 */ /* 0x000f280000300a00 */
[----:B------:R-:W4:-:S15]  /*1ef50*/  LDL.LU.64 R20, [R1+0x1d18] ;  /* 0x001d180001147983 */ /* 0x000f1e0000300a00 */
[----:B------:R-:W-:-:S01]  /*1ef60*/  NOP ;  /* 0x0000000000007918 */ /* 0x000fc20000000000 */
[----:B------:R0:W-:Y:S04]  /*1ef70*/  STL.64 [R1], R12 ;  /* 0x0000000c01007387 */ /* 0x0001e80000100a00 */
[----:B------:R-:W-:Y:S04]  /*1ef80*/  STL.64 [R1+0x8], R14 ;  /* 0x0000080e01007387 */ /* 0x000fe80000100a00 */
[----:B0-----:R-:W3:Y:S04]  /*1ef90*/  LDL.LU.64 R12, [R1+0xa0] ;  /* 0x0000a000010c7983 */ /* 0x001ee80000300a00 */
[----:B---3--:R0:W-:Y:S04]  /*1efa0*/  STL.64 [R1+0x1cf0], R12 ;  /* 0x001cf00c01007387 */ /* 0x0081e80000100a00 */
[----:B0-----:R-:W3:Y:S04]  /*1efb0*/  LDL.LU.64 R12, [R1+0xb0] ;  /* 0x0000b000010c7983 */ /* 0x001ee80000300a00 */
[----:B---3--:R0:W-:Y:S04]  /*1efc0*/  STL.64 [R1+0x1d08], R12 ;  /* 0x001d080c01007387 */ /* 0x0081e80000100a00 */
[----:B0-----:R-:W3:Y:S04]  /*1efd0*/  LDL.LU.64 R12, [R1+0xc0] ;  /* 0x0000c000010c7983 */ /* 0x001ee80000300a00 */
[----:B--2---:R-:W-:Y:S04]  /*1efe0*/  STL.64 [R1+0x1cd0], R26 ;  /* 0x001cd01a01007387 */ /* 0x004fe80000100a00 */
[----:B------:R0:W-:Y:S04]  /*1eff0*/  STL.64 [R1+0x1cc8], R24 ;  /* 0x001cc81801007387 */ /* 0x0001e80000100a00 */
[----:B0-----:R-:W2:Y:S04]  /*1f000*/  LDL.LU.64 R24, [R1+0x650] ;  /* 0x0006500001187983 */ /* 0x001ea80000300a00 */
[----:B------:R-:W2:Y:S01]  /*1f010*/  LDL.LU.64 R26, [R1+0x658] ;  /* 0x00065800011a7983 */ /* 0x000ea20000300a00 */
[----:B----4-:R-:W-:Y:S06]  /*1f020*/  HMMA.16816.F32 R4, R20, R8, R4 ;  /* 0x000000081404723c */ /* 0x010fec0000001804 */
[----:B------:R-:W-:-:S02]  /*1f030*/  IMAD.MOV.U32 R19, RZ, RZ, R8 ;  /* 0x000000ffff137224 */ /* 0x000fc400078e0008 */
[----:B------:R-:W-:Y:S01]  /*1f040*/  IMAD.MOV.U32 R18, RZ, RZ, R9 ;  /* 0x000000ffff127224 */ /* 0x000fe200078e0009 */
[----:B--2---:R-:W-:-:S15]  /*1f050*/  HMMA.16816.F32 R24, R20, R16, R24 ;  /* 0x000000101418723c */ /* 0x004fde0000001818 */
[----:B------:R-:W-:-:S08]  /*1f060*/  NOP ;  /* 0x0000000000007918 */ /* 0x000fd00000000000 */
[----:B------:R-:W-:Y:S04]  /*1f070*/  STL.64 [R1+0x380], R24 ;  /* 0x0003801801007387 */ /* 0x000fe80000100a00 */
[----:B------:R-:W-:Y:S04]  /*1f080*/  STL.64 [R1+0x388], R26 ;  /* 0x0003881a01007387 */ /* 0x000fe80000100a00 */
[----:B------:R0:W-:Y:S04]  /*1f090*/  STL.64 [R1+0x3f0], R4 ;  /* 0x0003f00401007387 */ /* 0x0001e80000100a00 */
[----:B------:R1:W-:Y:S04]  /*1f0a0*/  STL.64 [R1+0x3f8], R6 ;  /* 0x0003f80601007387 */ /* 0x0003e80000100a00 */
[----:B0-----:R-:W3:Y:S04]  /*1f0b0*/  LDL.LU.64 R4, [R1+0x530] ;  /* 0x0005300001047983 */ /* 0x001ee80000300a00 */
[----:B-1----:R-:W3:Y:S04]  /*1f0c0*/  LDL.LU.64 R6, [R1+0x538] ;  /* 0x0005380001067983 */ /* 0x002ee80000300a00 */
[----:B------:R-:W2:Y:S04]  /*1f0d0*/  LDL.LU.64 R8, [R1+0x3a0] ;  /* 0x0003a00001087983 */ /* 0x000ea80000300a00 */
[----:B------:R-:W4:Y:S04]  /*1f0e0*/  LDL.LU.64 R10, [R1+0x3a8] ;  /* 0x0003a800010a7983 */ /* 0x000f280000300a00 */
[----:B----4-:R-:W-:Y:S04]  /*1f0f0*/  STL.64 [R1+0x1d00], R10 ;  /* 0x001d000a01007387 */ /* 0x010fe80000100a00 */
[----:B--2---:R0:W-:Y:S04]  /*1f100*/  STL.64 [R1+0x1cf8], R8 ;  /* 0x001cf80801007387 */ /* 0x0041e80000100a00 */
[----:B0-----:R-:W2:Y:S04]  /*1f110*/  LDL.LU.64 R8, [R1+0x4c0] ;  /* 0x0004c00001087983 */ /* 0x001ea80000300a00 */
[----:B------:R-:W2:Y:S04]  /*1f120*/  LDL.LU.64 R10, [R1+0x4c8] ;  /* 0x0004c800010a7983 */ /* 0x000ea80000300a00 */
[----:B------:R-:W4:Y:S04]  /*1f130*/  LDL.LU.64 R24, [R1+0x400] ;  /* 0x0004000001187983 */ /* 0x000f280000300a00 */
[----:B------:R-:W2:Y:S01]  /*1f140*/  LDL.LU.64 R26, [R1+0x408] ;  /* 0x00040800011a7983 */ /* 0x000ea20000300a00 */
[----:B---3--:R-:W-:Y:S03]  /*1f150*/  HMMA.16816.F32 R4, R20, R12, R4 ;  /* 0x0000000c1404723c */ /* 0x008fe60000001804 */
[----:B--2---:R-:W-:Y:S04]  /*1f160*/  STL.64 [R1+0x1ce0], R26 ;  /* 0x001ce01a01007387 */ /* 0x004fe80000100a00 */
[----:B----4-:R0:W-:Y:S04]  /*1f170*/  STL.64 [R1+0x1cd8], R24 ;  /* 0x001cd81801007387 */ /* 0x0101e80000100a00 */
[----:B0-----:R-:W2:Y:S04]  /*1f180*/  LDL.LU.64 R24, [R1+0x90] ;  /* 0x0000900001187983 */ /* 0x001ea80000300a00 */
[----:B------:R-:W-:Y:S04]  /*1f190*/  STL.64 [R1+0x1cc0], R18 ;  /* 0x001cc01201007387 */ /* 0x000fe80000100a00 */
[----:B------:R0:W-:Y:S04]  /*1f1a0*/  STL.64 [R1+0x1cb8], R16 ;  /* 0x001cb81001007387 */ /* 0x0001e80000100a00 */
[----:B0-----:R-:W3:Y:S04]  /*1f1b0*/  LDL.LU.64 R16, [R1+0x390] ;  /* 0x0003900001107983 */ /* 0x001ee80000300a00 */
[----:B------:R-:W3:Y:S04]  /*1f1c0*/  LDL.LU.64 R18, [R1+0x398] ;  /* 0x0003980001127983 */ /* 0x000ee80000300a00 */
[----:B------:R0:W-:Y:S04]  /*1f1d0*/  STL.64 [R1+0x3e0], R4 ;  /* 0x0003e00401007387 */ /* 0x0001e80000100a00 */
[----:B------:R1:W-:Y:S04]  /*1f1e0*/  STL.64 [R1+0x3e8], R6 ;  /* 0x0003e80601007387 */ /* 0x0003e80000100a00 */
[----:B0-----:R-:W4:Y:S01]  /*1f1f0*/  LDL.LU.64 R4, [R1+0x1d10] ;  /* 0x001d100001047983 */ /* 0x001f220000300a00 */
[----:B-1----:R-:W-:-:S02]  /*1f200*/  IMAD.MOV.U32 R7, RZ, RZ, R12 ;  /* 0x000000ffff077224 */ /* 0x002fc400078e000c */
[----:B------:R-:W-:Y:S02]  /*1f210*/  IMAD.MOV.U32 R6, RZ, RZ, R13 ;  /* 0x000000ffff067224 */ /* 0x000fe400078e000d */
        /* <DEDUP_REMOVED lines=11> */
[----:B------:R0:W-:Y:S04]  /*1f2d0*/  STL.64 [R1+0x3c0], R8 ;  /* 0x0003c00801007387 */ /* 0x0001e80000100a00 */
[----:B------:R1:W-:Y:S04]  /*1f2e0*/  STL.64 [R1+0x3c8], R10 ;  /* 0x0003c80a01007387 */ /* 0x0003e80000100a00 */
[----:B0-----:R-:W2:Y:S01]  /*1f2f0*/  LDL.LU.64 R8, [R1+0x1ce8] ;  /* 0x001ce80001087983 */ /* 0x001ea20000300a00 */
[----:B-1----:R-:W-:Y:S02]  /*1f300*/  IMAD.MOV.U32 R10, RZ, RZ, R12 ;  /* 0x000000ffff0a7224 */ /* 0x002fe400078e000c */
[----:B------:R-:W-:-:S02]  /*1f310*/  IMAD.MOV.U32 R11, RZ, RZ, R13 ;  /* 0x000000ffff0b7224 */ /* 0x000fc400078e000d */
[----:B------:R-:W0:Y:S04]  /*1f320*/  LDSM.16.MT88.4 R12, [R0+UR4+0x1080] ;  /* 0x00108004000c783b */ /* 0x000e280008004200 */
[----:B0-----:R-:W-:Y:S04]  /*1f330*/  STL.64 [R1+0x1b90], R14 ;  /* 0x001b900e01007387 */ /* 0x001fe80000100a00 */
[----:B------:R0:W-:Y:S04]  /*1f340*/  STL.64 [R1+0x1b88], R12 ;  /* 0x001b880c01007387 */ /* 0x0001e80000100a00 */
[----:B0-----:R-:W3:Y:S04]  /*1f350*/  LDL.LU.64 R12, [R1+0x460] ;  /* 0x00046000010c7983 */ /* 0x001ee80000300a00 */
[----:B------:R-:W3:Y:S02]  /*1f360*/  LDL.LU.64 R14, [R1+0x468] ;  /* 0x00046800010e7983 */ /* 0x000ee40000300a00 */
[----:B---3--:R-:W-:-:S15]  /*1f370*/  HMMA.16816.F32 R12, R20, R24, R12 ;  /* 0x00000018140c723c */ /* 0x008fde000000180c */
[----:B------:R-:W-:-:S08]  /*1f380*/  NOP ;  /* 0x0000000000007918 */ /* 0x000fd00000000000 */
[----:B------:R0:W-:Y:S04]  /*1f390*/  STL.64 [R1+0x3b0], R12 ;  /* 0x0003b00c01007387 */ /* 0x0001e80000100a00 */
[----:B------:R-:W-:Y:S04]  /*1f3a0*/  STL.64 [R1+0x3b8], R14 ;  /* 0x0003b80e01007387 */ /* 0x000fe80000100a00 */
[----:B------:R-:W4:Y:S01]  /*1f3b0*/  LDL.LU.64 R26, [R1+0x1ce0] ;  /* 0x001ce000011a7983 */ /* 0x000f220000300a00 */
[----:B0-----:R-:W-:Y:S02]  /*1f3c0*/  IMAD.MOV.U32 R13, RZ, RZ, R24 ;  /* 0x000000ffff0d7224 */ /* 0x001fe400078e0018 */
[----:B------:R-:W-:-:S02]  /*1f3d0*/  IMAD.MOV.U32 R12, RZ, RZ, R25 ;  /* 0x000000ffff0c7224 */ /* 0x000fc400078e0019 */
[----:B------:R-:W4:Y:S02]  /*1f3e0*/  LDL.LU.64 R24, [R1+0x1cd8] ;  /* 0x001cd80001187983 */ /* 0x000f240000300a00 */
[----:B----4-:R-:W-:-:S15]  /*1f3f0*/  HMMA.16816.F32 R24, R20, R4, R24 ;  /* 0x000000041418723c */ /* 0x010fde0000001818 */
[----:B------:R-:W-:-:S08]  /*1f400*/  NOP ;  /* 0x0000000000007918 */ /* 0x000fd00000000000 */
[----:B------:R-:W-:Y:S04]  /*1f410*/  STL.64 [R1+0x3a0], R24 ;  /* 0x0003a01801007387 */ /* 0x000fe80000100a00 */
[----:B------:R0:W-:Y:S04]  /*1f420*/  STL.64 [R1+0x3a8], R26 ;  /* 0x0003a81a01007387 */ /* 0x0001e80000100a00 */
[----:B0-----:R-:W3:Y:S04]  /*1f430*/  LDL.LU.64 R26, [R1+0x1cd0] ;  /* 0x001cd000011a7983 */ /* 0x001ee80000300a00 */
[----:B------:R-:W4:Y:S02]  /*1f440*/  LDL.LU.64 R24, [R1+0x1cc8] ;  /* 0x001cc80001187983 */ /* 0x000f240000300a00 */
[----:B----4-:R-:W-:Y:S02]  /*1f450*/  HMMA.16816.F32 R20, R20, R24, R16 ;  /* 0x000000181414723c */ /* 0x010fe40000001810 */
[----:B------:R-:W4:Y:S04]  /*1f460*/  LDL.LU.64 R18, [R1+0x1cc0] ;  /* 0x001cc00001127983 */ /* 0x000f280000300a00 */
[----:B------:R-:W2:-:S15]  /*1f470*/  LDL.LU.64 R16, [R1+0x1cb8] ;  /* 0x001cb80001107983 */ /* 0x000e9e0000300a00 */
[----:B------:R-:W-:-:S02]  /*1f480*/  NOP ;  /* 0x0000000000007918 */ /* 0x000fc40000000000 */
[----:B------:R-:W-:Y:S04]  /*1f490*/  STL [R1+0x370], R20 ;  /* 0x0003701401007387 */ /* 0x000fe80000100800 */
[----:B---3--:R-:W-:Y:S04]  /*1f4a0*/  STL.64 [R1+0x1c30], R26 ;  /* 0x001c301a01007387 */ /* 0x008fe80000100a00 */
[----:B------:R0:W-:Y:S04]  /*1f4b0*/  STL.64 [R1+0x1c28], R24 ;  /* 0x001c281801007387 */ /* 0x0001e80000100a00 */
[----:B0-----:R-:W3:Y:S04]  /*1f4c0*/  LDL.LU.64 R24, [R1+0x430] ;  /* 0x0004300001187983 */ /* 0x001ee80000300a00 */
[----:B------:R-:W4:Y:S01]  /*1f4d0*/  LDL.LU.64 R26, [R1+0x438] ;  /* 0x00043800011a7983 */ /* 0x000f220000300a00 */
[----:B------:R-:W-:-:S02]  /*1f4e0*/  IMAD.MOV.U32 R3, RZ, RZ, R21 ;  /* 0x000000ffff037224 */ /* 0x000fc400078e0015 */
[----:B------:R-:W-:Y:S02]  /*1f4f0*/  IMAD.MOV.U32 R20, RZ, RZ, R13 ;  /* 0x000000ffff147224 */ /* 0x000fe400078e000d */
[----:B------:R-:W-:Y:S02]  /*1f500*/  IMAD.MOV.U32 R21, RZ, RZ, R12 ;  /* 0x000000ffff157224 */ /* 0x000fe400078e000c */
[----:B------:R-:W-:Y:S02]  /*1f510*/  IMAD.MOV.U32 R2, RZ, RZ, R22 ;  /* 0x000000ffff027224 */ /* 0x000fe400078e0016 */
[----:B------:R-:W-:Y:S01]  /*1f520*/  IMAD.MOV.U32 R0, RZ, RZ, R23 ;  /* 0x000000ffff007224 */ /* 0x000fe200078e0017 */
[----:B----4-:R-:W-:Y:S04]  /*1f530*/  STL.64 [R1+0x1c40], R26 ;  /* 0x001c401a01007387 */ /* 0x010fe80000100a00 */
[----:B---3--:R0:W-:Y:S02]  /*1f540*/  STL.64 [R1+0x1c38], R24 ;  /* 0x001c381801007387 */ /* 0x0081e40000100a00 */
[----:B0-----:R-:W-:-:S02]  /*1f550*/  IMAD.MOV.U32 R24, RZ, RZ, R10 ;  /* 0x000000ffff187224 */ /* 0x001fc400078e000a */
[----:B------:R-:W-:Y:S01]  /*1f560*/  IMAD.MOV.U32 R25, RZ, RZ, R11 ;  /* 0x000000ffff197224 */ /* 0x000fe200078e000b */
[----:B------:R-:W2:Y:S04]  /*1f570*/  LDL.LU R10, [R1+0x1cb4] ;  /* 0x001cb400010a7983 */ /* 0x000ea80000300800 */
[----:B------:R-:W2:Y:S04]  /*1f580*/  LDL.LU R11, [R1+0x1cb0] ;  /* 0x001cb000010b7983 */ /* 0x000ea80000300800 */
[----:B------:R0:W-:Y:S02]  /*1f590*/  STL.64 [R1+0x1c50], R24 ;  /* 0x001c501801007387 */ /* 0x0001e40000100a00 */
[----:B0-----:R-:W-:-:S02]  /*1f5a0*/  IMAD.MOV.U32 R24, RZ, RZ, R29 ;  /* 0x000000ffff187224 */ /* 0x001fc400078e001d */
[----:B------:R-:W-:Y:S01]  /*1f5b0*/  IMAD.MOV.U32 R25, RZ, RZ, R28 ;  /* 0x000000ffff197224 */ /* 0x000fe200078e001c */
[----:B------:R-:W3:Y:S04]  /*1f5c0*/  LDL.LU R29, [R1+0x1cac] ;  /* 0x001cac00011d7983 */ /* 0x000ee80000300800 */
[----:B------:R-:W4:Y:S04]  /*1f5d0*/  LDL.LU R28, [R1+0x1ca8] ;  /* 0x001ca800011c7983 */ /* 0x000f280000300800 */
[----:B------:R0:W-:Y:S02]  /*1f5e0*/  STL.64 [R1+0x1c88], R24 ;  /* 0x001c881801007387 */ /* 0x0001e40000100a00 */
[----:B0-----:R-:W-:-:S02]  /*1f5f0*/  IMAD.MOV.U32 R24, RZ, RZ, R19 ;  /* 0x000000ffff187224 */ /* 0x001fc400078e0013 */
[----:B------:R-:W-:Y:S01]  /*1f600*/  IMAD.MOV.U32 R25, RZ, RZ, R18 ;  /* 0x000000ffff197224 */ /* 0x000fe200078e0012 */
[----:B------:R-:W3:Y:S04]  /*1f610*/  LDL.LU R19, [R1+0x1ca4] ;  /* 0x001ca40001137983 */ /* 0x000ee80000300800 */
[----:B------:R-:W4:Y:S04]  /*1f620*/  LDL.LU R18, [R1+0x1ca0] ;  /* 0x001ca00001127983 */ /* 0x000f280000300800 */
[----:B------:R0:W-:Y:S04]  /*1f630*/  STL.64 [R1+0x1c98], R24 ;  /* 0x001c981801007387 */ /* 0x0001e80000100a00 */
[----:B0-----:R-:W2:Y:S04]  /*1f640*/  LDL.LU.64 R24, [R1+0x620] ;  /* 0x0006200001187983 */ /* 0x001ea80000300a00 */
[----:B------:R-:W2:Y:S04]  /*1f650*/  LDL.LU.64 R26, [R1+0x628] ;  /* 0x00062800011a7983 */ /* 0x000ea80000300a00 */
[----:B------:R0:W-:Y:S04]  /*1f660*/  STL.64 [R1+0x1c48], R20 ;  /* 0x001c481401007387 */ /* 0x0001e80000100a00 */
[----:B0-----:R-:W3:Y:S04]  /*1f670*/  LDL.LU.64 R20, [R1+0x420] ;  /* 0x0004200001147983 */ /* 0x001ee80000300a00 */
[----:B------:R-:W4:Y:S04]  /*1f680*/  LDL.LU.64 R22, [R1+0x428] ;  /* 0x0004280001167983 */ /* 0x000f280000300a00 */
[----:B----4-:R-:W-:Y:S04]  /*1f690*/  STL.64 [R1+0x1c60], R22 ;  /* 0x001c601601007387 */ /* 0x010fe80000100a00 */
[----:B---3--:R0:W-:Y:S04]  /*1f6a0*/  STL.64 [R1+0x1c58], R20 ;  /* 0x001c581401007387 */ /* 0x0081e80000100a00 */
[----:B0-----:R-:W3:Y:S04]  /*1f6b0*/  LDL.LU.64 R20, [R1+0x410] ;  /* 0x0004100001147983 */ /* 0x001ee80000300a00 */
[----:B------:R-:W4:Y:S01]  /*1f6c0*/  LDL.LU.64 R22, [R1+0x418] ;  /* 0x0004180001167983 */ /* 0x000f220000300a00 */
[----:B--2---:R-:W-:Y:S03]  /*1f6d0*/  HMMA.16816.F32 R24, R8, R16, R24 ;  /* 0x000000100818723c */ /* 0x004fe60000001818 */
[----:B----4-:R-:W-:Y:S04]  /*1f6e0*/  STL.64 [R1+0x1c70], R22 ;  /* 0x001c701601007387 */ /* 0x010fe80000100a00 */
[----:B---3--:R0:W-:Y:S02]  /*1f6f0*/  STL.64 [R1+0x1c68], R20 ;  /* 0x001c681401007387 */ /* 0x0081e40000100a00 */
[----:B0-----:R-:W-:-:S02]  /*1f700*/  IMAD.MOV.U32 R20, RZ, RZ, R7 ;  /* 0x000000ffff147224 */ /* 0x001fc400078e0007 */
[----:B------:R-:W-:-:S05]  /*1f710*/  IMAD.MOV.U32 R21, RZ, RZ, R6 ;  /* 0x000000ffff157224 */ /* 0x000fca00078e0006 */
[----:B------:R0:W-:Y:S04]  /*1f720*/  STL.64 [R1+0x1c90], R20 ;  /* 0x001c901401007387 */ /* 0x0001e80000100a00 */
[----:B0-----:R-:W2:Y:S04]  /*1f730*/  LDL.LU.64 R20, [R1+0x550] ;  /* 0x0005500001147983 */ /* 0x001ea80000300a00 */
[----:B------:R-:W2:Y:S04]  /*1f740*/  LDL.LU.64 R22, [R1+0x558] ;  /* 0x0005580001167983 */ /* 0x000ea80000300a00 */
[----:B------:R-:W3:Y:S04]  /*1f750*/  LDL.LU.64 R12, [R1+0x450] ;  /* 0x00045000010c7983 */ /* 0x000ee80000300a00 */
[----:B------:R-:W4:Y:S04]  /*1f760*/  LDL.LU.64 R14, [R1+0x458] ;  /* 0x00045800010e7983 */ /* 0x000f280000300a00 */
[----:B----4-:R-:W-:Y:S04]  /*1f770*/  STL.64 [R1+0x1c80], R14 ;  /* 0x001c800e01007387 */ /* 0x010fe80000100a00 */
[----:B---3--:R0:W-:Y:S04]  /*1f780*/  STL.64 [R1+0x1c78], R12 ;  /* 0x001c780c01007387 */ /* 0x0081e80000100a00 */
[----:B0-----:R-:W3:Y:S04]  /*1f790*/  LDL.LU.64 R12, [R1+0x4d0] ;  /* 0x0004d000010c7983 */ /* 0x001ee80000300a00 */
[----:B------:R-:W3:Y:S04]  /*1f7a0*/  LDL.LU.64 R14, [R1+0x4d8] ;  /* 0x0004d800010e7983 */ /* 0x000ee80000300a00 */
[----:B------:R-:W-:Y:S04]  /*1f7b0*/  STL [R1+0x18a0], R0 ;  /* 0x0018a00001007387 */ /* 0x000fe80000100800 */
[----:B------:R-:W-:Y:S04]  /*1f7c0*/  STL [R1+0x189c], R3 ;  /* 0x00189c0301007387 */ /* 0x000fe80000100800 */
[----:B------:R-:W-:Y:S04]  /*1f7d0*/  STL [R1+0x1898], R2 ;  /* 0x0018980201007387 */ /* 0x000fe80000100800 */
[----:B------:R0:W-:Y:S04]  /*1f7e0*/  STL.64 [R1+0x360], R24 ;  /* 0x0003601801007387 */ /* 0x0001e80000100a00 */
[----:B------:R2:W-:Y:S04]  /*1f7f0*/  STL.64 [R1+0x368], R26 ;  /* 0x0003681a01007387 */ /* 0x0005e80000100a00 */
[----:B0-----:R-:W2:Y:S02]  /*1f800*/  LDL.LU.64 R24, [R1+0x1c98] ;  /* 0x001c980001187983 */ /* 0x001ea40000300a00 */
[----:B--2---:R-:W-:Y:S02]  /*1f810*/  HMMA.16816.F32 R24, R8, R24, R20 ;  /* 0x000000180818723c */ /* 0x004fe40000001814 */
[----:B------:R-:W3:-:S15]  /*1f820*/  LDL.LU.64 R20, [R1+0x1c90] ;  /* 0x001c900001147983 */ /* 0x000ede0000300a00 */
[----:B------:R-:W-:-:S06]  /*1f830*/  NOP ;  /* 0x0000000000007918 */ /* 0x000fcc0000000000 */
[----:B------:R0:W-:Y:S04]  /*1f840*/  STL.64 [R1+0x390], R24 ;  /* 0x0003901801007387 */ /* 0x0001e80000100a00 */
[----:B------:R-:W-:Y:S04]  /*1f850*/  STL.64 [R1+0x398], R26 ;  /* 0x0003981a01007387 */ /* 0x000fe80000100a00 */
[----:B0-----:R-:W2:Y:S01]  /*1f860*/  LDL.LU.64 R24, [R1+0x1c88] ;  /* 0x001c880001187983 */ /* 0x001ea20000300a00 */
[----:B---3--:R-:W-:Y:S03]  /*1f870*/  HMMA.16816.F32 R20, R8, R20, R12 ;  /* 0x000000140814723c */ /* 0x008fe6000000180c */
[----:B------:R-:W3:Y:S04]  /*1f880*/  LDL.LU.64 R14, [R1+0x1c80] ;  /* 0x001c8000010e7983 */ /* 0x000ee80000300a00 */
[----:B------:R-:W3:-:S15]  /*1f890*/  LDL.LU.64 R12, [R1+0x1c78] ;  /* 0x001c7800010c7983 */ /* 0x000ede0000300a00 */
[----:B------:R-:W-:-:S01]  /*1f8a0*/  NOP ;  /* 0x0000000000007918 */ /* 0x000fc20000000000 */
[----:B------:R-:W-:Y:S04]  /*1f8b0*/  STL.64 [R1+0x400], R20 ;  /* 0x0004001401007387 */ /* 0x000fe80000100a00 */
[----:B------:R0:W-:Y:S04]  /*1f8c0*/  STL.64 [R1+0x408], R22 ;  /* 0x0004081601007387 */ /* 0x0001e80000100a00 */
[----:B0-----:R-:W2:Y:S04]  /*1f8d0*/  LDL.LU.64 R22, [R1+0x1c70] ;  /* 0x001c700001167983 */ /* 0x001ea80000300a00 */
[----:B------:R-:W2:Y:S01]  /*1f8e0*/  LDL.LU.64 R20, [R1+0x1c68] ;  /* 0x001c680001147983 */ /* 0x000ea20000300a00 */
[----:B------:R-:W0:Y:S02]  /*1f8f0*/  S2R R7, SR_TID.X ;  /* 0x0000000000077919 */ /* 0x000e240000002100 */
[C---:B0-----:R-:W-:Y:S01]  /*1f900*/  LOP3.LUT R27, R7.reuse, 0x7, RZ, 0xc0, !PT ;  /* 0x00000007071b7812 */ /* 0x041fe200078ec0ff */
[----:B------:R-:W-:-:S02]  /*1f910*/  IMAD.SHL.U32 R6, R7, 0x80, RZ ;  /* 0x0000008007067824 */ /* 0x000fc400078e00ff */
[----:B------:R-:W-:Y:S02]  /*1f920*/  IMAD.SHL.U32 R7, R7, 0x2, RZ ;  /* 0x0000000207077824 */ /* 0x000fe400078e00ff */
[----:B------:R-:W-:-:S05]  /*1f930*/  IMAD R27, R27, 0x110, RZ ;  /* 0x000001101b1b7824 */ /* 0x000fca00078e02ff */
[----:B------:R-:W-:Y:S02]  /*1f940*/  LOP3.LUT R7, R27, 0x10, R7, 0x78, !PT ;  /* 0x000000101b077812 */ /* 0x000fe400078e7807 */
[----:B--2---:R-:W-:Y:S01]  /*1f950*/  HMMA.16816.F32 R24, R8, R24, R20 ;  /* 0x000000180818723c */ /* 0x004fe20000001814 */
[----:B------:R-:W2:Y:S04]  /*1f960*/  LDL.LU.64 R22, [R1+0x1c60] ;  /* 0x001c600001167983 */ /* 0x000ea80000300a00 */
[----:B------:R-:W2:-:S15]  /*1f970*/  LDL.LU.64 R20, [R1+0x1c58] ;  /* 0x001c580001147983 */ /* 0x000e9e0000300a00 */
[----:B------:R-:W-:-:S03]  /*1f980*/  NOP ;  /* 0x0000000000007918 */ /* 0x000fc60000000000 */
        /* <DEDUP_REMOVED lines=9> */
[----:B------:R-:W2:Y:S01]  /*1fa20*/  LDL.LU.64 R24, [R1+0x1c38] ;  /* 0x001c380001187983 */ /* 0x000ea20000300a00 */
[----:B------:R-:W-:-:S04]  /*1fa30*/  LOP3.LUT R7, R7, 0x800, R6, 0xf8, !PT ;  /* 0x0000080007077812 */ /* 0x000fc800078ef806 */
[----:B------:R-:W-:Y:S01]  /*1fa40*/  LOP3.LUT R7, R7, 0x20, RZ, 0x3c, !PT ;  /* 0x0000002007077812 */ /* 0x000fe200078e3cff */
[----:B--2---:R-:W-:Y:S01]  /*1fa50*/  HMMA.16816.F32 R20, R8, R20, R24 ;  /* 0x000000140814723c */ /* 0x004fe20000001818 */
[----:B------:R-:W2:Y:S04]  /*1fa60*/  LDL.LU.64 R26, [R1+0x1c30] ;  /* 0x001c3000011a7983 */ /* 0x000ea80000300a00 */
[----:B------:R-:W4:-:S15]  /*1fa70*/  LDL.LU.64 R24, [R1+0x1c28] ;  /* 0x001c280001187983 */ /* 0x000f1e0000300a00 */
[----:B------:R-:W-:-:S03]  /*1fa80*/  NOP ;  /* 0x0000000000007918 */ /* 0x000fc60000000000 */
[----:B------:R-:W-:Y:S04]  /*1fa90*/  STL.64 [R1+0x430], R20 ;  /* 0x0004301401007387 */ /* 0x000fe80000100a00 */
[----:B------:R-:W-:Y:S04]  /*1faa0*/  STL.64 [R1+0x438], R22 ;  /* 0x0004381601007387 */ /* 0x000fe80000100a00 */
[----:B------:R-:W0:Y:S04]  /*1fab0*/  LDSM.16.MT88.4 R20, [R7+UR4+0x1000] ;  /* 0x001000040714783b */ /* 0x000e280008004200 */
[----:B0-----:R0:W-:Y:S04]  /*1fac0*/  STL.64 [R1+0x1b08], R22 ;  /* 0x001b081601007387 */ /* 0x0011e80000100a00 */
[----:B------:R-:W-:Y:S04]  /*1fad0*/  STL.64 [R1+0x1b00], R20 ;  /* 0x001b001401007387 */ /* 0x000fe80000100a00 */
[----:B0-----:R-:W2:Y:S01]  /*1fae0*/  LDL.64 R22, [R1+0xa8] ;  /* 0x0000a80001167983 */ /* 0x001ea20000100a00 */
[----:B---3--:R-:W-:-:S15]  /*1faf0*/  HMMA.16816.F32 R4, R8, R4, R12 ;  /* 0x000000040804723c */ /* 0x008fde000000180c */
[----:B------:R-:W-:-:S09]  /*1fb00*/  NOP ;  /* 0x0000000000007918 */ /* 0x000fd20000000000 */
[----:B------:R-:W-:Y:S02]  /*1fb10*/  IMAD.MOV.U32 R0, RZ, RZ, R5 ;  /* 0x000000ffff007224 */ /* 0x000fe400078e0005 */
[----:B------:R-:W-:Y:S02]  /*1fb20*/  IMAD.MOV.U32 R3, RZ, RZ, R6 ;  /* 0x000000ffff037224 */ /* 0x000fe400078e0006 */
[----:B------:R-:W-:Y:S01]  /*1fb30*/  IMAD.MOV.U32 R2, RZ, RZ, R7 ;  /* 0x000000ffff027224 */ /* 0x000fe200078e0007 */
[----:B--2---:R-:W-:Y:S04]  /*1fb40*/  STL.64 [R1+0x1bd0], R22 ;  /* 0x001bd01601007387 */ /* 0x004fe80000100a00 */
[----:B------:R0:W-:Y:S04]  /*1fb50*/  STL [R1+0x460], R4 ;  /* 0x0004600401007387 */ /* 0x0001e80000100800 */
[----:B0-----:R-:W4:Y:S04]  /*1fb60*/  LDL.LU.64 R4, [R1+0x440] ;  /* 0x0004400001047983 */ /* 0x001f280000300a00 */
[----:B------:R-:W4:Y:S04]  /*1fb70*/  LDL.LU.64 R6, [R1+0x448] ;  /* 0x0004480001067983 */ /* 0x000f280000300a00 */
[----:B------:R-:W2:Y:S04]  /*1fb80*/  LDL.LU R12, [R1+0x320] ;  /* 0x00032000010c7983 */ /* 0x000ea80000300800 */
[----:B------:R-:W2:Y:S04]  /*1fb90*/  LDL.LU R13, [R1+0x324] ;  /* 0x00032400010d7983 */ /* 0x000ea80000300800 */
[----:B------:R-:W3:Y:S04]  /*1fba0*/  LDL.LU R14, [R1+0x328] ;  /* 0x00032800010e7983 */ /* 0x000ee80000300800 */
[----:B------:R-:W3:Y:S04]  /*1fbb0*/  LDL.LU R15, [R1+0x32c] ;  /* 0x00032c00010f7983 */ /* 0x000ee80000300800 */
[----:B---3--:R0:W-:Y:S04]  /*1fbc0*/  STL.64 [R1+0x1be0], R14 ;  /* 0x001be00e01007387 */ /* 0x0081e80000100a00 */
[----:B--2---:R-:W-:Y:S04]  /*1fbd0*/  STL.64 [R1+0x1bd8], R12 ;  /* 0x001bd80c01007387 */ /* 0x004fe80000100a00 */
[----:B0-----:R-:W2:Y:S04]  /*1fbe0*/  LDL.64 R14, [R1+0xc8] ;  /* 0x0000c800010e7983 */ /* 0x001ea80000100a00 */
[----:B--2---:R0:W-:Y:S04]  /*1fbf0*/  STL.64 [R1+0x1bf0], R14 ;  /* 0x001bf00e01007387 */ /* 0x0041e80000100a00 */
[----:B0-----:R-:W2:Y:S04]  /*1fc00*/  LDL.64 R14, [R1+0xd8] ;  /* 0x0000d800010e7983 */ /* 0x001ea80000100a00 */
[----:B--2---:R-:W-:Y:S04]  /*1fc10*/  STL.64 [R1+0x1c08], R14 ;  /* 0x001c080e01007387 */ /* 0x004fe80000100a00 */
[----:B------:R-:W2:Y:S01]  /*1fc20*/  LDL.64 R22, [R1+0xb8] ;  /* 0x0000b80001167983 */ /* 0x000ea20000100a00 */
[----:B----4-:R-:W-:Y:S03]  /*1fc30*/  HMMA.16816.F32 R8, R8, R24, R4 ;  /* 0x000000180808723c */ /* 0x010fe60000001804 */
[----:B--2---:R0:W-:Y:S04]  /*1fc40*/  STL.64 [R1+0x1be8], R22 ;  /* 0x001be81601007387 */ /* 0x0041e80000100a00 */
[----:B------:R-:W2:Y:S04]  /*1fc50*/  LDL.LU R20, [R1+0x330] ;  /* 0x0003300001147983 */ /* 0x000ea80000300800 */
[----:B------:R-:W2:Y:S04]  /*1fc60*/  LDL.LU R21, [R1+0x334] ;  /* 0x0003340001157983 */ /* 0x000ea80000300800 */
[----:B0-----:R-:W3:Y:S04]  /*1fc70*/  LDL.LU R22, [R1+0x338] ;  /* 0x0003380001167983 */ /* 0x001ee80000300800 */
[----:B------:R-:W3:Y:S04]  /*1fc80*/  LDL.LU R23, [R1+0x33c] ;  /* 0x00033c0001177983 */ /* 0x000ee80000300800 */
[----:B------:R-:W4:Y:S04]  /*1fc90*/  LDL.LU R12, [R1+0x350] ;  /* 0x00035000010c7983 */ /* 0x000f280000300800 */
[----:B------:R-:W4:Y:S04]  /*1fca0*/  LDL.LU R13, [R1+0x354] ;  /* 0x00035400010d7983 */ /* 0x000f280000300800 */
[----:B------:R-:W4:Y:S04]  /*1fcb0*/  LDL.LU R14, [R1+0x358] ;  /* 0x00035800010e7983 */ /* 0x000f280000300800 */
[----:B------:R-:W4:Y:S04]  /*1fcc0*/  LDL.LU R15, [R1+0x35c] ;  /* 0x00035c00010f7983 */ /* 0x000f280000300800 */
[----:B---3--:R-:W-:Y:S04]  /*1fcd0*/  STL.64 [R1+0x1c00], R22 ;  /* 0x001c001601007387 */ /* 0x008fe80000100a00 */
[----:B--2---:R0:W-:Y:S04]  /*1fce0*/  STL.64 [R1+0x1bf8], R20 ;  /* 0x001bf81401007387 */ /* 0x0041e80000100a00 */
[----:B0-----:R-:W2:Y:S04]  /*1fcf0*/  LDL.LU R20, [R1+0x340] ;  /* 0x0003400001147983 */ /* 0x001ea80000300800 */
[----:B------:R-:W2:Y:S04]  /*1fd00*/  LDL.LU R21, [R1+0x344] ;  /* 0x0003440001157983 */ /* 0x000ea80000300800 */
[----:B------:R-:W2:Y:S04]  /*1fd10*/  LDL.LU R22, [R1+0x348] ;  /* 0x0003480001167983 */ /* 0x000ea80000300800 */
[----:B------:R-:W2:Y:S04]  /*1fd20*/  LDL.LU R23, [R1+0x34c] ;  /* 0x00034c0001177983 */ /* 0x000ea80000300800 */
[----:B------:R-:W-:Y:S04]  /*1fd30*/  STL [R1+0x1a78], R2 ;  /* 0x001a780201007387 */ /* 0x000fe80000100800 */
[----:B------:R-:W-:Y:S04]  /*1fd40*/  STL [R1+0x1a74], R3 ;  /* 0x001a740301007387 */ /* 0x000fe80000100800 */
[----:B------:R-:W-:Y:S04]  /*1fd50*/  STL [R1+0x1a70], R0 ;  /* 0x001a700001007387 */ /* 0x000fe80000100800 */
[----:B------:R-:W4:Y:S04]  /*1fd60*/  LDL.LU.64 R6, [R1+0x1c20] ;  /* 0x001c200001067983 */ /* 0x000f280000300a00 */
[----:B------:R-:W4:Y:S04]  /*1fd70*/  LDL.LU.64 R4, [R1+0x1c18] ;  /* 0x001c180001047983 */ /* 0x000f280000300a00 */
[----:B------:R-:W-:Y:S04]  /*1fd80*/  STL.64 [R1+0x450], R8 ;  /* 0x0004500801007387 */ /* 0x000fe80000100a00 */
[----:B------:R0:W-:Y:S04]  /*1fd90*/  STL.64 [R1+0x1bb8], R26 ;  /* 0x001bb81a01007387 */ /* 0x0001e80000100a00 */
[----:B------:R-:W3:Y:S04]  /*1fda0*/  LDL.LU R24, [R1+0x300] ;  /* 0x0003000001187983 */ /* 0x000ee80000300800 */
[----:B------:R-:W3:Y:S04]  /*1fdb0*/  LDL.LU R25, [R1+0x304] ;  /* 0x0003040001197983 */ /* 0x000ee80000300800 */
[----:B0-----:R-:W2:Y:S04]  /*1fdc0*/  LDL.LU R26, [R1+0x308] ;  /* 0x00030800011a7983 */ /* 0x001ea80000300800 */
[----:B------:R-:W2:Y:S01]  /*1fdd0*/  LDL.LU R27, [R1+0x30c] ;  /* 0x00030c00011b7983 */ /* 0x000ea20000300800 */
[----:B------:R-:W0:Y:S01]  /*1fde0*/  S2R R2, SR_TID.X ;  /* 0x0000000000027919 */ /* 0x000e220000002100 */
[----:B------:R-:W-:-:S02]  /*1fdf0*/  IMAD.MOV.U32 R17, RZ, RZ, R10 ;  /* 0x000000ffff117224 */ /* 0x000fc400078e000a */
[----:B------:R-:W-:Y:S01]  /*1fe00*/  IMAD.MOV.U32 R16, RZ, RZ, R11 ;  /* 0x000000ffff107224 */ /* 0x000fe200078e000b */
[C---:B0-----:R-:W-:Y:S01]  /*1fe10*/  LOP3.LUT R0, R2.reuse, 0x7, RZ, 0xc0, !PT ;  /* 0x0000000702007812 */ /* 0x041fe200078ec0ff */
[----:B------:R-:W-:Y:S01]  /*1fe20*/  IMAD.SHL.U32 R3, R2, 0x80, RZ ;  /* 0x0000008002037824 */ /* 0x000fe200078e00ff */
[----:B--2---:R0:W-:Y:S04]  /*1fe30*/  STL.64 [R1+0x1bc8], R26 ;  /* 0x001bc81a01007387 */ /* 0x0041e80000100a00 */
[----:B---3--:R1:W-:Y:S01]  /*1fe40*/  STL.64 [R1+0x1bc0], R24 ;  /* 0x001bc01801007387 */ /* 0x0083e20000100a00 */
[----:B0-----:R-:W-:-:S03]  /*1fe50*/  IMAD.MOV.U32 R26, RZ, RZ, R19 ;  /* 0x000000ffff1a7224 */ /* 0x001fc600078e0013 */
[----:B-1----:R-:W2:Y:S01]  /*1fe60*/  LDL.LU R24, [R1+0x310] ;  /* 0x0003100001187983 */ /* 0x002ea20000300800 */
[----:B------:R-:W-:-:S03]  /*1fe70*/  IMAD.MOV.U32 R25, RZ, RZ, R18 ;  /* 0x000000ffff197224 */ /* 0x000fc600078e0012 */
[----:B------:R-:W4:Y:S04]  /*1fe80*/  LDL.LU R18, [R1+0x1c14] ;  /* 0x001c140001127983 */ /* 0x000f280000300800 */
[----:B------:R-:W4:Y:S01]  /*1fe90*/  LDL.LU R19, [R1+0x1c10] ;  /* 0x001c100001137983 */ /* 0x000f220000300800 */
[----:B------:R-:W-:Y:S02]  /*1fea0*/  IMAD R0, R0, 0x110, RZ ;  /* 0x0000011000007824 */ /* 0x000fe400078e02ff */
[----:B------:R-:W-:Y:S01]  /*1feb0*/  IMAD.SHL.U32 R2, R2, 0x2, RZ ;  /* 0x0000000202027824 */ /* 0x000fe200078e00ff */
[----:B------:R-:W2:Y:S04]  /*1fec0*/  LDL.LU R27, [R1+0x31c] ;  /* 0x00031c00011b7983 */ /* 0x000ea80000300800 */
[----:B------:R-:W-:-:S04]  /*1fed0*/  LOP3.LUT R2, R0, 0x10, R2, 0x78, !PT ;  /* 0x0000001000027812 */ /* 0x000fc800078e7802 */
[----:B------:R-:W-:-:S04]  /*1fee0*/  LOP3.LUT R2, R2, 0x800, R3, 0xf8, !PT ;  /* 0x0000080002027812 */ /* 0x000fc800078ef803 */
[----:B------:R-:W-:-:S05]  /*1fef0*/  LOP3.LUT R2, R2, 0x20, RZ, 0x3c, !PT ;  /* 0x0000002002027812 */ /* 0x000fca00078e3cff */
[----:B------:R-:W0:Y:S04]  /*1ff00*/  LDSM.16.MT88.4 R8, [R2+UR4+0x1080] ;  /* 0x001080040208783b */ /* 0x000e280008004200 */
[----:B------:R-:W-:Y:S04]  /*1ff10*/  STL [R1+0x187c], R16 ;  /* 0x00187c1001007387 */ /* 0x000fe80000100800 */
[----:B------:R-:W-:Y:S04]  /*1ff20*/  STL [R1+0x1878], R17 ;  /* 0x0018781101007387 */ /* 0x000fe80000100800 */
[----:B0-----:R0:W-:Y:S04]  /*1ff30*/  STL.64 [R1+0x1a88], R10 ;  /* 0x001a880a01007387 */ /* 0x0011e80000100a00 */
[----:B------:R-:W-:Y:S04]  /*1ff40*/  STL.64 [R1+0x1a80], R8 ;  /* 0x001a800801007387 */ /* 0x000fe80000100a00 */
[----:B0-----:R-:W3:Y:S04]  /*1ff50*/  LDL R10, [R1+0x88] ;  /* 0x00008800010a7983 */ /* 0x001ee80000100800 */
[----:B------:R-:W3:Y:S01]  /*1ff60*/  LDL R11, [R1+0x8c] ;  /* 0x00008c00010b7983 */ /* 0x000ee20000100800 */
[----:B----4-:R-:W-:-:S15]  /*1ff70*/  HMMA.16816.F32 R12, R4, R18, R12 ;  /* 0x00000012040c723c */ /* 0x010fde000000180c */
[----:B------:R-:W-:-:S08]  /*1ff80*/  NOP ;  /* 0x0000000000007918 */ /* 0x000fd00000000000 */
[----:B------:R-:W-:Y:S04]  /*1ff90*/  STL.64 [R1+0x5e0], R12 ;  /* 0x0005e00c01007387 */ /* 0x000fe80000100a00 */
[----:B------:R0:W-:Y:S04]  /*1ffa0*/  STL.64 [R1+0x5e8], R14 ;  /* 0x0005e80e01007387 */ /* 0x0001e80000100a00 */
[----:B0-----:R-:W4:Y:S02]  /*1ffb0*/  LDL.LU.64 R14, [R1+0x1c08] ;  /* 0x001c0800010e7983 */ /* 0x001f240000300a00 */
[----:B----4-:R-:W-:Y:S06]  /*1ffc0*/  HMMA.16816.F32 R20, R4, R14, R20 ;  /* 0x0000000e0414723c */ /* 0x010fec0000001814 */
[----:B------:R-:W-:-:S02]  /*1ffd0*/  IMAD.MOV.U32 R9, RZ, RZ, R14 ;  /* 0x000000ffff097224 */ /* 0x000fc400078e000e */
[----:B------:R-:W-:-:S15]  /*1ffe0*/  IMAD.MOV.U32 R8, RZ, RZ, R15 ;  /* 0x000000ffff087224 */ /* 0x000fde00078e000f */
[----:B------:R-:W-:Y:S04]  /*1fff0*/  STL.64 [R1+0x5d0], R20 ;  /* 0x0005d01401007387 */ /* 0x000fe80000100a00 */
[----:B------:R0:W-:Y:S04]  /*20000*/  STL.64 [R1+0x5d8], R22 ;  /* 0x0005d81601007387 */ /* 0x0001e80000100a00 */
[----:B0-----:R-:W4:Y:S04]  /*20010*/  LDL.LU.64 R22, [R1+0x1c00] ;  /* 0x001c000001167983 */ /* 0x001f280000300a00 */
[----:B------:R-:W4:Y:S04]  /*20020*/  LDL.LU.64 R20, [R1+0x1bf8] ;  /* 0x001bf80001147983 */ /* 0x000f280000300a00 */
[----:B------:R-:W4:Y:S02]  /*20030*/  LDL.LU.64 R14, [R1+0x1bf0] ;  /* 0x001bf000010e7983 */ /* 0x000f240000300a00 */
        /* <DEDUP_REMOVED lines=22> */
[----:B------:R-:W4:Y:S04]  /*201a0*/  LDL.LU R20, [R1+0x1d0] ;  /* 0x0001d00001147983 */ /* 0x000f280000300800 */
[----:B------:R-:W4:Y:S04]  /*201b0*/  LDL.LU R21, [R1+0x1d4] ;  /* 0x0001d40001157983 */ /* 0x000f280000300800 */
[----:B------:R-:W3:Y:S04]  /*201c0*/  LDL.LU R22, [R1+0x1d8] ;  /* 0x0001d80001167983 */ /* 0x000ee80000300800 */
[----:B------:R-:W3:Y:S04]  /*201d0*/  LDL.LU R23, [R1+0x1dc] ;  /* 0x0001dc0001177983 */ /* 0x000ee80000300800 */
[----:B---3--:R0:W-:Y:S04]  /*201e0*/  STL.64 [R1+0x1b18], R22 ;  /* 0x001b181601007387 */ /* 0x0081e80000100a00 */
[----:B----4-:R-:W-:Y:S04]  /*201f0*/  STL.64 [R1+0x1b10], R20 ;  /* 0x001b101401007387 */ /* 0x010fe80000100a00 */
[----:B0-----:R-:W2:Y:S04]  /*20200*/  LDL R22, [R1+0x98] ;  /* 0x0000980001167983 */ /* 0x001ea80000100800 */
[----:B------:R-:W2:Y:S02]  /*20210*/  LDL R23, [R1+0x9c] ;  /* 0x00009c0001177983 */ /* 0x000ea40000100800 */
[----:B--2---:R-:W-:-:S15]  /*20220*/  HMMA.16816.F32 R24, R4, R22, R24 ;  /* 0x000000160418723c */ /* 0x004fde0000001818 */
[----:B------:R-:W-:-:S08]  /*20230*/  NOP ;  /* 0x0000000000007918 */ /* 0x000fd00000000000 */
[----:B------:R-:W-:Y:S04]  /*20240*/  STL.64 [R1+0x590], R24 ;  /* 0x0005901801007387 */ /* 0x000fe80000100a00 */
[----:B------:R0:W-:Y:S04]  /*20250*/  STL.64 [R1+0x598], R26 ;  /* 0x0005981a01007387 */ /* 0x0001e80000100a00 */
[----:B0-----:R-:W2:Y:S04]  /*20260*/  LDL.LU.64 R26, [R1+0x1bb8] ;  /* 0x001bb800011a7983 */ /* 0x001ea80000300a00 */
[----:B------:R0:W-:Y:S02]  /*20270*/  STL.64 [R1+0x1b28], R22 ;  /* 0x001b281601007387 */ /* 0x0001e40000100a00 */
[----:B0-----:R-:W-:-:S02]  /*20280*/  IMAD.MOV.U32 R22, RZ, RZ, R15 ;  /* 0x000000ffff167224 */ /* 0x001fc400078e000f */
[----:B------:R-:W-:-:S05]  /*20290*/  IMAD.MOV.U32 R23, RZ, RZ, R14 ;  /* 0x000000ffff177224 */ /* 0x000fca00078e000e */
[----:B------:R0:W-:Y:S04]  /*202a0*/  STL.64 [R1+0x1b40], R22 ;  /* 0x001b401601007387 */ /* 0x0001e80000100a00 */
[----:B------:R-:W3:Y:S04]  /*202b0*/  LDL.LU R20, [R1+0x2f0] ;  /* 0x0002f00001147983 */ /* 0x000ee80000300800 */
[----:B------:R-:W3:Y:S04]  /*202c0*/  LDL.LU R21, [R1+0x2f4] ;  /* 0x0002f40001157983 */ /* 0x000ee80000300800 */
[----:B0-----:R-:W3:Y:S04]  /*202d0*/  LDL.LU R22, [R1+0x2f8] ;  /* 0x0002f80001167983 */ /* 0x001ee80000300800 */
[----:B------:R-:W3:Y:S02]  /*202e0*/  LDL.LU R23, [R1+0x2fc] ;  /* 0x0002fc0001177983 */ /* 0x000ee40000300800 */
[----:B---3--:R-:W-:-:S15]  /*202f0*/  HMMA.16816.F32 R20, R4, R10, R20 ;  /* 0x0000000a0414723c */ /* 0x008fde0000001814 */
[----:B------:R-:W-:-:S08]  /*20300*/  NOP ;  /* 0x0000000000007918 */ /* 0x000fd00000000000 */
[----:B------:R-:W-:Y:S04]  /*20310*/  STL.64 [R1+0x580], R20 ;  /* 0x0005801401007387 */ /* 0x000fe80000100a00 */
[----:B------:R0:W-:Y:S02]  /*20320*/  STL.64 [R1+0x588], R22 ;  /* 0x0005881601007387 */ /* 0x0001e40000100a00 */
[----:B0-----:R-:W-:Y:S02]  /*20330*/  IMAD.MOV.U32 R22, RZ, RZ, R13 ;  /* 0x000000ffff167224 */ /* 0x001fe400078e000d */
[----:B------:R-:W-:-:S05]  /*20340*/  IMAD.MOV.U32 R23, RZ, RZ, R12 ;  /* 0x000000ffff177224 */ /* 0x000fca00078e000c */
[----:B------:R0:W-:Y:S04]  /*20350*/  STL.64 [R1+0x1b58], R22 ;  /* 0x001b581601007387 */ /* 0x0001e80000100a00 */
[----:B------:R-:W3:Y:S04]  /*20360*/  LDL.LU R20, [R1+0x210] ;  /* 0x0002100001147983 */ /* 0x000ee80000300800 */
[----:B------:R-:W3:Y:S04]  /*20370*/  LDL.LU R21, [R1+0x214] ;  /* 0x0002140001157983 */ /* 0x000ee80000300800 */
[----:B0-----:R-:W4:Y:S04]  /*20380*/  LDL.LU R22, [R1+0x218] ;  /* 0x0002180001167983 */ /* 0x001f280000300800 */
[----:B------:R-:W4:Y:S04]  /*20390*/  LDL.LU R23, [R1+0x21c] ;  /* 0x00021c0001177983 */ /* 0x000f280000300800 */
[----:B------:R-:W2:Y:S04]  /*203a0*/  LDL.LU R12, [R1+0x180] ;  /* 0x00018000010c7983 */ /* 0x000ea80000300800 */
[----:B------:R-:W2:Y:S04]  /*203b0*/  LDL.LU R13, [R1+0x184] ;  /* 0x00018400010d7983 */ /* 0x000ea80000300800 */
[----:B------:R-:W2:Y:S04]  /*203c0*/  LDL.LU R14, [R1+0x188] ;  /* 0x00018800010e7983 */ /* 0x000ea80000300800 */
[----:B------:R-:W2:Y:S04]  /*203d0*/  LDL.LU R15, [R1+0x18c] ;  /* 0x00018c00010f7983 */ /* 0x000ea80000300800 */
[----:B----4-:R0:W-:Y:S04]  /*203e0*/  STL.64 [R1+0x1b68], R22 ;  /* 0x001b681601007387 */ /* 0x0101e80000100a00 */
[----:B---3--:R1:W-:Y:S01]  /*203f0*/  STL.64 [R1+0x1b60], R20 ;  /* 0x001b601401007387 */ /* 0x0083e20000100a00 */
[----:B0-----:R-:W-:-:S02]  /*20400*/  IMAD.MOV.U32 R22, RZ, RZ, R9 ;  /* 0x000000ffff167224 */ /* 0x001fc400078e0009 */
[----:B------:R-:W-:-:S05]  /*20410*/  IMAD.MOV.U32 R23, RZ, RZ, R8 ;  /* 0x000000ffff177224 */ /* 0x000fca00078e0008 */
[----:B------:R0:W-:Y:S04]  /*20420*/  STL.64 [R1+0x1b80], R22 ;  /* 0x001b801601007387 */ /* 0x0001e80000100a00 */
[----:B-1----:R-:W3:Y:S04]  /*20430*/  LDL.LU R20, [R1+0x230] ;  /* 0x0002300001147983 */ /* 0x002ee80000300800 */
[----:B------:R-:W3:Y:S01]  /*20440*/  LDL.LU R21, [R1+0x234] ;  /* 0x0002340001157983 */ /* 0x000ee20000300800 */
[----:B------:R-:W-:Y:S02]  /*20450*/  IMAD.MOV.U32 R8, RZ, RZ, R28 ;  /* 0x000000ffff087224 */ /* 0x000fe400078e001c */
[----:B--2---:R-:W-:Y:S01]  /*20460*/  IMAD.MOV.U32 R9, RZ, RZ, R27 ;  /* 0x000000ffff097224 */ /* 0x004fe200078e001b */
[----:B0-----:R-:W3:Y:S04]  /*20470*/  LDL.LU R22, [R1+0x238] ;  /* 0x0002380001167983 */ /* 0x001ee80000300800 */
[----:B------:R-:W3:Y:S04]  /*20480*/  LDL.LU R23, [R1+0x23c] ;  /* 0x00023c0001177983 */ /* 0x000ee80000300800 */
[----:B------:R0:W-:Y:S04]  /*20490*/  STL.64 [R1+0x1b20], R10 ;  /* 0x001b200a01007387 */ /* 0x0001e80000100a00 */
[----:B------:R-:W2:Y:S04]  /*204a0*/  LDL.LU R28, [R1+0x1bb4] ;  /* 0x001bb400011c7983 */ /* 0x000ea80000300800 */
[----:B------:R-:W4:Y:S01]  /*204b0*/  LDL.LU R27, [R1+0x1bb0] ;  /* 0x001bb000011b7983 */ /* 0x000f220000300800 */
[----:B0-----:R-:W-:-:S02]  /*204c0*/  IMAD.MOV.U32 R10, RZ, RZ, R26 ;  /* 0x000000ffff0a7224 */ /* 0x001fc400078e001a */
[----:B------:R-:W-:Y:S01]  /*204d0*/  IMAD.MOV.U32 R11, RZ, RZ, R29 ;  /* 0x000000ffff0b7224 */ /* 0x000fe200078e001d */
[----:B------:R-:W3:Y:S04]  /*204e0*/  LDL.LU R26, [R1+0x1bac] ;  /* 0x001bac00011a7983 */ /* 0x000ee80000300800 */
[----:B------:R-:W4:Y:S04]  /*204f0*/  LDL.LU R29, [R1+0x1ba8] ;  /* 0x001ba800011d7983 */ /* 0x000f280000300800 */
[----:B------:R-:W-:Y:S04]  /*20500*/  STL.64 [R1+0x1b38], R10 ;  /* 0x001b380a01007387 */ /* 0x000fe80000100a00 */
[----:B------:R0:W-:Y:S04]  /*20510*/  STL.64 [R1+0x1b30], R8 ;  /* 0x001b300801007387 */ /* 0x0001e80000100a00 */
[----:B0-----:R-:W3:Y:S04]  /*20520*/  LDL.LU R8, [R1+0x1f0] ;  /* 0x0001f00001087983 */ /* 0x001ee80000300800 */
[----:B------:R-:W3:Y:S04]  /*20530*/  LDL.LU R9, [R1+0x1f4] ;  /* 0x0001f40001097983 */ /* 0x000ee80000300800 */
[----:B------:R-:W4:Y:S01]  /*20540*/  LDL.LU R10, [R1+0x1f8] ;  /* 0x0001f800010a7983 */ /* 0x000f220000300800 */
[----:B--2---:R-:W-:-:S03]  /*20550*/  IMAD.MOV.U32 R11, RZ, RZ, R28 ;  /* 0x000000ffff0b7224 */ /* 0x004fc600078e001c */
[----:B------:R-:W2:Y:S04]  /*20560*/  LDL.LU R28, [R1+0x1ba4] ;  /* 0x001ba400011c7983 */ /* 0x000ea80000300800 */
[----:B----4-:R-:W-:Y:S04]  /*20570*/  STL.64 [R1+0x1b50], R10 ;  /* 0x001b500a01007387 */ /* 0x010fe80000100a00 */
[----:B---3--:R0:W-:Y:S02]  /*20580*/  STL.64 [R1+0x1b48], R8 ;  /* 0x001b480801007387 */ /* 0x0081e40000100a00 */
[----:B0-----:R-:W-:-:S02]  /*20590*/  IMAD.MOV.U32 R8, RZ, RZ, R29 ;  /* 0x000000ffff087224 */ /* 0x001fc400078e001d */
[----:B------:R-:W-:Y:S01]  /*205a0*/  IMAD.MOV.U32 R9, RZ, RZ, R26 ;  /* 0x000000ffff097224 */ /* 0x000fe200078e001a */
[----:B------:R-:W3:Y:S04]  /*205b0*/  LDL.LU R29, [R1+0x1ba0] ;  /* 0x001ba000011d7983 */ /* 0x000ee80000300800 */
[----:B------:R-:W4:Y:S01]  /*205c0*/  LDL.LU R26, [R1+0x1b9c] ;  /* 0x001b9c00011a7983 */ /* 0x000f220000300800 */
[----:B------:R-:W-:-:S03]  /*205d0*/  IMAD.MOV.U32 R10, RZ, RZ, R27 ;  /* 0x000000ffff0a7224 */ /* 0x000fc600078e001b */
[----:B------:R-:W4:Y:S04]  /*205e0*/  LDL.LU R27, [R1+0x1b98] ;  /* 0x001b9800011b7983 */ /* 0x000f280000300800 */
[----:B------:R-:W2:Y:S01]  /*205f0*/  LDL.LU R11, [R1+0x20c] ;  /* 0x00020c00010b7983 */ /* 0x000ea20000300800 */
[----:B------:R-:W0:Y:S02]  /*20600*/  S2R R16, SR_TID.X ;  /* 0x0000000000107919 */ /* 0x000e240000002100 */
[C---:B0-----:R-:W-:Y:S01]  /*20610*/  LOP3.LUT R17, R16.reuse, 0x7, RZ, 0xc0, !PT ;  /* 0x0000000710117812 */ /* 0x041fe200078ec0ff */
[----:B--2---:R-:W-:Y:S04]  /*20620*/  STL.64 [R1+0x1b78], R10 ;  /* 0x001b780a01007387 */ /* 0x004fe80000100a00 */
[----:B------:R0:W-:Y:S01]  /*20630*/  STL.64 [R1+0x1b70], R8 ;  /* 0x001b700801007387 */ /* 0x0001e20000100a00 */
[----:B----4-:R-:W-:Y:S03]  /*20640*/  HMMA.16816.F32 R4, R4, R26, R12 ;  /* 0x0000001a0404723c */ /* 0x010fe6000000180c */
[----:B0-----:R-:W2:Y:S04]  /*20650*/  LDL.LU R8, [R1+0x220] ;  /* 0x0002200001087983 */ /* 0x001ea80000300800 */
[----:B------:R-:W2:Y:S04]  /*20660*/  LDL.LU R9, [R1+0x224] ;  /* 0x0002240001097983 */ /* 0x000ea80000300800 */
[----:B------:R-:W4:Y:S04]  /*20670*/  LDL.LU.64 R14, [R1+0x1b90] ;  /* 0x001b9000010e7983 */ /* 0x000f280000300a00 */
[----:B------:R-:W4:Y:S01]  /*20680*/  LDL.LU.64 R12, [R1+0x1b88] ;  /* 0x001b8800010c7983 */ /* 0x000f220000300a00 */
[----:B------:R-:W-:-:S02]  /*20690*/  IMAD.SHL.U32 R2, R16, 0x2, RZ ;  /* 0x0000000210027824 */ /* 0x000fc400078e00ff */
[----:B------:R-:W-:Y:S02]  /*206a0*/  IMAD R17, R17, 0x110, RZ ;  /* 0x0000011011117824 */ /* 0x000fe400078e02ff */
[----:B------:R-:W-:-:S03]  /*206b0*/  IMAD.SHL.U32 R16, R16, 0x80, RZ ;  /* 0x0000008010107824 */ /* 0x000fc600078e00ff */
[----:B------:R-:W-:-:S04]  /*206c0*/  LOP3.LUT R2, R17, 0x10, R2, 0x78, !PT ;  /* 0x0000001011027812 */ /* 0x000fc800078e7802 */
[----:B------:R-:W-:Y:S01]  /*206d0*/  LOP3.LUT R2, R2, 0x800, R16, 0xf8, !PT ;  /* 0x0000080002027812 */ /* 0x000fe200078ef810 */
[----:B------:R-:W-:Y:S03]  /*206e0*/  STL.64 [R1+0x300], R4 ;  /* 0x0003000401007387 */ /* 0x000fe60000100a00 */
[----:B------:R-:W-:Y:S01]  /*206f0*/  LOP3.LUT R2, R2, 0x40, RZ, 0x3c, !PT ;  /* 0x0000004002027812 */ /* 0x000fe200078e3cff */
[----:B------:R-:W-:Y:S04]  /*20700*/  STL.64 [R1+0x308], R6 ;  /* 0x0003080601007387 */ /* 0x000fe80000100a00 */
[----:B------:R-:W0:Y:S01]  /*20710*/  LDSM.16.MT88.4 R4, [R2+UR4+0x1000] ;  /* 0x001000040204783b */ /* 0x000e220008004200 */
[----:B---3--:R-:W-:-:S02]  /*20720*/  IMAD.MOV.U32 R10, RZ, RZ, R29 ;  /* 0x000000ffff0a7224 */ /* 0x008fc400078e001d */
[----:B------:R-:W-:Y:S01]  /*20730*/  IMAD.MOV.U32 R11, RZ, RZ, R28 ;  /* 0x000000ffff0b7224 */ /* 0x000fe200078e001c */
[----:B0-----:R-:W-:Y:S04]  /*20740*/  STL.64 [R1+0x1a08], R6 ;  /* 0x001a080601007387 */ /* 0x001fe80000100a00 */
[----:B------:R-:W-:Y:S01]  /*20750*/  STL.64 [R1+0x1a00], R4 ;  /* 0x001a000401007387 */ /* 0x000fe20000100a00 */
[----:B----4-:R-:W-:-:S15]  /*20760*/  HMMA.16816.F32 R20, R12, R18, R20 ;  /* 0x000000120c14723c */ /* 0x010fde0000001814 */
[----:B------:R-:W-:-:S08]  /*20770*/  NOP ;  /* 0x0000000000007918 */ /* 0x000fd00000000000 */
[----:B------:R2:W-:Y:S01]  /*20780*/  STL.64 [R1+0x230], R20 ;  /* 0x0002301401007387 */ /* 0x0005e20000100a00 */
[----:B------:R-:W-:Y:S02]  /*20790*/  IMAD.MOV.U32 R29, RZ, RZ, R22 ;  /* 0x000000ffff1d7224 */ /* 0x000fe400078e0016 */
[----:B------:R-:W-:Y:S02]  /*207a0*/  IMAD.MOV.U32 R28, RZ, RZ, R23 ;  /* 0x000000ffff1c7224 */ /* 0x000fe400078e0017 */
[----:B------:R-:W2:Y:S04]  /*207b0*/  LDL.LU.64 R22, [R1+0x1b80] ;  /* 0x001b800001167983 */ /* 0x000ea80000300a00 */
[----:B------:R-:W-:Y:S04]  /*207c0*/  STL [R1+0x17d4], R28 ;  /* 0x0017d41c01007387 */ /* 0x000fe80000100800 */
[----:B------:R-:W-:Y:S01]  /*207d0*/  STL [R1+0x17d0], R29 ;  /* 0x0017d01d01007387 */ /* 0x000fe20000100800 */
[----:B--2---:R-:W-:Y:S03]  /*207e0*/  HMMA.16816.F32 R20, R12, R22, R8 ;  /* 0x000000160c14723c */ /* 0x004fe60000001808 */
[----:B------:R-:W2:Y:S04]  /*207f0*/  LDL.LU.64 R10, [R1+0x1b78] ;  /* 0x001b7800010a7983 */ /* 0x000ea80000300a00 */
[----:B------:R-:W2:-:S15]  /*20800*/  LDL.LU.64 R8, [R1+0x1b70] ;  /* 0x001b700001087983 */ /* 0x000e9e0000300a00 */
[----:B------:R-:W-:-:S01]  /*20810*/  NOP ;  /* 0x0000000000007918 */ /* 0x000fc20000000000 */
[----:B------:R0:W-:Y:S01]  /*20820*/  STL.64 [R1+0x228], R22 ;  /* 0x0002281601007387 */ /* 0x0001e20000100a00 */
[----:B------:R-:W-:Y:S02]  /*20830*/  IMAD.MOV.U32 R24, RZ, RZ, R20 ;  /* 0x000000ffff187224 */ /* 0x000fe400078e0014 */
[----:B------:R-:W-:Y:S01]  /*20840*/  IMAD.MOV.U32 R25, RZ, RZ, R21 ;  /* 0x000000ffff197224 */ /* 0x000fe200078e0015 */
[----:B0-----:R-:W3:Y:S04]  /*20850*/  LDL.LU.64 R22, [R1+0x1b68] ;  /* 0x001b680001167983 */ /* 0x001ee80000300a00 */
[----:B------:R-:W3:Y:S01]  /*20860*/  LDL.LU.64 R20, [R1+0x1b60] ;  /* 0x001b600001147983 */ /* 0x000ee20000300a00 */
[----:B------:R-:W-:Y:S02]  /*20870*/  IMAD.MOV.U32 R6, RZ, RZ, R3 ;  /* 0x000000ffff067224 */ /* 0x000fe400078e0003 */
[----:B------:R-:W-:Y:S01]  /*20880*/  IMAD.MOV.U32 R7, RZ, RZ, R0 ;  /* 0x000000ffff077224 */ /* 0x000fe200078e0000 */
[----:B------:R-:W-:Y:S04]  /*20890*/  STL [R1+0x1894], R25 ;  /* 0x0018941901007387 */ /* 0x000fe80000100800 */
[----:B------:R-:W-:Y:S02]  /*208a0*/  STL [R1+0x1890], R24 ;  /* 0x0018901801007387 */ /* 0x000fe40000100800 */
[----:B---3--:R-:W-:-:S15]  /*208b0*/  HMMA.16816.F32 R20, R12, R6, R20 ;  /* 0x000000060c14723c */ /* 0x008fde0000001814 */
[----:B------:R-:W-:-:S08]  /*208c0*/  NOP ;  /* 0x0000000000007918 */ /* 0x000fd00000000000 */
[----:B------:R-:W-:Y:S04]  /*208d0*/  STL.64 [R1+0x210], R20 ;  /* 0x0002101401007387 */ /* 0x000fe80000100a00 */
[----:B------:R0:W-:Y:S04]  /*208e0*/  STL.64 [R1+0x218], R22 ;  /* 0x0002181601007387 */ /* 0x0001e80000100a00 */
[----:B0-----:R-:W2:Y:S04]  /*208f0*/  LDL.LU.64 R22, [R1+0x1b58] ;  /* 0x001b580001167983 */ /* 0x001ea80000300a00 */
[----:B------:R0:W-:Y:S04]  /*20900*/  STL.64 [R1+0x1ae0], R6 ;  /* 0x001ae00601007387 */ /* 0x0001e80000100a00 */
[----:B------:R-:W3:Y:S04]  /*20910*/  LDL.LU R4, [R1+0x120] ;  /* 0x0001200001047983 */ /* 0x000ee80000300800 */
[----:B------:R-:W3:Y:S04]  /*20920*/  LDL.LU R5, [R1+0x124] ;  /* 0x0001240001057983 */ /* 0x000ee80000300800 */
[----:B0-----:R-:W3:Y:S04]  /*20930*/  LDL.LU R6, [R1+0x128] ;  /* 0x0001280001067983 */ /* 0x001ee80000300800 */
[----:B------:R-:W3:Y:S01]  /*20940*/  LDL.LU R7, [R1+0x12c] ;  /* 0x00012c0001077983 */ /* 0x000ee20000300800 */
[----:B--2---:R-:W-:Y:S03]  /*20950*/  HMMA.16816.F32 R20, R12, R22, R8 ;  /* 0x000000160c14723c */ /* 0x004fe60000001808 */
[----:B------:R-:W2:Y:S04]  /*20960*/  LDL.LU.64 R10, [R1+0x1b50] ;  /* 0x001b5000010a7983 */ /* 0x000ea80000300a00 */
[----:B------:R-:W2:-:S15]  /*20970*/  LDL.LU.64 R8, [R1+0x1b48] ;  /* 0x001b480001087983 */ /* 0x000e9e0000300a00 */
[----:B------:R-:W-:-:S01]  /*20980*/  NOP ;  /* 0x0000000000007918 */ /* 0x000fc20000000000 */
[----:B------:R-:W-:Y:S04]  /*20990*/  STL.64 [R1+0x200], R20 ;  /* 0x0002001401007387 */ /* 0x000fe80000100a00 */
[----:B------:R0:W-:Y:S04]  /*209a0*/  STL.64 [R1+0x208], R22 ;  /* 0x0002081601007387 */ /* 0x0001e80000100a00 */
[----:B0-----:R-:W2:Y:S02]  /*209b0*/  LDL.LU.64 R22, [R1+0x1b40] ;  /* 0x001b400001167983 */ /* 0x001ea40000300a00 */
[----:B--2---:R-:W-:Y:S02]  /*209c0*/  HMMA.16816.F32 R20, R12, R22, R8 ;  /* 0x000000160c14723c */ /* 0x004fe40000001808 */
[----:B------:R-:W2:Y:S04]  /*209d0*/  LDL.LU.64 R10, [R1+0x1b38] ;  /* 0x001b3800010a7983 */ /* 0x000ea80000300a00 */
[----:B------:R-:W2:-:S15]  /*209e0*/  LDL.LU.64 R8, [R1+0x1b30] ;  /* 0x001b300001087983 */ /* 0x000e9e0000300a00 */
[----:B------:R-:W-:-:S02]  /*209f0*/  NOP ;  /* 0x0000000000007918 */ /* 0x000fc40000000000 */
[----:B------:R-:W-:Y:S04]  /*20a00*/  STL.64 [R1+0x1f0], R20 ;  /* 0x0001f01401007387 */ /* 0x000fe80000100a00 */
        /* <DEDUP_REMOVED lines=9> */
[C---:B---3--:R-:W-:Y:S06]  /*20aa0*/  HMMA.16816.F32 R4, R12.reuse, R26, R4 ;  /* 0x0000001a0c04723c */ /* 0x048fec0000001804 */
[----:B--2---:R-:W-:Y:S01]  /*20ab0*/  HMMA.16816.F32 R20, R12, R10, R20 ;  /* 0x0000000a0c14723c */ /* 0x004fe20000001814 */
[----:B------:R-:W0:-:S15]  /*20ac0*/  LDSM.16.MT88.4 R12, [R2+UR4+0x1080] ;  /* 0x00108004020c783b */ /* 0x000e1e0008004200 */
[----:B------:R-:W-:-:S07]  /*20ad0*/  NOP ;  /* 0x0000000000007918 */ /* 0x000fce0000000000 */
[----:B------:R-:W-:Y:S04]  /*20ae0*/  STL.64 [R1+0x470], R20 ;  /* 0x0004701401007387 */ /* 0x000fe80000100a00 */
[----:B------:R1:W-:Y:S04]  /*20af0*/  STL.64 [R1+0x478], R22 ;  /* 0x0004781601007387 */ /* 0x0003e80000100a00 */
[----:B-1----:R-:W2:Y:S04]  /*20b00*/  LDL.LU.64 R22, [R1+0x1b08] ;  /* 0x001b080001167983 */ /* 0x002ea80000300a00 */
[----:B------:R-:W2:Y:S04]  /*20b10*/  LDL.LU.64 R20, [R1+0x1b00] ;  /* 0x001b000001147983 */ /* 0x000ea80000300a00 */
[----:B------:R-:W-:Y:S04]  /*20b20*/  STL.64 [R1+0x1aa0], R10 ;  /* 0x001aa00a01007387 */ /* 0x000fe80000100a00 */
[----:B------:R1:W-:Y:S04]  /*20b30*/  STL.64 [R1+0x1aa8], R26 ;  /* 0x001aa81a01007387 */ /* 0x0003e80000100a00 */
[----:B------:R-:W-:Y:S04]  /*20b40*/  STL.64 [R1+0x1e0], R4 ;  /* 0x0001e00401007387 */ /* 0x000fe80000100a00 */
[----:B------:R3:W-:Y:S04]  /*20b50*/  STL.64 [R1+0x1e8], R6 ;  /* 0x0001e80601007387 */ /* 0x0007e80000100a00 */
[----:B------:R-:W4:Y:S04]  /*20b60*/  LDL.LU R24, [R1+0x290] ;  /* 0x0002900001187983 */ /* 0x000f280000300800 */
[----:B------:R-:W4:Y:S04]  /*20b70*/  LDL.LU R25, [R1+0x294] ;  /* 0x0002940001197983 */ /* 0x000f280000300800 */
[----:B-1----:R-:W2:Y:S04]  /*20b80*/  LDL.LU R26, [R1+0x298] ;  /* 0x00029800011a7983 */ /* 0x002ea80000300800 */
[----:B------:R-:W2:Y:S04]  /*20b90*/  LDL.LU R27, [R1+0x29c] ;  /* 0x00029c00011b7983 */ /* 0x000ea80000300800 */
[----:B---3--:R-:W3:Y:S04]  /*20ba0*/  LDL.64 R6, [R1+0xd8] ;  /* 0x0000d80001067983 */ /* 0x008ee80000100a00 */
[----:B---3--:R-:W-:Y:S04]  /*20bb0*/  STL.64 [R1+0x1af8], R6 ;  /* 0x001af80601007387 */ /* 0x008fe80000100a00 */
[----:B--2---:R1:W-:Y:S04]  /*20bc0*/  STL.64 [R1+0x1ab8], R26 ;  /* 0x001ab81a01007387 */ /* 0x0043e80000100a00 */
[----:B----4-:R2:W-:Y:S04]  /*20bd0*/  STL.64 [R1+0x1ab0], R24 ;  /* 0x001ab01801007387 */ /* 0x0105e80000100a00 */
[----:B-1----:R-:W3:Y:S04]  /*20be0*/  LDL.64 R26, [R1+0xa8] ;  /* 0x0000a800011a7983 */ /* 0x002ee80000100a00 */
[----:B---3--:R1:W-:Y:S04]  /*20bf0*/  STL.64 [R1+0x1ac8], R26 ;  /* 0x001ac81a01007387 */ /* 0x0083e80000100a00 */
[----:B--2---:R-:W2:Y:S04]  /*20c00*/  LDL.LU R24, [R1+0x2b0] ;  /* 0x0002b00001187983 */ /* 0x004ea80000300800 */
[----:B------:R-:W2:Y:S04]  /*20c10*/  LDL.LU R25, [R1+0x2b4] ;  /* 0x0002b40001197983 */ /* 0x000ea80000300800 */
[----:B-1----:R-:W3:Y:S04]  /*20c20*/  LDL.LU R26, [R1+0x2b8] ;  /* 0x0002b800011a7983 */ /* 0x002ee80000300800 */
[----:B------:R-:W3:Y:S04]  /*20c30*/  LDL.LU R27, [R1+0x2bc] ;  /* 0x0002bc00011b7983 */ /* 0x000ee80000300800 */
[----:B------:R-:W4:Y:S04]  /*20c40*/  LDL.LU R4, [R1+0x2e0] ;  /* 0x0002e00001047983 */ /* 0x000f280000300800 */
[----:B------:R-:W4:Y:S04]  /*20c50*/  LDL.LU R5, [R1+0x2e4] ;  /* 0x0002e40001057983 */ /* 0x000f280000300800 */
[----:B------:R-:W4:Y:S04]  /*20c60*/  LDL.LU R6, [R1+0x2e8] ;  /* 0x0002e80001067983 */ /* 0x000f280000300800 */
[----:B------:R-:W4:Y:S04]  /*20c70*/  LDL.LU R7, [R1+0x2ec] ;  /* 0x0002ec0001077983 */ /* 0x000f280000300800 */
[----:B---3--:R-:W-:Y:S04]  /*20c80*/  STL.64 [R1+0x1ad8], R26 ;  /* 0x001ad81a01007387 */ /* 0x008fe80000100a00 */
[----:B--2---:R1:W-:Y:S04]  /*20c90*/  STL.64 [R1+0x1ad0], R24 ;  /* 0x001ad01801007387 */ /* 0x0043e80000100a00 */
[----:B-1----:R-:W2:Y:S04]  /*20ca0*/  LDL.LU R24, [R1+0x2c0] ;  /* 0x0002c00001187983 */ /* 0x002ea80000300800 */
[----:B------:R-:W2:Y:S04]  /*20cb0*/  LDL.LU R25, [R1+0x2c4] ;  /* 0x0002c40001197983 */ /* 0x000ea80000300800 */
[----:B------:R-:W3:Y:S04]  /*20cc0*/  LDL.LU R26, [R1+0x2c8] ;  /* 0x0002c800011a7983 */ /* 0x000ee80000300800 */
[----:B------:R-:W3:Y:S04]  /*20cd0*/  LDL.LU R27, [R1+0x2cc] ;  /* 0x0002cc00011b7983 */ /* 0x000ee80000300800 */
[----:B---3--:R-:W-:Y:S04]  /*20ce0*/  STL.64 [R1+0x1af0], R26 ;  /* 0x001af01a01007387 */ /* 0x008fe80000100a00 */
[----:B--2---:R1:W-:Y:S04]  /*20cf0*/  STL.64 [R1+0x1ae8], R24 ;  /* 0x001ae81801007387 */ /* 0x0043e80000100a00 */
[----:B-1----:R-:W2:Y:S04]  /*20d00*/  LDL.LU R24, [R1+0x2d0] ;  /* 0x0002d00001187983 */ /* 0x002ea80000300800 */
[----:B------:R-:W2:Y:S04]  /*20d10*/  LDL.LU R25, [R1+0x2d4] ;  /* 0x0002d40001197983 */ /* 0x000ea80000300800 */
[----:B------:R-:W2:Y:S04]  /*20d20*/  LDL.LU R26, [R1+0x2d8] ;  /* 0x0002d800011a7983 */ /* 0x000ea80000300800 */
[----:B------:R-:W2:Y:S04]  /*20d30*/  LDL.LU R27, [R1+0x2dc] ;  /* 0x0002dc00011b7983 */ /* 0x000ea80000300800 */
[----:B------:R-:W3:Y:S01]  /*20d40*/  LDL.64 R10, [R1+0x98] ;  /* 0x00009800010a7983 */ /* 0x000ee20000100a00 */
[C---:B----4-:R-:W-:Y:S03]  /*20d50*/  HMMA.16816.F32 R4, R20.reuse, R18, R4 ;  /* 0x000000121404723c */ /* 0x050fe60000001804 */
[----:B---3--:R1:W-:Y:S04]  /*20d60*/  STL.64 [R1+0x1ac0], R10 ;  /* 0x001ac00a01007387 */ /* 0x0083e80000100a00 */
[----:B------:R-:W3:Y:S04]  /*20d70*/  LDL.LU R8, [R1+0x2a0] ;  /* 0x0002a00001087983 */ /* 0x000ee80000300800 */
[----:B------:R-:W3:Y:S04]  /*20d80*/  LDL.LU R9, [R1+0x2a4] ;  /* 0x0002a40001097983 */ /* 0x000ee80000300800 */
[----:B-1----:R-:W3:Y:S04]  /*20d90*/  LDL.LU R10, [R1+0x2a8] ;  /* 0x0002a800010a7983 */ /* 0x002ee80000300800 */
[----:B------:R-:W3:Y:S04]  /*20da0*/  LDL.LU R11, [R1+0x2ac] ;  /* 0x0002ac00010b7983 */ /* 0x000ee80000300800 */
[----:B0-----:R-:W-:Y:S04]  /*20db0*/  STL.64 [R1+0x1998], R14 ;  /* 0x0019980e01007387 */ /* 0x001fe80000100a00 */
[----:B------:R0:W-:Y:S04]  /*20dc0*/  STL.64 [R1+0x1990], R12 ;  /* 0x0019900c01007387 */ /* 0x0001e80000100a00 */
[----:B0-----:R-:W4:Y:S04]  /*20dd0*/  LDL.LU R12, [R1+0x170] ;  /* 0x00017000010c7983 */ /* 0x001f280000300800 */
[----:B------:R-:W4:Y:S04]  /*20de0*/  LDL.LU R13, [R1+0x174] ;  /* 0x00017400010d7983 */ /* 0x000f280000300800 */
[----:B------:R-:W2:Y:S04]  /*20df0*/  LDL.LU R14, [R1+0x178] ;  /* 0x00017800010e7983 */ /* 0x000ea80000300800 */
[----:B------:R-:W2:Y:S04]  /*20e00*/  LDL.LU R15, [R1+0x17c] ;  /* 0x00017c00010f7983 */ /* 0x000ea80000300800 */
[----:B--2---:R-:W-:Y:S04]  /*20e10*/  STL.64 [R1+0x1a98], R14 ;  /* 0x001a980e01007387 */ /* 0x004fe80000100a00 */
[----:B----4-:R0:W-:Y:S04]  /*20e20*/  STL.64 [R1+0x1a90], R12 ;  /* 0x001a900c01007387 */ /* 0x0101e80000100a00 */
[----:B0-----:R-:W2:Y:S04]  /*20e30*/  LDL.LU R12, [R1+0x280] ;  /* 0x00028000010c7983 */ /* 0x001ea80000300800 */
[----:B------:R-:W2:Y:S04]  /*20e40*/  LDL.LU R13, [R1+0x284] ;  /* 0x00028400010d7983 */ /* 0x000ea80000300800 */
[----:B------:R-:W2:Y:S04]  /*20e50*/  LDL.LU R14, [R1+0x288] ;  /* 0x00028800010e7983 */ /* 0x000ea80000300800 */
[----:B------:R-:W2:Y:S04]  /*20e60*/  LDL.LU R15, [R1+0x28c] ;  /* 0x00028c00010f7983 */ /* 0x000ea80000300800 */
        /* <DEDUP_REMOVED lines=13> */
[----:B------:R-:W-:Y:S04]  /*20f40*/  STL.64 [R1+0x340], R24 ;  /* 0x0003401801007387 */ /* 0x000fe80000100a00 */
[----:B------:R0:W-:Y:S04]  /*20f50*/  STL.64 [R1+0x348], R26 ;  /* 0x0003481a01007387 */ /* 0x0001e80000100a00 */
[----:B0-----:R-:W4:Y:S04]  /*20f60*/  LDL.LU.64 R26, [R1+0x1ad8] ;  /* 0x001ad800011a7983 */ /* 0x001f280000300a00 */
[----:B------:R-:W4:Y:S04]  /*20f70*/  LDL.LU.64 R24, [R1+0x1ad0] ;  /* 0x001ad00001187983 */ /* 0x000f280000300a00 */
[----:B------:R0:W-:Y:S04]  /*20f80*/  STL.64 [R1+0x1a58], R6 ;  /* 0x001a580601007387 */ /* 0x0001e80000100a00 */
[----:B0-----:R-:W4:Y:S02]  /*20f90*/  LDL.64 R6, [R1+0xb8] ;  /* 0x0000b80001067983 */ /* 0x001f240000100a00 */
[----:B----4-:R-:W-:Y:S06]  /*20fa0*/  HMMA.16816.F32 R24, R20, R6, R24 ;  /* 0x000000061418723c */ /* 0x010fec0000001818 */
[----:B------:R-:W-:-:S02]  /*20fb0*/  IMAD.MOV.U32 R0, RZ, RZ, R6 ;  /* 0x000000ffff007224 */ /* 0x000fc400078e0006 */
[----:B------:R-:W-:-:S15]  /*20fc0*/  IMAD.MOV.U32 R29, RZ, RZ, R7 ;  /* 0x000000ffff1d7224 */ /* 0x000fde00078e0007 */
[----:B------:R-:W-:Y:S04]  /*20fd0*/  STL.64 [R1+0x330], R24 ;  /* 0x0003301801007387 */ /* 0x000fe80000100a00 */
[----:B------:R0:W-:Y:S04]  /*20fe0*/  STL.64 [R1+0x338], R26 ;  /* 0x0003381a01007387 */ /* 0x0001e80000100a00 */
[----:B0-----:R-:W3:Y:S04]  /*20ff0*/  LDL.LU.64 R26, [R1+0x1ac8] ;  /* 0x001ac800011a7983 */ /* 0x001ee80000300a00 */
[----:B------:R-:W4:Y:S04]  /*21000*/  LDL.LU R4, [R1+0x100] ;  /* 0x0001000001047983 */ /* 0x000f280000300800 */
[----:B------:R-:W4:Y:S04]  /*21010*/  LDL.LU R5, [R1+0x104] ;  /* 0x0001040001057983 */ /* 0x000f280000300800 */
[----:B------:R-:W2:Y:S04]  /*21020*/  LDL.LU R6, [R1+0x108] ;  /* 0x0001080001067983 */ /* 0x000ea80000300800 */
[----:B------:R-:W2:Y:S01]  /*21030*/  LDL.LU R7, [R1+0x10c] ;  /* 0x00010c0001077983 */ /* 0x000ea20000300800 */
[----:B---3--:R-:W-:Y:S03]  /*21040*/  HMMA.16816.F32 R8, R20, R26, R8 ;  /* 0x0000001a1408723c */ /* 0x008fe60000001808 */
[----:B--2---:R-:W-:Y:S04]  /*21050*/  STL.64 [R1+0x1a68], R6 ;  /* 0x001a680601007387 */ /* 0x004fe80000100a00 */
[----:B----4-:R0:W-:Y:S01]  /*21060*/  STL.64 [R1+0x1a60], R4 ;  /* 0x001a600401007387 */ /* 0x0101e20000100a00 */
[----:B------:R-:W-:-:S02]  /*21070*/  IMAD.MOV.U32 R2, RZ, RZ, R26 ;  /* 0x000000ffff027224 */ /* 0x000fc400078e001a */
[----:B------:R-:W-:Y:S01]  /*21080*/  IMAD.MOV.U32 R3, RZ, RZ, R27 ;  /* 0x000000ffff037224 */ /* 0x000fe200078e001b */
[----:B0-----:R-:W2:Y:S04]  /*21090*/  LDL.LU R4, [R1+0x110] ;  /* 0x0001100001047983 */ /* 0x001ea80000300800 */
[----:B------:R-:W2:Y:S04]  /*210a0*/  LDL.LU R5, [R1+0x114] ;  /* 0x0001140001057983 */ /* 0x000ea80000300800 */
[----:B------:R-:W2:Y:S04]  /*210b0*/  LDL.LU R6, [R1+0x118] ;  /* 0x0001180001067983 */ /* 0x000ea80000300800 */
[----:B------:R-:W2:Y:S04]  /*210c0*/  LDL.LU R7, [R1+0x11c] ;  /* 0x00011c0001077983 */ /* 0x000ea80000300800 */
        /* <DEDUP_REMOVED lines=8> */
[----:B------:R1:W-:Y:S01]  /*21150*/  STL.64 [R1+0x578], R26 ;  /* 0x0005781a01007387 */ /* 0x0003e20000100a00 */
[----:B0-----:R-:W-:-:S03]  /*21160*/  IMAD.MOV.U32 R25, RZ, RZ, R10 ;  /* 0x000000ffff197224 */ /* 0x001fc600078e000a */
[----:B-1----:R-:W3:Y:S01]  /*21170*/  LDL.LU.64 R26, [R1+0x1aa8] ;  /* 0x001aa800011a7983 */ /* 0x002ee20000300a00 */
[----:B------:R-:W-:-:S03]  /*21180*/  IMAD.MOV.U32 R24, RZ, RZ, R11 ;  /* 0x000000ffff187224 */ /* 0x000fc600078e000b */
[----:B------:R-:W4:Y:S02]  /*21190*/  LDL.LU.64 R10, [R1+0x1aa0] ;  /* 0x001aa000010a7983 */ /* 0x000f240000300a00 */
[----:B----4-:R-:W-:Y:S02]  /*211a0*/  HMMA.16816.F32 R8, R20, R10, R12 ;  /* 0x0000000a1408723c */ /* 0x010fe4000000180c */
[----:B------:R-:W3:Y:S04]  /*211b0*/  LDL.LU.64 R14, [R1+0x1a98] ;  /* 0x001a9800010e7983 */ /* 0x000ee80000300a00 */
[----:B------:R-:W3:-:S15]  /*211c0*/  LDL.LU.64 R12, [R1+0x1a90] ;  /* 0x001a9000010c7983 */ /* 0x000ede0000300a00 */
[----:B------:R-:W-:-:S02]  /*211d0*/  NOP ;  /* 0x0000000000007918 */ /* 0x000fc40000000000 */
[----:B------:R-:W-:Y:S04]  /*211e0*/  STL.64 [R1+0x560], R8 ;  /* 0x0005600801007387 */ /* 0x000fe80000100a00 */
[----:B------:R0:W-:Y:S04]  /*211f0*/  STL.64 [R1+0x568], R10 ;  /* 0x0005680a01007387 */ /* 0x0001e80000100a00 */
[----:B0-----:R-:W2:Y:S04]  /*21200*/  LDL.LU.64 R10, [R1+0x1a88] ;  /* 0x001a8800010a7983 */ /* 0x001ea80000300a00 */
[----:B------:R-:W2:Y:S01]  /*21210*/  LDL.LU.64 R8, [R1+0x1a80] ;  /* 0x001a800001087983 */ /* 0x000ea20000300a00 */
[----:B---3--:R-:W-:Y:S03]  /*21220*/  HMMA.16816.F32 R12, R20, R26, R12 ;  /* 0x0000001a140c723c */ /* 0x008fe6000000180c */
[----:B------:R-:W3:-:S15]  /*21230*/  LDL.LU R20, [R1+0xf0] ;  /* 0x0000f00001147983 */ /* 0x000ede0000300800 */
[----:B------:R-:W-:-:S05]  /*21240*/  NOP ;  /* 0x0000000000007918 */ /* 0x000fca0000000000 */
[----:B------:R0:W-:Y:S04]  /*21250*/  STL.64 [R1+0x2f0], R12 ;  /* 0x0002f00c01007387 */ /* 0x0001e80000100a00 */
[----:B------:R1:W-:Y:S04]  /*21260*/  STL.64 [R1+0x2f8], R14 ;  /* 0x0002f80e01007387 */ /* 0x0003e80000100a00 */
[----:B------:R-:W3:Y:S04]  /*21270*/  LDL.LU R21, [R1+0xf4] ;  /* 0x0000f40001157983 */ /* 0x000ee80000300800 */
[----:B------:R-:W3:Y:S04]  /*21280*/  LDL.LU R22, [R1+0xf8] ;  /* 0x0000f80001167983 */ /* 0x000ee80000300800 */
[----:B------:R-:W3:Y:S04]  /*21290*/  LDL.LU R23, [R1+0xfc] ;  /* 0x0000fc0001177983 */ /* 0x000ee80000300800 */
[----:B0-----:R-:W4:Y:S04]  /*212a0*/  LDL.LU R12, [R1+0x1a0] ;  /* 0x0001a000010c7983 */ /* 0x001f280000300800 */
[----:B------:R-:W4:Y:S04]  /*212b0*/  LDL.LU R13, [R1+0x1a4] ;  /* 0x0001a400010d7983 */ /* 0x000f280000300800 */
[----:B-1----:R-:W3:Y:S04]  /*212c0*/  LDL.LU R14, [R1+0x1a8] ;  /* 0x0001a800010e7983 */ /* 0x002ee80000300800 */
[----:B------:R-:W3:Y:S01]  /*212d0*/  LDL.LU R15, [R1+0x1ac] ;  /* 0x0001ac00010f7983 */ /* 0x000ee20000300800 */
[----:B--2---:R-:W-:Y:S03]  /*212e0*/  HMMA.16816.F32 R4, R8, R18, R4 ;  /* 0x000000120804723c */ /* 0x004fe60000001804 */
[----:B---3--:R0:W-:Y:S04]  /*212f0*/  STL.64 [R1+0x1a28], R14 ;  /* 0x001a280e01007387 */ /* 0x0081e80000100a00 */
[----:B----4-:R-:W-:Y:S01]  /*21300*/  STL.64 [R1+0x1a20], R12 ;  /* 0x001a200c01007387 */ /* 0x010fe20000100a00 */
[----:B0-----:R-:W-:-:S02]  /*21310*/  IMAD.MOV.U32 R14, RZ, RZ, R2 ;  /* 0x000000ffff0e7224 */ /* 0x001fc400078e0002 */
[----:B------:R-:W-:Y:S01]  /*21320*/  IMAD.MOV.U32 R15, RZ, RZ, R3 ;  /* 0x000000ffff0f7224 */ /* 0x000fe200078e0003 */
[----:B------:R-:W2:Y:S04]  /*21330*/  LDL.LU R2, [R1+0x1a78] ;  /* 0x001a780001027983 */ /* 0x000ea80000300800 */
[----:B------:R-:W3:Y:S04]  /*21340*/  LDL.LU R3, [R1+0x1a74] ;  /* 0x001a740001037983 */ /* 0x000ee80000300800 */
[----:B------:R0:W-:Y:S04]  /*21350*/  STL.64 [R1+0x1a40], R14 ;  /* 0x001a400e01007387 */ /* 0x0001e80000100a00 */
[----:B------:R-:W-:Y:S01]  /*21360*/  STL.64 [R1+0x1a10], R26 ;  /* 0x001a101a01007387 */ /* 0x000fe20000100a00 */
[----:B0-----:R-:W-:-:S03]  /*21370*/  IMAD.MOV.U32 R14, RZ, RZ, R0 ;  /* 0x000000ffff0e7224 */ /* 0x001fc600078e0000 */
[----:B------:R-:W4:Y:S04]  /*21380*/  LDL.LU R0, [R1+0x1a70] ;  /* 0x001a700001007983 */ /* 0x000f280000300800 */
[----:B------:R-:W-:Y:S04]  /*21390*/  STL.64 [R1+0x1d0], R4 ;  /* 0x0001d00401007387 */ /* 0x000fe80000100a00 */
[----:B------:R0:W-:Y:S04]  /*213a0*/  STL.64 [R1+0x1d8], R6 ;  /* 0x0001d80601007387 */ /* 0x0001e80000100a00 */
[----:B0-----:R-:W2:Y:S04]  /*213b0*/  LDL.LU.64 R6, [R1+0x1a68] ;  /* 0x001a680001067983 */ /* 0x001ea80000300a00 */
[----:B------:R-:W2:Y:S04]  /*213c0*/  LDL.LU.64 R4, [R1+0x1a60] ;  /* 0x001a600001047983 */ /* 0x000ea80000300a00 */
[----:B------:R0:W-:Y:S02]  /*213d0*/  STL.64 [R1+0x1a18], R18 ;  /* 0x001a181201007387 */ /* 0x0001e40000100a00 */
[----:B0-----:R-:W-:-:S02]  /*213e0*/  IMAD.MOV.U32 R18, RZ, RZ, R17 ;  /* 0x000000ffff127224 */ /* 0x001fc400078e0011 */
[----:B------:R-:W-:Y:S01]  /*213f0*/  IMAD.MOV.U32 R19, RZ, RZ, R16 ;  /* 0x000000ffff137224 */ /* 0x000fe200078e0010 */
[----:B------:R-:W0:Y:S06]  /*21400*/  S2R R28, SR_TID.X ;  /* 0x00000000001c7919 */ /* 0x000e2c0000002100 */
[----:B--2---:R-:W-:Y:S01]  /*21410*/  HMMA.16816.F32 R16, R8, R18, R4 ;  /* 0x000000120810723c */ /* 0x004fe20000001804 */
[----:B------:R-:W2:Y:S01]  /*21420*/  LDL.LU.64 R6, [R1+0x1a58] ;  /* 0x001a580001067983 */ /* 0x000ea20000300a00 */
[C---:B0-----:R-:W-:Y:S01]  /*21430*/  LOP3.LUT R12, R28.reuse, 0x7, RZ, 0xc0, !PT ;  /* 0x000000071c0c7812 */ /* 0x041fe200078ec0ff */
[----:B------:R-:W-:-:S02]  /*21440*/  IMAD.SHL.U32 R13, R28, 0x80, RZ ;  /* 0x000000801c0d7824 */ /* 0x000fc400078e00ff */
[----:B------:R-:W-:Y:S02]  /*21450*/  IMAD.SHL.U32 R28, R28, 0x2, RZ ;  /* 0x000000021c1c7824 */ /* 0x000fe400078e00ff */
[----:B------:R-:W-:-:S05]  /*21460*/  IMAD R12, R12, 0x110, RZ ;  /* 0x000001100c0c7824 */ /* 0x000fca00078e02ff */
[----:B------:R-:W-:-:S04]  /*21470*/  LOP3.LUT R28, R12, 0x10, R28, 0x78, !PT ;  /* 0x000000100c1c7812 */ /* 0x000fc800078e781c */
[----:B------:R-:W-:-:S04]  /*21480*/  LOP3.LUT R28, R28, 0x800, R13, 0xf8, !PT ;  /* 0x000008001c1c7812 */ /* 0x000fc800078ef80d */
[----:B------:R-:W-:-:S03]  /*21490*/  LOP3.LUT R28, R28, 0x60, RZ, 0x3c, !PT ;  /* 0x000000601c1c7812 */ /* 0x000fc600078e3cff */
[----:B------:R-:W-:Y:S04]  /*214a0*/  STL.64 [R1+0x180], R16 ;  /* 0x0001801001007387 */ /* 0x000fe80000100a00 */
[----:B------:R-:W-:Y:S01]  /*214b0*/  STL.64 [R1+0x188], R18 ;  /* 0x0001881201007387 */ /* 0x000fe20000100a00 */
[----:B--2---:R-:W-:Y:S03]  /*214c0*/  HMMA.16816.F32 R4, R8, R6, R20 ;  /* 0x000000060804723c */ /* 0x004fe60000001814 */
[----:B------:R-:W0:Y:S04]  /*214d0*/  LDSM.16.MT88.4 R20, [R28+UR4+0x1000] ;  /* 0x001000041c14783b */ /* 0x000e280008004200 */
[----:B0-----:R-:W-:-:S15]  /*214e0*/  STL.64 [R1+0x1908], R22 ;  /* 0x0019081601007387 */ /* 0x001fde0000100a00 */
[----:B------:R-:W-:-:S01]  /*214f0*/  NOP ;  /* 0x0000000000007918 */ /* 0x000fc20000000000 */
[----:B------:R-:W-:Y:S04]  /*21500*/  STL.64 [R1+0x170], R4 ;  /* 0x0001700401007387 */ /* 0x000fe80000100a00 */
[----:B------:R-:W-:Y:S04]  /*21510*/  STL.64 [R1+0x178], R6 ;  /* 0x0001780601007387 */ /* 0x000fe80000100a00 */
[----:B------:R0:W-:Y:S04]  /*21520*/  STL.64 [R1+0x1900], R20 ;  /* 0x0019001401007387 */ /* 0x0001e80000100a00 */
[----:B0-----:R-:W2:Y:S04]  /*21530*/  LDL.LU R20, [R1] ;  /* 0x0000000001147983 */ /* 0x001ea80000300800 */
[----:B------:R-:W2:Y:S04]  /*21540*/  LDL.LU R21, [R1+0x4] ;  /* 0x0000040001157983 */ /* 0x000ea80000300800 */
[----:B------:R-:W3:Y:S04]  /*21550*/  LDL.LU R22, [R1+0x8] ;  /* 0x0000080001167983 */ /* 0x000ee80000300800 */
[----:B------:R-:W3:Y:S04]  /*21560*/  LDL.LU R23, [R1+0xc] ;  /* 0x00000c0001177983 */ /* 0x000ee80000300800 */
[----:B------:R-:W4:Y:S04]  /*21570*/  LDL.LU R16, [R1+0x190] ;  /* 0x0001900001107983 */ /* 0x000f280000300800 */
[----:B------:R-:W4:Y:S04]  /*21580*/  LDL.LU R17, [R1+0x194] ;  /* 0x0001940001117983 */ /* 0x000f280000300800 */
[----:B------:R-:W2:Y:S04]  /*21590*/  LDL.LU R18, [R1+0x198] ;  /* 0x0001980001127983 */ /* 0x000ea80000300800 */
[----:B------:R-:W2:Y:S04]  /*215a0*/  LDL.LU R19, [R1+0x19c] ;  /* 0x00019c0001137983 */ /* 0x000ea80000300800 */
[----:B--2---:R-:W-:Y:S04]  /*215b0*/  STL.64 [R1+0x1a38], R18 ;  /* 0x001a381201007387 */ /* 0x004fe80000100a00 */
[----:B----4-:R0:W-:Y:S04]  /*215c0*/  STL.64 [R1+0x1a30], R16 ;  /* 0x001a301001007387 */ /* 0x0101e80000100a00 */
[----:B0-----:R-:W2:Y:S04]  /*215d0*/  LDL.LU R16, [R1+0x1b0] ;  /* 0x0001b00001107983 */ /* 0x001ea80000300800 */
[----:B------:R-:W2:Y:S04]  /*215e0*/  LDL.LU R17, [R1+0x1b4] ;  /* 0x0001b40001117983 */ /* 0x000ea80000300800 */
[----:B------:R-:W4:Y:S04]  /*215f0*/  LDL.LU R18, [R1+0x1b8] ;  /* 0x0001b80001127983 */ /* 0x000f280000300800 */
[----:B------:R-:W4:Y:S01]  /*21600*/  LDL.LU R19, [R1+0x1bc] ;  /* 0x0001bc0001137983 */ /* 0x000f220000300800 */
[----:B------:R-:W-:-:S03]  /*21610*/  IMAD.MOV.U32 R15, RZ, RZ, R29 ;  /* 0x000000ffff0f7224 */ /* 0x000fc600078e001d */
[----:B----4-:R-:W-:Y:S04]  /*21620*/  STL.64 [R1+0x1a50], R18 ;  /* 0x001a501201007387 */ /* 0x010fe80000100a00 */
[----:B--2---:R0:W-:Y:S04]  /*21630*/  STL.64 [R1+0x1a48], R16 ;  /* 0x001a481001007387 */ /* 0x0041e80000100a00 */
[----:B0-----:R-:W2:Y:S04]  /*21640*/  LDL.LU R16, [R1+0x1c0] ;  /* 0x0001c00001107983 */ /* 0x001ea80000300800 */
[----:B------:R-:W2:Y:S04]  /*21650*/  LDL.LU R17, [R1+0x1c4] ;  /* 0x0001c40001117983 */ /* 0x000ea80000300800 */
[----:B------:R-:W2:Y:S04]  /*21660*/  LDL.LU R18, [R1+0x1c8] ;  /* 0x0001c80001127983 */ /* 0x000ea80000300800 */
[----:B------:R-:W2:Y:S04]  /*21670*/  LDL.LU R19, [R1+0x1cc] ;  /* 0x0001cc0001137983 */ /* 0x000ea80000300800 */
[----:B------:R-:W4:Y:S04]  /*21680*/  LDL.64 R26, [R1+0x88] ;  /* 0x00008800011a7983 */ /* 0x000f280000100a00 */
[----:B------:R-:W4:Y:S04]  /*21690*/  LDL.LU R4, [R1+0xe0] ;  /* 0x0000e00001047983 */ /* 0x000f280000300800 */
[----:B------:R-:W4:Y:S04]  /*216a0*/  LDL.LU R5, [R1+0xe4] ;  /* 0x0000e40001057983 */ /* 0x000f280000300800 */
[----:B------:R-:W4:Y:S04]  /*216b0*/  LDL.LU R6, [R1+0xe8] ;  /* 0x0000e80001067983 */ /* 0x000f280000300800 */
[----:B------:R-:W4:Y:S04]  /*216c0*/  LDL.LU R7, [R1+0xec] ;  /* 0x0000ec0001077983 */ /* 0x000f280000300800 */
[----:B---3--:R-:W-:Y:S04]  /*216d0*/  STL.64 [R1+0x1918], R22 ;  /* 0x0019181601007387 */ /* 0x008fe80000100a00 */
[----:B------:R-:W-:Y:S01]  /*216e0*/  STL.64 [R1+0x1910], R20 ;  /* 0x0019101401007387 */ /* 0x000fe20000100a00 */
        /* <DEDUP_REMOVED lines=8> */
[----:B------:R-:W4:Y:S04]  /*21770*/  LDL.LU.64 R18, [R1+0x1a38] ;  /* 0x001a380001127983 */ /* 0x000f280000300a00 */
[----:B------:R-:W4:-:S15]  /*21780*/  LDL.LU.64 R16, [R1+0x1a30] ;  /* 0x001a300001107983 */ /* 0x000f1e0000300a00 */
[----:B------:R-:W-:-:S02]  /*21790*/  NOP ;  /* 0x0000000000007918 */ /* 0x000fc40000000000 */
[----:B------:R-:W-:Y:S04]  /*217a0*/  STL.64 [R1+0x100], R12 ;  /* 0x0001000c01007387 */ /* 0x000fe80000100a00 */
[----:B------:R0:W-:Y:S04]  /*217b0*/  STL.64 [R1+0x108], R14 ;  /* 0x0001080e01007387 */ /* 0x0001e80000100a00 */
[----:B0-----:R-:W2:Y:S04]  /*217c0*/  LDL.LU.64 R14, [R1+0x1a28] ;  /* 0x001a2800010e7983 */ /* 0x001ea80000300a00 */
[----:B------:R-:W2:Y:S01]  /*217d0*/  LDL.LU.64 R12, [R1+0x1a20] ;  /* 0x001a2000010c7983 */ /* 0x000ea20000300a00 */
[----:B------:R-:W-:-:S02]  /*217e0*/  IMAD.MOV.U32 R22, RZ, RZ, R25 ;  /* 0x000000ffff167224 */ /* 0x000fc400078e0019 */
[----:B------:R-:W-:-:S07]  /*217f0*/  IMAD.MOV.U32 R23, RZ, RZ, R24 ;  /* 0x000000ffff177224 */ /* 0x000fce00078e0018 */
[----:B--2---:R-:W-:-:S15]  /*21800*/  HMMA.16816.F32 R12, R8, R22, R12 ;  /* 0x00000016080c723c */ /* 0x004fde000000180c */
[----:B------:R-:W-:-:S08]  /*21810*/  NOP ;  /* 0x0000000000007918 */ /* 0x000fd00000000000 */
[----:B------:R0:W-:Y:S04]  /*21820*/  STL.64 [R1+0x1c0], R12 ;  /* 0x0001c00c01007387 */ /* 0x0001e80000100a00 */
[----:B------:R1:W-:Y:S04]  /*21830*/  STL.64 [R1+0x1c8], R14 ;  /* 0x0001c80e01007387 */ /* 0x0003e80000100a00 */
[----:B0-----:R-:W2:Y:S04]  /*21840*/  LDL.LU R12, [R1+0x150] ;  /* 0x00015000010c7983 */ /* 0x001ea80000300800 */
[----:B------:R-:W2:Y:S04]  /*21850*/  LDL.LU R13, [R1+0x154] ;  /* 0x00015400010d7983 */ /* 0x000ea80000300800 */
[----:B-1----:R-:W3:Y:S04]  /*21860*/  LDL.LU R14, [R1+0x158] ;  /* 0x00015800010e7983 */ /* 0x002ee80000300800 */
[----:B------:R-:W3:Y:S04]  /*21870*/  LDL.LU R15, [R1+0x15c] ;  /* 0x00015c00010f7983 */ /* 0x000ee80000300800 */
[----:B---3--:R-:W-:Y:S04]  /*21880*/  STL.64 [R1+0x19f8], R14 ;  /* 0x0019f80e01007387 */ /* 0x008fe80000100a00 */
[----:B--2---:R0:W-:Y:S04]  /*21890*/  STL.64 [R1+0x19f0], R12 ;  /* 0x0019f00c01007387 */ /* 0x0041e80000100a00 */
[----:B0-----:R-:W2:Y:S04]  /*218a0*/  LDL.LU R12, [R1+0x160] ;  /* 0x00016000010c7983 */ /* 0x001ea80000300800 */
[----:B------:R-:W2:Y:S04]  /*218b0*/  LDL.LU R13, [R1+0x164] ;  /* 0x00016400010d7983 */ /* 0x000ea80000300800 */
[----:B------:R-:W2:Y:S04]  /*218c0*/  LDL.LU R14, [R1+0x168] ;  /* 0x00016800010e7983 */ /* 0x000ea80000300800 */
[----:B------:R-:W2:Y:S04]  /*218d0*/  LDL.LU R15, [R1+0x16c] ;  /* 0x00016c00010f7983 */ /* 0x000ea80000300800 */
[----:B------:R0:W-:Y:S04]  /*218e0*/  STL.64 [R1+0x19a8], R22 ;  /* 0x0019a81601007387 */ /* 0x0001e80000100a00 */
[----:B0-----:R-:W3:Y:S04]  /*218f0*/  LDL.64 R22, [R1+0xa8] ;  /* 0x0000a80001167983 */ /* 0x001ee80000100a00 */
[----:B---3--:R0:W-:Y:S04]  /*21900*/  STL.64 [R1+0x19c0], R22 ;  /* 0x0019c01601007387 */ /* 0x0081e80000100a00 */
[----:B0-----:R-:W3:Y:S01]  /*21910*/  LDL.64 R22, [R1+0xb8] ;  /* 0x0000b80001167983 */ /* 0x001ee20000100a00 */
[----:B----4-:R-:W-:Y:S03]  /*21920*/  HMMA.16816.F32 R16, R8, R26, R16 ;  /* 0x0000001a0810723c */ /* 0x010fe60000001810 */
[----:B---3--:R0:W-:Y:S04]  /*21930*/  STL.64 [R1+0x19d8], R22 ;  /* 0x0019d81601007387 */ /* 0x0081e80000100a00 */
[----:B------:R-:W3:Y:S04]  /*21940*/  LDL.LU R20, [R1+0x140] ;  /* 0x0001400001147983 */ /* 0x000ee80000300800 */
[----:B------:R-:W3:Y:S04]  /*21950*/  LDL.LU R21, [R1+0x144] ;  /* 0x0001440001157983 */ /* 0x000ee80000300800 */
[----:B0-----:R-:W4:Y:S04]  /*21960*/  LDL.LU R22, [R1+0x148] ;  /* 0x0001480001167983 */ /* 0x001f280000300800 */
[----:B------:R-:W4:Y:S04]  /*21970*/  LDL.LU R23, [R1+0x14c] ;  /* 0x00014c0001177983 */ /* 0x000f280000300800 */
[----:B----4-:R0:W-:Y:S04]  /*21980*/  STL.64 [R1+0x19e8], R22 ;  /* 0x0019e81601007387 */ /* 0x0101e80000100a00 */
[----:B---3--:R-:W-:Y:S04]  /*21990*/  STL.64 [R1+0x19e0], R20 ;  /* 0x0019e01401007387 */ /* 0x008fe80000100a00 */
[----:B0-----:R-:W3:Y:S04]  /*219a0*/  LDL.64 R22, [R1+0xd8] ;  /* 0x0000d80001167983 */ /* 0x001ee80000100a00 */
[----:B------:R0:W-:Y:S04]  /*219b0*/  STL.64 [R1+0x1b0], R16 ;  /* 0x0001b01001007387 */ /* 0x0001e80000100a00 */
[----:B------:R1:W-:Y:S01]  /*219c0*/  STL.64 [R1+0x1b8], R18 ;  /* 0x0001b81201007387 */ /* 0x0003e20000100a00 */
[----:B0-----:R-:W-:-:S03]  /*219d0*/  IMAD.MOV.U32 R17, RZ, RZ, R26 ;  /* 0x000000ffff117224 */ /* 0x001fc600078e001a */
[----:B-1----:R-:W2:Y:S01]  /*219e0*/  LDL.LU.64 R18, [R1+0x1a18] ;  /* 0x001a180001127983 */ /* 0x002ea20000300a00 */
[----:B------:R-:W-:-:S03]  /*219f0*/  IMAD.MOV.U32 R16, RZ, RZ, R27 ;  /* 0x000000ffff107224 */ /* 0x000fc600078e001b */
[----:B------:R-:W4:Y:S02]  /*21a00*/  LDL.LU.64 R26, [R1+0x1a10] ;  /* 0x001a1000011a7983 */ /* 0x000f240000300a00 */
[----:B----4-:R-:W-:Y:S02]  /*21a10*/  HMMA.16816.F32 R8, R8, R26, R4 ;  /* 0x0000001a0808723c */ /* 0x010fe40000001804 */
[----:B------:R-:W2:Y:S04]  /*21a20*/  LDL.LU.64 R6, [R1+0x1a08] ;  /* 0x001a080001067983 */ /* 0x000ea80000300a00 */
[----:B------:R-:W2:-:S15]  /*21a30*/  LDL.LU.64 R4, [R1+0x1a00] ;  /* 0x001a000001047983 */ /* 0x000e9e0000300a00 */
[----:B------:R-:W-:-:S02]  /*21a40*/  NOP ;  /* 0x0000000000007918 */ /* 0x000fc40000000000 */
[----:B------:R-:W-:Y:S04]  /*21a50*/  STL.64 [R1+0xf0], R8 ;  /* 0x0000f00801007387 */ /* 0x000fe80000100a00 */
[----:B------:R0:W-:Y:S04]  /*21a60*/  STL.64 [R1+0xf8], R10 ;  /* 0x0000f80a01007387 */ /* 0x0001e80000100a00 */
[----:B0-----:R-:W4:Y:S04]  /*21a70*/  LDL.64 R10, [R1+0xc8] ;  /* 0x0000c800010a7983 */ /* 0x001f280000100a00 */
[----:B------:R0:W-:Y:S04]  /*21a80*/  STL.64 [R1+0x19a0], R26 ;  /* 0x0019a01a01007387 */ /* 0x0001e80000100a00 */
[----:B------:R-:W3:Y:S04]  /*21a90*/  LDL.LU R24, [R1+0x250] ;  /* 0x0002500001187983 */ /* 0x000ee80000300800 */
[----:B------:R-:W3:Y:S04]  /*21aa0*/  LDL.LU R25, [R1+0x254] ;  /* 0x0002540001197983 */ /* 0x000ee80000300800 */
[----:B0-----:R-:W2:Y:S04]  /*21ab0*/  LDL.LU R26, [R1+0x258] ;  /* 0x00025800011a7983 */ /* 0x001ea80000300800 */
[----:B------:R-:W2:Y:S04]  /*21ac0*/  LDL.LU R27, [R1+0x25c] ;  /* 0x00025c00011b7983 */ /* 0x000ea80000300800 */
[----:B--2---:R-:W-:Y:S04]  /*21ad0*/  STL.64 [R1+0x19b8], R26 ;  /* 0x0019b81a01007387 */ /* 0x004fe80000100a00 */
[----:B---3--:R0:W-:Y:S04]  /*21ae0*/  STL.64 [R1+0x19b0], R24 ;  /* 0x0019b01801007387 */ /* 0x0081e80000100a00 */
[----:B0-----:R-:W2:Y:S04]  /*21af0*/  LDL.LU R24, [R1+0x260] ;  /* 0x0002600001187983 */ /* 0x001ea80000300800 */
[----:B------:R-:W2:Y:S04]  /*21b00*/  LDL.LU R25, [R1+0x264] ;  /* 0x0002640001197983 */ /* 0x000ea80000300800 */
[----:B------:R-:W3:Y:S04]  /*21b10*/  LDL.LU R26, [R1+0x268] ;  /* 0x00026800011a7983 */ /* 0x000ee80000300800 */
[----:B------:R-:W3:Y:S01]  /*21b20*/  LDL.LU R27, [R1+0x26c] ;  /* 0x00026c00011b7983 */ /* 0x000ee20000300800 */
[C---:B------:R-:W-:Y:S03]  /*21b30*/  HMMA.16816.F32 R12, R4.reuse, R18, R12 ;  /* 0x00000012040c723c */ /* 0x040fe6000000180c */
[----:B---3--:R-:W-:Y:S04]  /*21b40*/  STL.64 [R1+0x19d0], R26 ;  /* 0x0019d01a01007387 */ /* 0x008fe80000100a00 */
[----:B--2---:R0:W-:Y:S04]  /*21b50*/  STL.64 [R1+0x19c8], R24 ;  /* 0x0019c81801007387 */ /* 0x0041e80000100a00 */
[----:B0-----:R-:W2:Y:S04]  /*21b60*/  LDL.LU R24, [R1+0x270] ;  /* 0x0002700001187983 */ /* 0x001ea80000300800 */
[----:B------:R-:W2:Y:S04]  /*21b70*/  LDL.LU R25, [R1+0x274] ;  /* 0x0002740001197983 */ /* 0x000ea80000300800 */
[----:B------:R-:W2:Y:S04]  /*21b80*/  LDL.LU R26, [R1+0x278] ;  /* 0x00027800011a7983 */ /* 0x000ea80000300800 */
[----:B------:R-:W2:Y:S04]  /*21b90*/  LDL.LU R27, [R1+0x27c] ;  /* 0x00027c00011b7983 */ /* 0x000ea80000300800 */
[----:B------:R-:W-:Y:S04]  /*21ba0*/  STL.64 [R1+0x550], R12 ;  /* 0x0005500c01007387 */ /* 0x000fe80000100a00 */
[----:B------:R0:W-:Y:S04]  /*21bb0*/  STL.64 [R1+0x558], R14 ;  /* 0x0005580e01007387 */ /* 0x0001e80000100a00 */
[----:B0-----:R-:W3:Y:S04]  /*21bc0*/  LDL.LU.64 R14, [R1+0x19f8] ;  /* 0x0019f800010e7983 */ /* 0x001ee80000300a00 */
[----:B------:R-:W3:Y:S02]  /*21bd0*/  LDL.LU.64 R12, [R1+0x19f0] ;  /* 0x0019f000010c7983 */ /* 0x000ee40000300a00 */
[----:B---3--:R-:W-:-:S15]  /*21be0*/  HMMA.16816.F32 R12, R4, R22, R12 ;  /* 0x00000016040c723c */ /* 0x008fde000000180c */
[----:B------:R-:W-:-:S08]  /*21bf0*/  NOP ;  /* 0x0000000000007918 */ /* 0x000fd00000000000 */
[----:B------:R0:W-:Y:S04]  /*21c00*/  STL.64 [R1+0x540], R12 ;  /* 0x0005400c01007387 */ /* 0x0001e80000100a00 */
[----:B------:R-:W-:Y:S01]  /*21c10*/  STL.64 [R1+0x548], R14 ;  /* 0x0005480e01007387 */ /* 0x000fe20000100a00 */
[----:B0-----:R-:W-:Y:S02]  /*21c20*/  IMAD.MOV.U32 R13, RZ, RZ, R22 ;  /* 0x000000ffff0d7224 */ /* 0x001fe400078e0016 */
[----:B------:R-:W-:Y:S02]  /*21c30*/  IMAD.MOV.U32 R12, RZ, RZ, R23 ;  /* 0x000000ffff0c7224 */ /* 0x000fe400078e0017 */
[----:B------:R-:W4:Y:S04]  /*21c40*/  LDL.LU.64 R22, [R1+0x19e8] ;  /* 0x0019e80001167983 */ /* 0x000f280000300a00 */
[----:B------:R-:W4:Y:S02]  /*21c50*/  LDL.LU.64 R20, [R1+0x19e0] ;  /* 0x0019e00001147983 */ /* 0x000f240000300a00 */
[----:B----4-:R-:W-:-:S15]  /*21c60*/  HMMA.16816.F32 R20, R4, R10, R20 ;  /* 0x0000000a0414723c */ /* 0x010fde0000001814 */
[----:B------:R-:W-:-:S08]  /*21c70*/  NOP ;  /* 0x0000000000007918 */ /* 0x000fd00000000000 */
[----:B------:R-:W-:Y:S04]  /*21c80*/  STL.64 [R1+0x530], R20 ;  /* 0x0005301401007387 */ /* 0x000fe80000100a00 */
[----:B------:R0:W-:Y:S04]  /*21c90*/  STL.64 [R1+0x538], R22 ;  /* 0x0005381601007387 */ /* 0x0001e80000100a00 */
[----:B0-----:R-:W2:Y:S01]  /*21ca0*/  LDL.LU.64 R22, [R1+0x19d8] ;  /* 0x0019d80001167983 */ /* 0x001ea20000300a00 */
[----:B------:R-:W-:Y:S02]  /*21cb0*/  IMAD.MOV.U32 R15, RZ, RZ, R10 ;  /* 0x000000ffff0f7224 */ /* 0x000fe400078e000a */
[----:B------:R-:W-:-:S02]  /*21cc0*/  IMAD.MOV.U32 R14, RZ, RZ, R11 ;  /* 0x000000ffff0e7224 */ /* 0x000fc400078e000b */
[----:B------:R-:W0:Y:S04]  /*21cd0*/  LDSM.16.MT88.4 R8, [R28+UR4+0x1080] ;  /* 0x001080041c08783b */ /* 0x000e280008004200 */
[----:B0-----:R-:W-:Y:S04]  /*21ce0*/  STL [R1+0x188c], R8 ;  /* 0x00188c0801007387 */ /* 0x001fe80000100800 */
[----:B------:R0:W-:Y:S04]  /*21cf0*/  STL [R1+0x1888], R9 ;  /* 0x0018880901007387 */ /* 0x0001e80000100800 */
[----:B------:R-:W-:Y:S04]  /*21d00*/  STL [R1+0x1884], R10 ;  /* 0x0018840a01007387 */ /* 0x000fe80000100800 */
[----:B------:R-:W-:Y:S01]  /*21d10*/  STL [R1+0x1880], R11 ;  /* 0x0018800b01007387 */ /* 0x000fe20000100800 */
[----:B--2---:R-:W-:Y:S06]  /*21d20*/  HMMA.16816.F32 R24, R4, R22, R24 ;  /* 0x000000160418723c */ /* 0x004fec0000001818 */
[----:B0-----:R-:W-:-:S02]  /*21d30*/  IMAD.MOV.U32 R9, RZ, RZ, R22 ;  /* 0x000000ffff097224 */ /* 0x001fc400078e0016 */
[----:B------:R-:W-:-:S15]  /*21d40*/  IMAD.MOV.U32 R8, RZ, RZ, R23 ;  /* 0x000000ffff087224 */ /* 0x000fde00078e0017 */
[----:B------:R-:W-:Y:S04]  /*21d50*/  STL.64 [R1+0x520], R24 ;  /* 0x0005201801007387 */ /* 0x000fe80000100a00 */
[----:B------:R0:W-:Y:S04]  /*21d60*/  STL.64 [R1+0x528], R26 ;  /* 0x0005281a01007387 */ /* 0x0001e80000100a00 */
[----:B0-----:R-:W2:Y:S04]  /*21d70*/  LDL.LU.64 R26, [R1+0x19d0] ;  /* 0x0019d000011a7983 */ /* 0x001ea80000300a00 */
[----:B------:R-:W2:Y:S04]  /*21d80*/  LDL.LU.64 R24, [R1+0x19c8] ;  /* 0x0019c80001187983 */ /* 0x000ea80000300a00 */
[----:B------:R-:W2:Y:S01]  /*21d90*/  LDL.LU.64 R22, [R1+0x19c0] ;  /* 0x0019c00001167983 */ /* 0x000ea20000300a00 */
[----:B------:R-:W-:-:S02]  /*21da0*/  IMAD.MOV.U32 R10, RZ, RZ, R17 ;  /* 0x000000ffff0a7224 */ /* 0x000fc400078e0011 */
[----:B------:R-:W-:Y:S01]  /*21db0*/  IMAD.MOV.U32 R11, RZ, RZ, R16 ;  /* 0x000000ffff0b7224 */ /* 0x000fe200078e0010 */
[----:B--2---:R-:W-:Y:S06]  /*21dc0*/  HMMA.16816.F32 R24, R4, R22, R24 ;  /* 0x000000160418723c */ /* 0x004fec0000001818 */
[----:B------:R-:W-:Y:S02]  /*21dd0*/  IMAD.MOV.U32 R17, RZ, RZ, R22 ;  /* 0x000000ffff117224 */ /* 0x000fe400078e0016 */
        /* <DEDUP_REMOVED lines=14> */
[----:B------:R0:W-:Y:S02]  /*21ec0*/  STL.64 [R1+0x1940], R22 ;  /* 0x0019401601007387 */ /* 0x0001e40000100a00 */
[----:B0-----:R-:W-:Y:S02]  /*21ed0*/  IMAD.MOV.U32 R22, RZ, RZ, R9 ;  /* 0x000000ffff167224 */ /* 0x001fe400078e0009 */
[----:B------:R-:W-:-:S05]  /*21ee0*/  IMAD.MOV.U32 R23, RZ, RZ, R8 ;  /* 0x000000ffff177224 */ /* 0x000fca00078e0008 */
[----:B------:R0:W-:Y:S02]  /*21ef0*/  STL.64 [R1+0x1958], R22 ;  /* 0x0019581601007387 */ /* 0x0001e40000100a00 */
[----:B0-----:R-:W-:Y:S02]  /*21f00*/  IMAD.MOV.U32 R22, RZ, RZ, R15 ;  /* 0x000000ffff167224 */ /* 0x001fe400078e000f */
        /* <DEDUP_REMOVED lines=11> */
[----:B------:R-:W-:Y:S02]  /*21fc0*/  IMAD.MOV.U32 R23, RZ, RZ, R12 ;  /* 0x000000ffff177224 */ /* 0x000fe400078e000c */
[----:B------:R-:W2:Y:S04]  /*21fd0*/  LDL.LU R12, [R1+0x130] ;  /* 0x00013000010c7983 */ /* 0x000ea80000300800 */
[----:B------:R-:W2:Y:S04]  /*21fe0*/  LDL.LU R13, [R1+0x134] ;  /* 0x00013400010d7983 */ /* 0x000ea80000300800 */
[----:B------:R-:W2:Y:S04]  /*21ff0*/  LDL.LU R14, [R1+0x138] ;  /* 0x00013800010e7983 */ /* 0x000ea80000300800 */
[----:B------:R-:W2:Y:S04]  /*22000*/  LDL.LU R15, [R1+0x13c] ;  /* 0x00013c00010f7983 */ /* 0x000ea80000300800 */
[----:B------:R-:W-:Y:S04]  /*22010*/  STL.64 [R1+0x1988], R22 ;  /* 0x0019881601007387 */ /* 0x000fe80000100a00 */
        /* <DEDUP_REMOVED lines=9> */
[----:B----4-:R-:W-:Y:S04]  /*220b0*/  STL.64 [R1+0x1938], R10 ;  /* 0x0019380a01007387 */ /* 0x010fe80000100a00 */
[----:B---3--:R0:W-:Y:S04]  /*220c0*/  STL.64 [R1+0x1930], R8 ;  /* 0x0019300801007387 */ /* 0x0081e80000100a00 */
[----:B0-----:R-:W3:Y:S04]  /*220d0*/  LDL.LU R8, [R1+0x30] ;  /* 0x0000300001087983 */ /* 0x001ee80000300800 */
[----:B------:R-:W3:Y:S04]  /*220e0*/  LDL.LU R9, [R1+0x34] ;  /* 0x0000340001097983 */ /* 0x000ee80000300800 */
[----:B------:R-:W4:Y:S04]  /*220f0*/  LDL.LU R10, [R1+0x38] ;  /* 0x00003800010a7983 */ /* 0x000f280000300800 */
[----:B------:R-:W4:Y:S04]  /*22100*/  LDL.LU R11, [R1+0x3c] ;  /* 0x00003c00010b7983 */ /* 0x000f280000300800 */
        /* <DEDUP_REMOVED lines=11> */
[----:B------:R-:W4:Y:S01]  /*221c0*/  LDL.LU R11, [R1+0x5c] ;  /* 0x00005c00010b7983 */ /* 0x000f220000300800 */
[----:B--2---:R-:W-:Y:S03]  /*221d0*/  HMMA.16816.F32 R4, R4, R26, R12 ;  /* 0x0000001a0404723c */ /* 0x004fe6000000180c */
[----:B----4-:R-:W-:Y:S04]  /*221e0*/  STL.64 [R1+0x1980], R10 ;  /* 0x0019800a01007387 */ /* 0x010fe80000100a00 */
[----:B---3--:R0:W-:Y:S04]  /*221f0*/  STL.64 [R1+0x1978], R8 ;  /* 0x0019780801007387 */ /* 0x0081e80000100a00 */
[----:B0-----:R-:W2:Y:S04]  /*22200*/  LDL.LU R8, [R1+0x60] ;  /* 0x0000600001087983 */ /* 0x001ea80000300800 */
[----:B------:R-:W2:Y:S04]  /*22210*/  LDL.LU R9, [R1+0x64] ;  /* 0x0000640001097983 */ /* 0x000ea80000300800 */
[----:B------:R-:W2:Y:S04]  /*22220*/  LDL.LU R10, [R1+0x68] ;  /* 0x00006800010a7983 */ /* 0x000ea80000300800 */
[----:B------:R-:W2:Y:S04]  /*22230*/  LDL.LU R11, [R1+0x6c] ;  /* 0x00006c00010b7983 */ /* 0x000ea80000300800 */
[----:B------:R-:W3:Y:S04]  /*22240*/  LDL.LU.64 R14, [R1+0x1998] ;  /* 0x00199800010e7983 */ /* 0x000ee80000300a00 */
[----:B------:R-:W3:Y:S04]  /*22250*/  LDL.LU.64 R12, [R1+0x1990] ;  /* 0x00199000010c7983 */ /* 0x000ee80000300a00 */
[----:B------:R0:W-:Y:S04]  /*22260*/  STL.64 [R1+0x130], R4 ;  /* 0x0001300401007387 */ /* 0x0001e80000100a00 */
[----:B------:R1:W-:Y:S04]  /*22270*/  STL.64 [R1+0x138], R6 ;  /* 0x0001380601007387 */ /* 0x0003e80000100a00 */
[----:B0-----:R-:W4:Y:S04]  /*22280*/  LDL.LU R4, [R1+0x10] ;  /* 0x0000100001047983 */ /* 0x001f280000300800 */
[----:B------:R-:W4:Y:S04]  /*22290*/  LDL.LU R5, [R1+0x14] ;  /* 0x0000140001057983 */ /* 0x000f280000300800 */
[----:B-1----:R-:W4:Y:S04]  /*222a0*/  LDL.LU R6, [R1+0x18] ;  /* 0x0000180001067983 */ /* 0x002f280000300800 */
[----:B------:R-:W4:Y:S04]  /*222b0*/  LDL.LU R7, [R1+0x1c] ;  /* 0x00001c0001077983 */ /* 0x000f280000300800 */
[----:B------:R-:W4:Y:S01]  /*222c0*/  LDL R17, [R1+0x6c0] ;  /* 0x0006c00001117983 */ /* 0x000f220000100800 */
[----:B---3--:R-:W-:-:S15]  /*222d0*/  HMMA.16816.F32 R20, R12, R18, R20 ;  /* 0x000000120c14723c */ /* 0x008fde0000001814 */
[----:B------:R-:W-:-:S08]  /*222e0*/  NOP ;  /* 0x0000000000007918 */ /* 0x000fd00000000000 */
        /* <DEDUP_REMOVED lines=30> */
[----:B0-----:R-:W2:Y:S01]  /*224d0*/  LDL.LU.64 R22, [R1+0x1928] ;  /* 0x0019280001167983 */ /* 0x001ea20000300a00 */
[----:B------:R-:W0:Y:S01]  /*224e0*/  S2R R16, SR_TID.X ;  /* 0x0000000000107919 */ /* 0x000e220000002100 */
[----:B--2---:R-:W-:Y:S02]  /*224f0*/  HMMA.16816.F32 R20, R12, R22, R8 ;  /* 0x000000160c14723c */ /* 0x004fe40000001808 */
[----:B------:R-:W4:-:S15]  /*22500*/  LDL.LU.64 R10, [R1+0x1920] ;  /* 0x00192000010a7983 */ /* 0x000f1e0000300a00 */
[----:B------:R-:W-:-:S06]  /*22510*/  NOP ;  /* 0x0000000000007918 */ /* 0x000fcc0000000000 */
[----:B------:R-:W-:Y:S04]  /*22520*/  STL.64 [R1+0x600], R20 ;  /* 0x0006001401007387 */ /* 0x000fe80000100a00 */
[----:B------:R1:W-:Y:S04]  /*22530*/  STL.64 [R1+0x608], R22 ;  /* 0x0006081601007387 */ /* 0x0003e80000100a00 */
[----:B-1----:R-:W2:Y:S04]  /*22540*/  LDL.LU.64 R22, [R1+0x1918] ;  /* 0x0019180001167983 */ /* 0x002ea80000300a00 */
[----:B------:R-:W2:Y:S01]  /*22550*/  LDL.LU.64 R20, [R1+0x1910] ;  /* 0x0019100001147983 */ /* 0x000ea20000300a00 */
[C---:B0-----:R-:W-:Y:S01]  /*22560*/  LOP3.LUT R29, R16.reuse, 0x7, RZ, 0xc0, !PT ;  /* 0x00000007101d7812 */ /* 0x041fe200078ec0ff */
[----:B------:R-:W-:-:S02]  /*22570*/  IMAD.SHL.U32 R28, R16, 0x80, RZ ;  /* 0x00000080101c7824 */ /* 0x000fc400078e00ff */
[----:B------:R-:W-:Y:S02]  /*22580*/  IMAD.SHL.U32 R16, R16, 0x2, RZ ;  /* 0x0000000210107824 */ /* 0x000fe400078e00ff */
[----:B------:R-:W-:-:S05]  /*22590*/  IMAD R29, R29, 0x110, RZ ;  /* 0x000001101d1d7824 */ /* 0x000fca00078e02ff */
[----:B------:R-:W-:-:S04]  /*225a0*/  LOP3.LUT R16, R29, 0x10, R16, 0x78, !PT ;  /* 0x000000101d107812 */ /* 0x000fc800078e7810 */
[----:B------:R-:W-:Y:S01]  /*225b0*/  LOP3.LUT R16, R16, 0x800, R28, 0xf8, !PT ;  /* 0x0000080010107812 */ /* 0x000fe200078ef81c */
[----:B------:R-:W-:Y:S01]  /*225c0*/  STL.64 [R1+0x18b8], R26 ;  /* 0x0018b81a01007387 */ /* 0x000fe20000100a00 */
[C---:B----4-:R-:W-:Y:S06]  /*225d0*/  HMMA.16816.F32 R8, R12.reuse, R10, R4 ;  /* 0x0000000a0c08723c */ /* 0x050fec0000001804 */
[----:B--2---:R-:W-:Y:S01]  /*225e0*/  HMMA.16816.F32 R4, R12, R26, R20 ;  /* 0x0000001a0c04723c */ /* 0x004fe20000001814 */
[----:B------:R-:W0:-:S15]  /*225f0*/  LDSM.16.MT88.4 R12, [R16+UR4+0x2000] ;  /* 0x00200004100c783b */ /* 0x000e1e0008004200 */
[----:B------:R-:W-:-:S01]  /*22600*/  NOP ;  /* 0x0000000000007918 */ /* 0x000fc20000000000 */
[----:B------:R-:W-:Y:S04]  /*22610*/  STL.64 [R1+0x5f0], R8 ;  /* 0x0005f00801007387 */ /* 0x000fe80000100a00 */
[----:B------:R-:W1:Y:S04]  /*22620*/  LDSM.16.M88.4 R20, [R17+UR4+0x4000] ;  /* 0x004000041114783b */ /* 0x000e680008000200 */
[----:B------:R-:W-:Y:S04]  /*22630*/  STL.64 [R1+0x5f8], R10 ;  /* 0x0005f80a01007387 */ /* 0x000fe80000100a00 */
[----:B------:R-:W2:Y:S04]  /*22640*/  LDSM.16.M88.4 R8, [R17+UR4+0x4800] ;  /* 0x004800041108783b */ /* 0x000ea80008000200 */
[----:B------:R-:W-:Y:S04]  /*22650*/  STL.64 [R1+0x140], R4 ;  /* 0x0001400401007387 */ /* 0x000fe80000100a00 */
[----:B------:R-:W-:Y:S04]  /*22660*/  STL.64 [R1+0x148], R6 ;  /* 0x0001480601007387 */ /* 0x000fe80000100a00 */
[----:B------:R-:W3:Y:S04]  /*22670*/  LDSM.16.M88.4 R4, [R17+UR4+0x5000] ;  /* 0x005000041104783b */ /* 0x000ee80008000200 */
[----:B0-----:R-:W-:Y:S04]  /*22680*/  STL [R1+0x17dc], R14 ;  /* 0x0017dc0e01007387 */ /* 0x001fe80000100800 */
[----:B------:R-:W-:Y:S04]  /*22690*/  STL [R1+0x17d8], R15 ;  /* 0x0017d80f01007387 */ /* 0x000fe80000100800 */
[----:B-1----:R-:W-:Y:S04]  /*226a0*/  STL.64 [R1+0x70], R20 ;  /* 0x0000701401007387 */ /* 0x002fe80000100a00 */
[----:B------:R-:W-:Y:S04]  /*226b0*/  STL.64 [R1+0x78], R22 ;  /* 0x0000781601007387 */ /* 0x000fe80000100a00 */
[----:B--2---:R-:W-:Y:S04]  /*226c0*/  STL.64 [R1+0x60], R8 ;  /* 0x0000600801007387 */ /* 0x004fe80000100a00 */
[----:B------:R-:W-:Y:S04]  /*226d0*/  STL.64 [R1+0x68], R10 ;  /* 0x0000680a01007387 */ /* 0x000fe80000100a00 */
[----:B------:R-:W-:Y:S04]  /*226e0*/  LDSM.16.M88.4 R20, [R17+UR4+0x6000] ;  /* 0x006000041114783b */ /* 0x000fe80008000200 */
[----:B---3--:R-:W-:Y:S01]  /*226f0*/  STL.64 [R1+0x50], R4 ;  /* 0x0000500401007387 */ /* 0x008fe20000100a00 */
[----:B------:R-:W-:-:S03]  /*22700*/  IMAD.MOV.U32 R28, RZ, RZ, R4 ;  /* 0x000000ffff1c7224 */ /* 0x000fc600078e0004 */
[----:B------:R-:W-:Y:S01]  /*22710*/  STL.64 [R1+0x58], R6 ;  /* 0x0000580601007387 */ /* 0x000fe20000100a00 */
[----:B------:R-:W-:-:S03]  /*22720*/  IMAD.MOV.U32 R29, RZ, RZ, R5 ;  /* 0x000000ffff1d7224 */ /* 0x000fc600078e0005 */
[----:B------:R-:W0:Y:S04]  /*22730*/  LDSM.16.M88.4 R4, [R17+UR4+0x5800] ;  /* 0x005800041104783b */ /* 0x000e280008000200 */
[----:B0-----:R0:W-:Y:S04]  /*22740*/  STL.64 [R1+0x40], R4 ;  /* 0x0000400401007387 */ /* 0x0011e80000100a00 */
[----:B------:R1:W-:Y:S04]  /*22750*/  STL.64 [R1+0x48], R6 ;  /* 0x0000480601007387 */ /* 0x0003e80000100a00 */
[----:B------:R-:W2:Y:S04]  /*22760*/  LDL.LU R24, [R1+0x3b0] ;  /* 0x0003b00001187983 */ /* 0x000ea80000300800 */
[----:B------:R-:W2:Y:S04]  /*22770*/  LDL.LU R25, [R1+0x3b4] ;  /* 0x0003b40001197983 */ /* 0x000ea80000300800 */
[----:B------:R-:W3:Y:S01]  /*22780*/  LDL.LU R26, [R1+0x3b8] ;  /* 0x0003b800011a7983 */ /* 0x000ee20000300800 */
[----:B------:R-:W-:-:S03]  /*22790*/  IMAD.MOV.U32 R14, RZ, RZ, R4 ;  /* 0x000000ffff0e7224 */ /* 0x000fc600078e0004 */
[----:B------:R-:W3:Y:S01]  /*227a0*/  LDL.LU R27, [R1+0x3bc] ;  /* 0x0003bc00011b7983 */ /* 0x000ee20000300800 */
[----:B------:R-:W-:-:S03]  /*227b0*/  IMAD.MOV.U32 R15, RZ, RZ, R5 ;  /* 0x000000ffff0f7224 */ /* 0x000fc600078e0005 */
[----:B0-----:R-:W4:Y:S04]  /*227c0*/  LDL.LU R4, [R1+0x380] ;  /* 0x0003800001047983 */ /* 0x001f280000300800 */
[----:B------:R-:W4:Y:S04]  /*227d0*/  LDL.LU R5, [R1+0x384] ;  /* 0x0003840001057983 */ /* 0x000f280000300800 */
[----:B-1----:R-:W4:Y:S04]  /*227e0*/  LDL.LU R6, [R1+0x388] ;  /* 0x0003880001067983 */ /* 0x002f280000300800 */
[----:B------:R-:W4:Y:S04]  /*227f0*/  LDL.LU R7, [R1+0x38c] ;  /* 0x00038c0001077983 */ /* 0x000f280000300800 */
[----:B------:R-:W2:Y:S04]  /*22800*/  LDL.LU R8, [R1+0x3d0] ;  /* 0x0003d00001087983 */ /* 0x000ea80000300800 */
[----:B------:R-:W2:Y:S04]  /*22810*/  LDL.LU R9, [R1+0x3d4] ;  /* 0x0003d40001097983 */ /* 0x000ea80000300800 */
[----:B------:R-:W3:Y:S04]  /*22820*/  LDL.LU R10, [R1+0x3d8] ;  /* 0x0003d800010a7983 */ /* 0x000ee80000300800 */
[----:B------:R-:W3:Y:S04]  /*22830*/  LDL.LU R11, [R1+0x3dc] ;  /* 0x0003dc00010b7983 */ /* 0x000ee80000300800 */
[----:B---3--:R0:W-:Y:S04]  /*22840*/  STL.64 [R1+0x18e8], R10 ;  /* 0x0018e80a01007387 */ /* 0x0081e80000100a00 */
[----:B--2---:R-:W-:Y:S04]  /*22850*/  STL.64 [R1+0x18e0], R8 ;  /* 0x0018e00801007387 */ /* 0x004fe80000100a00 */
[----:B0-----:R-:W2:Y:S04]  /*22860*/  LDL.LU.64 R10, [R1+0xc8] ;  /* 0x0000c800010a7983 */ /* 0x001ea80000300a00 */
[----:B--2---:R0:W-:Y:S04]  /*22870*/  STL.64 [R1+0x18f8], R10 ;  /* 0x0018f80a01007387 */ /* 0x0041e80000100a00 */
[----:B0-----:R-:W2:Y:S04]  /*22880*/  LDL.LU.64 R10, [R1+0xd8] ;  /* 0x0000d800010a7983 */ /* 0x001ea80000300a00 */
[----:B------:R0:W-:Y:S04]  /*22890*/  STL.64 [R1+0x18c8], R26 ;  /* 0x0018c81a01007387 */ /* 0x0001e80000100a00 */
[----:B------:R-:W-:Y:S04]  /*228a0*/  STL.64 [R1+0x18c0], R24 ;  /* 0x0018c01801007387 */ /* 0x000fe80000100a00 */
[----:B0-----:R-:W3:Y:S04]  /*228b0*/  LDL.LU.64 R26, [R1+0xa8] ;  /* 0x0000a800011a7983 */ /* 0x001ee80000300a00 */
[----:B---3--:R0:W-:Y:S04]  /*228c0*/  STL.64 [R1+0x18d8], R26 ;  /* 0x0018d81a01007387 */ /* 0x0081e80000100a00 */
[----:B0-----:R-:W3:Y:S04]  /*228d0*/  LDL.LU.64 R26, [R1+0xb8] ;  /* 0x0000b800011a7983 */ /* 0x001ee80000300a00 */
[----:B---3--:R0:W-:Y:S04]  /*228e0*/  STL.64 [R1+0x18f0], R26 ;  /* 0x0018f01a01007387 */ /* 0x0081e80000100a00 */
[----:B------:R-:W3:Y:S04]  /*228f0*/  LDL.LU R24, [R1+0x3e0] ;  /* 0x0003e00001187983 */ /* 0x000ee80000300800 */
[----:B------:R-:W3:Y:S04]  /*22900*/  LDL.LU R25, [R1+0x3e4] ;  /* 0x0003e40001197983 */ /* 0x000ee80000300800 */
[----:B0-----:R-:W3:Y:S04]  /*22910*/  LDL.LU R26, [R1+0x3e8] ;  /* 0x0003e800011a7983 */ /* 0x001ee80000300800 */
[----:B------:R-:W3:Y:S04]  /*22920*/  LDL.LU R27, [R1+0x3ec] ;  /* 0x0003ec00011b7983 */ /* 0x000ee80000300800 */
[----:B------:R0:W-:Y:S04]  /*22930*/  STL.64 [R1+0x17e8], R14 ;  /* 0x0017e80e01007387 */ /* 0x0001e80000100a00 */
[----:B------:R-:W-:Y:S04]  /*22940*/  STL.64 [R1+0x17e0], R12 ;  /* 0x0017e00c01007387 */ /* 0x000fe80000100a00 */
[----:B0-----:R-:W4:Y:S04]  /*22950*/  LDL.LU.64 R14, [R1+0x88] ;  /* 0x00008800010e7983 */ /* 0x001f280000300a00 */
[----:B----4-:R0:W-:Y:S04]  /*22960*/  STL.64 [R1+0x18b0], R14 ;  /* 0x0018b00e01007387 */ /* 0x0101e80000100a00 */
[----:B0-----:R-:W4:Y:S04]  /*22970*/  LDL.LU.64 R14, [R1+0x98] ;  /* 0x00009800010e7983 */ /* 0x001f280000300a00 */
[----:B----4-:R0:W-:Y:S04]  /*22980*/  STL.64 [R1+0x18d0], R14 ;  /* 0x0018d00e01007387 */ /* 0x0101e80000100a00 */
[----:B------:R-:W4:Y:S04]  /*22990*/  LDL.LU R12, [R1+0x3c0] ;  /* 0x0003c000010c7983 */ /* 0x000f280000300800 */
[----:B------:R-:W4:Y:S04]  /*229a0*/  LDL.LU R13, [R1+0x3c4] ;  /* 0x0003c400010d7983 */ /* 0x000f280000300800 */
[----:B0-----:R-:W4:Y:S04]  /*229b0*/  LDL.LU R14, [R1+0x3c8] ;  /* 0x0003c800010e7983 */ /* 0x001f280000300800 */
[----:B------:R-:W4:Y:S04]  /*229c0*/  LDL.LU R15, [R1+0x3cc] ;  /* 0x0003cc00010f7983 */ /* 0x000f280000300800 */
[----:B------:R-:W-:Y:S04]  /*229d0*/  STL.64 [R1+0x30], R20 ;  /* 0x0000301401007387 */ /* 0x000fe80000100a00 */
[----:B------:R-:W-:Y:S04]  /*229e0*/  STL.64 [R1+0x38], R22 ;  /* 0x0000381601007387 */ /* 0x000fe80000100a00 */
[----:B------:R-:W0:Y:S04]  /*229f0*/  LDSM.16.M88.4 R20, [R17+UR4+0x6800] ;  /* 0x006800041114783b */ /* 0x000e280008000200 */
[----:B0-----:R-:W-:Y:S04]  /*22a00*/  STL.64 [R1+0x20], R20 ;  /* 0x0000201401007387 */ /* 0x001fe80000100a00 */
[----:B------:R-:W-:Y:S04]  /*22a10*/  STL.64 [R1+0x28], R22 ;  /* 0x0000281601007387 */ /* 0x000fe80000100a00 */
[----:B------:R-:W0:Y:S04]  /*22a20*/  LDSM.16.M88.4 R20, [R17+UR4+0x7000] ;  /* 0x007000041114783b */ /* 0x000e280008000200 */
[----:B0-----:R-:W-:Y:S04]  /*22a30*/  STL.64 [R1+0x10], R20 ;  /* 0x0000101401007387 */ /* 0x001fe80000100a00 */
[----:B------:R-:W-:Y:S04]  /*22a40*/  STL.64 [R1+0x18], R22 ;  /* 0x0000181601007387 */ /* 0x000fe80000100a00 */
[----:B------:R-:W0:Y:S04]  /*22a50*/  LDSM.16.M88.4 R20, [R17+UR4+0x7800] ;  /* 0x007800041114783b */ /* 0x000e280008000200 */
[----:B0-----:R-:W-:Y:S04]  /*22a60*/  STL.64 [R1], R20 ;  /* 0x0000001401007387 */ /* 0x001fe80000100a00 */
[----:B------:R0:W-:Y:S04]  /*22a70*/  STL.64 [R1+0x8], R22 ;  /* 0x0000081601007387 */ /* 0x0001e80000100a00 */
[----:B0-----:R-:W2:Y:S04]  /*22a80*/  LDL.LU.64 R22, [R1+0x1908] ;  /* 0x0019080001167983 */ /* 0x001ea80000300a00 */
[----:B------:R-:W2:Y:S02]  /*22a90*/  LDL.LU.64 R20, [R1+0x1900] ;  /* 0x0019000001147983 */ /* 0x000ea40000300a00 */
[----:B--2---:R-:W-:-:S15]  /*22aa0*/  HMMA.16816.F32 R4, R20, R18, R4 ;  /* 0x000000121404723c */ /* 0x004fde0000001804 */
[----:B------:R-:W-:-:S08]  /*22ab0*/  NOP ;  /* 0x0000000000007918 */ /* 0x000fd00000000000 */
[----:B------:R-:W-:Y:S04]  /*22ac0*/  STL.64 [R1+0x4f0], R4 ;  /* 0x0004f00401007387 */ /* 0x000fe80000100a00 */
[----:B------:R-:W-:Y:S04]  /*22ad0*/  STL.64 [R1+0x4f8], R6 ;  /* 0x0004f80601007387 */ /* 0x000fe80000100a00 */
[----:B------:R-:W0:Y:S04]  /*22ae0*/  LDSM.16.MT88.4 R4, [R16+UR4+0x2080] ;  /* 0x002080041004783b */ /* 0x000e280008004200 */
[----:B0-----:R-:W-:Y:S04]  /*22af0*/  STL.64 [R1+0x1750], R6 ;  /* 0x0017500601007387 */ /* 0x001fe80000100a00 */
[----:B------:R0:W-:Y:S04]  /*22b00*/  STL.64 [R1+0x1748], R4 ;  /* 0x0017480401007387 */ /* 0x0001e80000100a00 */
[----:B0-----:R-:W2:Y:S04]  /*22b10*/  LDL.LU R4, [R1+0x3f0] ;  /* 0x0003f00001047983 */ /* 0x001ea80000300800 */
[----:B------:R-:W2:Y:S04]  /*22b20*/  LDL.LU R5, [R1+0x3f4] ;  /* 0x0003f40001057983 */ /* 0x000ea80000300800 */
[----:B------:R-:W2:Y:S04]  /*22b30*/  LDL.LU R6, [R1+0x3f8] ;  /* 0x0003f80001067983 */ /* 0x000ea80000300800 */
[----:B------:R-:W2:Y:S02]  /*22b40*/  LDL.LU R7, [R1+0x3fc] ;  /* 0x0003fc0001077983 */ /* 0x000ea40000300800 */
[----:B--2---:R-:W-:-:S15]  /*22b50*/  HMMA.16816.F32 R4, R20, R10, R4 ;  /* 0x0000000a1404723c */ /* 0x004fde0000001804 */
[----:B------:R-:W-:-:S08]  /*22b60*/  NOP ;  /* 0x0000000000007918 */ /* 0x000fd00000000000 */
[----:B------:R-:W-:Y:S04]  /*22b70*/  STL.64 [R1+0x4e0], R4 ;  /* 0x0004e00401007387 */ /* 0x000fe80000100a00 */
[----:B------:R0:W-:Y:S02]  /*22b80*/  STL.64 [R1+0x4e8], R6 ;  /* 0x0004e80601007387 */ /* 0x0001e40000100a00 */
[----:B0-----:R-:W-:Y:S02]  /*22b90*/  IMAD.MOV.U32 R7, RZ, RZ, R10 ;  /* 0x000000ffff077224 */ /* 0x001fe400078e000a */
[----:B------:R-:W-:Y:S02]  /*22ba0*/  IMAD.MOV.U32 R6, RZ, RZ, R11 ;  /* 0x000000ffff067224 */ /* 0x000fe400078e000b */
[----:B------:R-:W3:Y:S04]  /*22bb0*/  LDL.LU.64 R10, [R1+0x18f8] ;  /* 0x0018f800010a7983 */ /* 0x000ee80000300a00 */
[----:B------:R0:W-:Y:S04]  /*22bc0*/  STL.64 [R1+0x18a8], R6 ;  /* 0x0018a80601007387 */ /* 0x0001e80000100a00 */
[----:B------:R-:W2:Y:S04]  /*22bd0*/  LDL.LU R4, [R1+0x3a0] ;  /* 0x0003a00001047983 */ /* 0x000ea80000300800 */
[----:B------:R-:W2:Y:S04]  /*22be0*/  LDL.LU R5, [R1+0x3a4] ;  /* 0x0003a40001057983 */ /* 0x000ea80000300800 */
[----:B0-----:R-:W2:Y:S04]  /*22bf0*/  LDL.LU R6, [R1+0x3a8] ;  /* 0x0003a80001067983 */ /* 0x001ea80000300800 */
[----:B------:R-:W2:Y:S01]  /*22c00*/  LDL.LU R7, [R1+0x3ac] ;  /* 0x0003ac0001077983 */ /* 0x000ea20000300800 */
[----:B---3--:R-:W-:Y:S06]  /*22c10*/  HMMA.16816.F32 R24, R20, R10, R24 ;  /* 0x0000000a1418723c */ /* 0x008fec0000001818 */
[----:B------:R-:W-:-:S02]  /*22c20*/  IMAD.MOV.U32 R16, RZ, RZ, R10 ;  /* 0x000000ffff107224 */ /* 0x000fc400078e000a */
        /* <DEDUP_REMOVED lines=8> */
[----:B------:R-:W-:Y:S04]  /*22cb0*/  STL.64 [R1+0x4c0], R8 ;  /* 0x0004c00801007387 */ /* 0x000fe80000100a00 */
[----:B------:R0:W-:Y:S02]  /*22cc0*/  STL.64 [R1+0x4c8], R10 ;  /* 0x0004c80a01007387 */ /* 0x0001e40000100a00 */
[----:B0-----:R-:W-:Y:S02]  /*22cd0*/  IMAD.MOV.U32 R10, RZ, RZ, R26 ;  /* 0x000000ffff0a7224 */ /* 0x001fe400078e001a */
[----:B------:R-:W-:Y:S02]  /*22ce0*/  IMAD.MOV.U32 R11, RZ, RZ, R27 ;  /* 0x000000ffff0b7224 */ /* 0x000fe400078e001b */
[----:B------:R-:W4:Y:S02]  /*22cf0*/  LDL.LU.64 R26, [R1+0x18d8] ;  /* 0x0018d800011a7983 */ /* 0x000f240000300a00 */
[----:B----4-:R-:W-:Y:S06]  /*22d00*/  HMMA.16816.F32 R12, R20, R26, R12 ;  /* 0x0000001a140c723c */ /* 0x010fec000000180c */
        /* <DEDUP_REMOVED lines=14> */
[----:B------:R-:W2:Y:S02]  /*22df0*/  LDL.LU.64 R14, [R1+0x18b0] ;  /* 0x0018b000010e7983 */ /* 0x000ea40000300a00 */
[----:B--2---:R-:W-:-:S15]  /*22e00*/  HMMA.16816.F32 R4, R20, R14, R4 ;  /* 0x0000000e1404723c */ /* 0x004fde0000001804 */
[----:B------:R-:W-:-:S08]  /*22e10*/  NOP ;  /* 0x0000000000007918 */ /* 0x000fd00000000000 */
[----:B------:R-:W-:Y:S04]  /*22e20*/  STL.64 [R1+0x490], R4 ;  /* 0x0004900401007387 */ /* 0x000fe80000100a00 */
[----:B------:R0:W-:Y:S04]  /*22e30*/  STL.64 [R1+0x498], R6 ;  /* 0x0004980601007387 */ /* 0x0001e80000100a00 */
[----:B0-----:R-:W2:Y:S04]  /*22e40*/  LDL.LU.64 R6, [R1+0x18a8] ;  /* 0x0018a80001067983 */ /* 0x001ea80000300a00 */
[----:B------:R-:W4:Y:S01]  /*22e50*/  LDL.LU R12, [R1+0x460] ;  /* 0x00046000010c7983 */ /* 0x000f220000300800 */
[----:B------:R-:W-:-:S02]  /*22e60*/  IMAD.MOV.U32 R5, RZ, RZ, R14 ;  /* 0x000000ffff057224 */ /* 0x000fc400078e000e */
[----:B------:R-:W-:Y:S02]  /*22e70*/  IMAD.MOV.U32 R4, RZ, RZ, R15 ;  /* 0x000000ffff047224 */ /* 0x000fe400078e000f */
[----:B------:R-:W-:Y:S02]  /*22e80*/  IMAD.MOV.U32 R14, RZ, RZ, R3 ;  /* 0x000000ffff0e7224 */ /* 0x000fe400078e0003 */
[----:B------:R-:W-:Y:S02]  /*22e90*/  IMAD.MOV.U32 R15, RZ, RZ, R2 ;  /* 0x000000ffff0f7224 */ /* 0x000fe400078e0002 */
[----:B------:R-:W-:Y:S02]  /*22ea0*/  IMAD.MOV.U32 R13, RZ, RZ, R0 ;  /* 0x000000ffff0d7224 */ /* 0x000fe400078e0000 */
[----:B------:R-:W3:Y:S04]  /*22eb0*/  LDL.LU R0, [R1+0x18a0] ;  /* 0x0018a00001007983 */ /* 0x000ee80000300800 */
[----:B------:R-:W2:Y:S04]  /*22ec0*/  LDL.LU R3, [R1+0x189c] ;  /* 0x00189c0001037983 */ /* 0x000ea80000300800 */
[----:B------:R-:W3:Y:S04]  /*22ed0*/  LDL.LU R2, [R1+0x1898] ;  /* 0x0018980001027983 */ /* 0x000ee80000300800 */
[----:B------:R0:W-:Y:S02]  /*22ee0*/  STL.64 [R1+0x17f8], R14 ;  /* 0x0017f80e01007387 */ /* 0x0001e40000100a00 */
[----:B0-----:R-:W-:-:S02]  /*22ef0*/  IMAD.MOV.U32 R14, RZ, RZ, R25 ;  /* 0x000000ffff0e7224 */ /* 0x001fc400078e0019 */
[----:B------:R-:W-:Y:S01]  /*22f00*/  IMAD.MOV.U32 R15, RZ, RZ, R24 ;  /* 0x000000ffff0f7224 */ /* 0x000fe200078e0018 */
[----:B----4-:R0:W-:Y:S04]  /*22f10*/  STL.64 [R1+0x17f0], R12 ;  /* 0x0017f00c01007387 */ /* 0x0101e80000100a00 */
[----:B------:R-:W4:Y:S04]  /*22f20*/  LDL.LU R25, [R1+0x1894] ;  /* 0x0018940001197983 */ /* 0x000f280000300800 */
[----:B------:R-:W4:Y:S04]  /*22f30*/  LDL.LU R24, [R1+0x1890] ;  /* 0x0018900001187983 */ /* 0x000f280000300800 */
[----:B------:R3:W-:Y:S04]  /*22f40*/  STL.64 [R1+0x1810], R14 ;  /* 0x0018100e01007387 */ /* 0x0007e80000100a00 */
[----:B0-----:R-:W4:Y:S01]  /*22f50*/  LDL.LU R12, [R1+0x370] ;  /* 0x00037000010c7983 */ /* 0x001f220000300800 */
[----:B--2---:R-:W-:-:S02]  /*22f60*/  IMAD.MOV.U32 R13, RZ, RZ, R3 ;  /* 0x000000ffff0d7224 */ /* 0x004fc400078e0003 */
[----:B---3--:R-:W-:Y:S02]  /*22f70*/  IMAD.MOV.U32 R14, RZ, RZ, R2 ;  /* 0x000000ffff0e7224 */ /* 0x008fe400078e0002 */
[----:B------:R-:W-:-:S07]  /*22f80*/  IMAD.MOV.U32 R15, RZ, RZ, R0 ;  /* 0x000000ffff0f7224 */ /* 0x000fce00078e0000 */
[----:B----4-:R-:W-:Y:S07]  /*22f90*/  HMMA.16816.F32 R20, R20, R26, R12 ;  /* 0x0000001a1414723c */ /* 0x010fee000000180c */
[----:B------:R-:W-:Y:S02]  /*22fa0*/  IMAD.MOV.U32 R14, RZ, RZ, R8 ;  /* 0x000000ffff0e7224 */ /* 0x000fe400078e0008 */
[----:B------:R-:W-:-:S14]  /*22fb0*/  IMAD.MOV.U32 R15, RZ, RZ, R9 ;  /* 0x000000ffff0f7224 */ /* 0x000fdc00078e0009 */
[----:B------:R-:W-:Y:S04]  /*22fc0*/  STL [R1+0x480], R20 ;  /* 0x0004801401007387 */ /* 0x000fe80000100800 */
[----:B------:R-:W2:Y:S04]  /*22fd0*/  LDL.LU R8, [R1+0x188c] ;  /* 0x00188c0001087983 */ /* 0x000ea80000300800 */
[----:B------:R-:W2:Y:S04]  /*22fe0*/  LDL.LU R9, [R1+0x1888] ;  /* 0x0018880001097983 */ /* 0x000ea80000300800 */
[----:B------:R0:W-:Y:S02]  /*22ff0*/  STL.64 [R1+0x1828], R14 ;  /* 0x0018280e01007387 */ /* 0x0001e40000100a00 */
[----:B0-----:R-:W-:-:S02]  /*23000*/  IMAD.MOV.U32 R14, RZ, RZ, R10 ;  /* 0x000000ffff0e7224 */ /* 0x001fc400078e000a */
[----:B------:R-:W-:Y:S01]  /*23010*/  IMAD.MOV.U32 R15, RZ, RZ, R11 ;  /* 0x000000ffff0f7224 */ /* 0x000fe200078e000b */
[----:B------:R-:W2:Y:S04]  /*23020*/  LDL.LU R10, [R1+0x1884] ;  /* 0x00188400010a7983 */ /* 0x000ea80000300800 */
[----:B------:R-:W2:Y:S04]  /*23030*/  LDL.LU R11, [R1+0x1880] ;  /* 0x00188000010b7983 */ /* 0x000ea80000300800 */
[----:B------:R-:W-:Y:S04]  /*23040*/  STL.64 [R1+0x1840], R14 ;  /* 0x0018400e01007387 */ /* 0x000fe80000100a00 */
[----:B------:R-:W-:Y:S04]  /*23050*/  STL.64 [R1+0x1808], R26 ;  /* 0x0018081a01007387 */ /* 0x000fe80000100a00 */
[----:B------:R0:W-:Y:S04]  /*23060*/  STL.64 [R1+0x1800], R24 ;  /* 0x0018001801007387 */ /* 0x0001e80000100a00 */
[----:B0-----:R-:W3:Y:S04]  /*23070*/  LDL.LU R24, [R1+0x430] ;  /* 0x0004300001187983 */ /* 0x001ee80000300800 */
[----:B------:R-:W3:Y:S04]  /*23080*/  LDL.LU R25, [R1+0x434] ;  /* 0x0004340001197983 */ /* 0x000ee80000300800 */
[----:B------:R-:W4:Y:S04]  /*23090*/  LDL.LU R26, [R1+0x438] ;  /* 0x00043800011a7983 */ /* 0x000f280000300800 */
[----:B------:R-:W4:Y:S01]  /*230a0*/  LDL.LU R27, [R1+0x43c] ;  /* 0x00043c00011b7983 */ /* 0x000f220000300800 */
[----:B------:R-:W-:-:S02]  /*230b0*/  IMAD.MOV.U32 R14, RZ, RZ, R16 ;  /* 0x000000ffff0e7224 */ /* 0x000fc400078e0010 */
[----:B------:R-:W-:Y:S01]  /*230c0*/  IMAD.MOV.U32 R15, RZ, RZ, R17 ;  /* 0x000000ffff0f7224 */ /* 0x000fe200078e0011 */
[----:B------:R-:W2:Y:S04]  /*230d0*/  LDL.LU R16, [R1+0x187c] ;  /* 0x00187c0001107983 */ /* 0x000ea80000300800 */
[----:B------:R-:W2:Y:S04]  /*230e0*/  LDL.LU R17, [R1+0x1878] ;  /* 0x0018780001117983 */ /* 0x000ea80000300800 */
[----:B------:R-:W-:Y:S04]  /*230f0*/  STL.64 [R1+0x1858], R14 ;  /* 0x0018580e01007387 */ /* 0x000fe80000100a00 */
[----:B----4-:R-:W-:Y:S04]  /*23100*/  STL.64 [R1+0x1820], R26 ;  /* 0x0018201a01007387 */ /* 0x010fe80000100a00 */
[----:B---3--:R0:W-:Y:S04]  /*23110*/  STL.64 [R1+0x1818], R24 ;  /* 0x0018181801007387 */ /* 0x0081e80000100a00 */
[----:B0-----:R-:W3:Y:S04]  /*23120*/  LDL.LU R24, [R1+0x420] ;  /* 0x0004200001187983 */ /* 0x001ee80000300800 */
[----:B------:R-:W3:Y:S04]  /*23130*/  LDL.LU R25, [R1+0x424] ;  /* 0x0004240001197983 */ /* 0x000ee80000300800 */
[----:B------:R-:W4:Y:S04]  /*23140*/  LDL.LU R26, [R1+0x428] ;  /* 0x00042800011a7983 */ /* 0x000f280000300800 */
[----:B------:R-:W4:Y:S01]  /*23150*/  LDL.LU R27, [R1+0x42c] ;  /* 0x00042c00011b7983 */ /* 0x000f220000300800 */
[----:B------:R-:W-:-:S02]  /*23160*/  IMAD.MOV.U32 R14, RZ, RZ, R7 ;  /* 0x000000ffff0e7224 */ /* 0x000fc400078e0007 */
[----:B------:R-:W-:-:S05]  /*23170*/  IMAD.MOV.U32 R15, RZ, RZ, R6 ;  /* 0x000000ffff0f7224 */ /* 0x000fca00078e0006 */
[----:B------:R0:W-:Y:S04]  /*23180*/  STL.64 [R1+0x1870], R14 ;  /* 0x0018700e01007387 */ /* 0x0001e80000100a00 */
[----:B------:R-:W2:Y:S04]  /*23190*/  LDL.LU R12, [R1+0x360] ;  /* 0x00036000010c7983 */ /* 0x000ea80000300800 */
[----:B------:R-:W2:Y:S04]  /*231a0*/  LDL.LU R13, [R1+0x364] ;  /* 0x00036400010d7983 */ /* 0x000ea80000300800 */
[----:B0-----:R-:W2:Y:S04]  /*231b0*/  LDL.LU R14, [R1+0x368] ;  /* 0x00036800010e7983 */ /* 0x001ea80000300800 */
        /* <DEDUP_REMOVED lines=13> */
[----:B------:R-:W-:-:S02]  /*23290*/  IMAD.MOV.U32 R0, RZ, RZ, R23 ;  /* 0x000000ffff007224 */ /* 0x000fc400078e0017 */
[----:B------:R-:W-:Y:S02]  /*232a0*/  IMAD.MOV.U32 R2, RZ, RZ, R22 ;  /* 0x000000ffff027224 */ /* 0x000fe400078e0016 */
[----:B------:R-:W-:Y:S01]  /*232b0*/  IMAD.MOV.U32 R3, RZ, RZ, R21 ;  /* 0x000000ffff037224 */ /* 0x000fe200078e0015 */
[----:B------:R-:W0:Y:S01]  /*232c0*/  S2R R7, SR_TID.X ;  /* 0x0000000000077919 */ /* 0x000e220000002100 */
[----:B--2---:R-:W-:Y:S01]  /*232d0*/  IMAD.MOV.U32 R22, RZ, RZ, R17 ;  /* 0x000000ffff167224 */ /* 0x004fe200078e0011 */
[----:B----4-:R-:W-:Y:S04]  /*232e0*/  STL.64 [R1+0x1868], R26 ;  /* 0x0018681a01007387 */ /* 0x010fe80000100a00 */
[----:B---3--:R1:W-:Y:S04]  /*232f0*/  STL.64 [R1+0x1860], R24 ;  /* 0x0018601801007387 */ /* 0x0083e80000100a00 */
[----:B-1----:R-:W2:Y:S04]  /*23300*/  LDL.LU R24, [R1+0x390] ;  /* 0x0003900001187983 */ /* 0x002ea80000300800 */
[----:B------:R-:W2:Y:S04]  /*23310*/  LDL.LU R25, [R1+0x394] ;  /* 0x0003940001197983 */ /* 0x000ea80000300800 */
[----:B------:R-:W2:Y:S04]  /*23320*/  LDL.LU R26, [R1+0x398] ;  /* 0x00039800011a7983 */ /* 0x000ea80000300800 */
[----:B------:R-:W2:Y:S04]  /*23330*/  LDL.LU R27, [R1+0x39c] ;  /* 0x00039c00011b7983 */ /* 0x000ea80000300800 */
[----:B------:R-:W-:Y:S04]  /*23340*/  STL [R1+0x1728], R0 ;  /* 0x0017280001007387 */ /* 0x000fe80000100800 */
[----:B------:R-:W-:Y:S04]  /*23350*/  STL [R1+0x171c], R2 ;  /* 0x00171c0201007387 */ /* 0x000fe80000100800 */
[----:B------:R-:W-:Y:S04]  /*23360*/  STL [R1+0x1718], R3 ;  /* 0x0017180301007387 */ /* 0x000fe80000100800 */
[----:B------:R-:W3:Y:S01]  /*23370*/  LDL.64 R20, [R1+0x30] ;  /* 0x0000300001147983 */ /* 0x000ee20000100a00 */
[C---:B0-----:R-:W-:Y:S01]  /*23380*/  LOP3.LUT R23, R7.reuse, 0x7, RZ, 0xc0, !PT ;  /* 0x0000000707177812 */ /* 0x041fe200078ec0ff */
[----:B------:R-:W-:-:S02]  /*23390*/  IMAD.SHL.U32 R6, R7, 0x80, RZ ;  /* 0x0000008007067824 */ /* 0x000fc400078e00ff */
[----:B------:R-:W-:Y:S02]  /*233a0*/  IMAD.SHL.U32 R7, R7, 0x2, RZ ;  /* 0x0000000207077824 */ /* 0x000fe400078e00ff */
[----:B------:R-:W-:-:S05]  /*233b0*/  IMAD R23, R23, 0x110, RZ ;  /* 0x0000011017177824 */ /* 0x000fca00078e02ff */
[----:B------:R-:W-:Y:S01]  /*233c0*/  LOP3.LUT R7, R23, 0x10, R7, 0x78, !PT ;  /* 0x0000001017077812 */ /* 0x000fe200078e7807 */
[----:B------:R-:W-:Y:S02]  /*233d0*/  IMAD.MOV.U32 R23, RZ, RZ, R16 ;  /* 0x000000ffff177224 */ /* 0x000fe400078e0010 */
[----:B------:R-:W-:Y:S01]  /*233e0*/  HMMA.16816.F32 R16, R8, R18, R12 ;  /* 0x000000120810723c */ /* 0x000fe2000000180c */
[----:B------:R-:W-:-:S04]  /*233f0*/  LOP3.LUT R7, R7, 0x800, R6, 0xf8, !PT ;  /* 0x0000080007077812 */ /* 0x000fc800078ef806 */
[----:B------:R-:W-:Y:S01]  /*23400*/  LOP3.LUT R7, R7, 0x20, RZ, 0x3c, !PT ;  /* 0x0000002007077812 */ /* 0x000fe200078e3cff */
[----:B---3--:R0:W-:Y:S04]  /*23410*/  STL.64 [R1+0x1780], R20 ;  /* 0x0017801401007387 */ /* 0x0081e80000100a00 */
[----:B0-----:R-:W3:Y:S04]  /*23420*/  LDL.LU R20, [R1+0x450] ;  /* 0x0004500001147983 */ /* 0x001ee80000300800 */
[----:B------:R-:W3:Y:S04]  /*23430*/  LDL.LU R21, [R1+0x454] ;  /* 0x0004540001157983 */ /* 0x000ee80000300800 */
[----:B------:R-:W2:Y:S05]  /*23440*/  LDL.LU.64 R14, [R1+0x1870] ;  /* 0x00187000010e7983 */ /* 0x000eaa0000300a00 */
[----:B------:R-:W-:Y:S04]  /*23450*/  STL.64 [R1+0xe0], R16 ;  /* 0x0000e01001007387 */ /* 0x000fe80000100a00 */
[----:B------:R-:W-:Y:S04]  /*23460*/  STL.64 [R1+0xe8], R18 ;  /* 0x0000e81201007387 */ /* 0x000fe80000100a00 */
[----:B------:R-:W0:Y:S04]  /*23470*/  LDSM.16.MT88.4 R16, [R7+UR4+0x2000] ;  /* 0x002000040710783b */ /* 0x000e280008004200 */
[----:B0-----:R-:W-:Y:S04]  /*23480*/  STL.64 [R1+0x16e8], R18 ;  /* 0x0016e81201007387 */ /* 0x001fe80000100a00 */
[----:B------:R0:W-:Y:S04]  /*23490*/  STL.64 [R1+0x16e0], R16 ;  /* 0x0016e01001007387 */ /* 0x0001e80000100a00 */
[----:B0-----:R-:W4:Y:S01]  /*234a0*/  LDL.64 R16, [R1] ;  /* 0x0000000001107983 */ /* 0x001f220000100a00 */
[----:B--2---:R-:W-:Y:S03]  /*234b0*/  HMMA.16816.F32 R12, R8, R14, R24 ;  /* 0x0000000e080c723c */ /* 0x004fe60000001818 */
[----:B----4-:R-:W-:Y:S04]  /*234c0*/  STL.64 [R1+0x1758], R16 ;  /* 0x0017581001007387 */ /* 0x010fe80000100a00 */
[----:B------:R-:W2:Y:S04]  /*234d0*/  LDL.LU.64 R26, [R1+0x1868] ;  /* 0x00186800011a7983 */ /* 0x000ea80000300a00 */
[----:B------:R-:W2:-:S12]  /*234e0*/  LDL.LU.64 R24, [R1+0x1860] ;  /* 0x0018600001187983 */ /* 0x000e980000300a00 */
        /* <DEDUP_REMOVED lines=25> */
[----:B------:R-:W3:Y:S04]  /*23680*/  LDL.LU.64 R26, [R1+0x1808] ;  /* 0x00180800011a7983 */ /* 0x000ee80000300a00 */
[----:B------:R-:W2:-:S15]  /*23690*/  LDL.LU.64 R24, [R1+0x1800] ;  /* 0x0018000001187983 */ /* 0x000e9e0000300a00 */
[----:B------:R-:W-:-:S02]  /*236a0*/  NOP ;  /* 0x0000000000007918 */ /* 0x000fc40000000000 */
[----:B------:R-:W-:Y:S04]  /*236b0*/  STL.64 [R1+0x90], R12 ;  /* 0x0000900c01007387 */ /* 0x000fe80000100a00 */
[----:B------:R0:W-:Y:S04]  /*236c0*/  STL.64 [R1+0x98], R14 ;  /* 0x0000980e01007387 */ /* 0x0001e80000100a00 */
[----:B0-----:R-:W4:Y:S04]  /*236d0*/  LDL.LU.64 R14, [R1+0x17f8] ;  /* 0x0017f800010e7983 */ /* 0x001f280000300a00 */
[----:B------:R-:W4:Y:S01]  /*236e0*/  LDL.LU.64 R12, [R1+0x17f0] ;  /* 0x0017f000010c7983 */ /* 0x000f220000300a00 */
[----:B------:R-:W-:-:S02]  /*236f0*/  IMAD.MOV.U32 R18, RZ, RZ, R5 ;  /* 0x000000ffff127224 */ /* 0x000fc400078e0005 */
[----:B------:R-:W-:-:S07]  /*23700*/  IMAD.MOV.U32 R19, RZ, RZ, R4 ;  /* 0x000000ffff137224 */ /* 0x000fce00078e0004 */
[----:B----4-:R-:W-:Y:S01]  /*23710*/  HMMA.16816.F32 R16, R8, R18, R12 ;  /* 0x000000120810723c */ /* 0x010fe2000000180c */
[----:B------:R-:W4:Y:S04]  /*23720*/  LDL.LU.64 R14, [R1+0x17e8] ;  /* 0x0017e800010e7983 */ /* 0x000f280000300a00 */
[----:B------:R-:W4:-:S15]  /*23730*/  LDL.LU.64 R12, [R1+0x17e0] ;  /* 0x0017e000010c7983 */ /* 0x000f1e0000300a00 */
[----:B------:R-:W-:-:S03]  /*23740*/  NOP ;  /* 0x0000000000007918 */ /* 0x000fc60000000000 */
[----:B------:R-:W-:Y:S04]  /*23750*/  STL.64 [R1+0x2e0], R16 ;  /* 0x0002e01001007387 */ /* 0x000fe80000100a00 */
[----:B------:R3:W-:Y:S02]  /*23760*/  STL.64 [R1+0x2e8], R18 ;  /* 0x0002e81201007387 */ /* 0x0007e40000100a00 */
[----:B---3--:R-:W-:Y:S02]  /*23770*/  HMMA.16816.F32 R16, R8, R26, R20 ;  /* 0x0000001a0810723c */ /* 0x008fe40000001814 */
[----:B--2---:R-:W-:Y:S04]  /*23780*/  STL.64 [R1+0x17b8], R24 ;  /* 0x0017b81801007387 */ /* 0x004fe80000100a00 */
[----:B------:R0:W1:-:S15]  /*23790*/  LDSM.16.MT88.4 R8, [R7+UR4+0x2080] ;  /* 0x002080040708783b */ /* 0x00005e0008004200 */
[----:B------:R-:W-:-:S02]  /*237a0*/  NOP ;  /* 0x0000000000007918 */ /* 0x000fc40000000000 */
[----:B------:R-:W-:Y:S04]  /*237b0*/  STL.64 [R1+0x80], R16 ;  /* 0x0000801001007387 */ /* 0x000fe80000100a00 */
[----:B------:R-:W-:Y:S04]  /*237c0*/  STL.64 [R1+0x88], R18 ;  /* 0x0000881201007387 */ /* 0x000fe80000100a00 */
[----:B------:R-:W2:Y:S04]  /*237d0*/  LDL.LU R4, [R1+0x580] ;  /* 0x0005800001047983 */ /* 0x000ea80000300800 */
[----:B------:R-:W2:Y:S04]  /*237e0*/  LDL.LU R5, [R1+0x584] ;  /* 0x0005840001057983 */ /* 0x000ea80000300800 */
[----:B------:R-:W3:Y:S04]  /*237f0*/  LDL.LU R6, [R1+0x588] ;  /* 0x0005880001067983 */ /* 0x000ee80000300800 */
[----:B0-----:R-:W3:Y:S01]  /*23800*/  LDL.LU R7, [R1+0x58c] ;  /* 0x00058c0001077983 */ /* 0x001ee20000300800 */
[----:B----4-:R-:W-:-:S02]  /*23810*/  IMAD.MOV.U32 R20, RZ, RZ, R14 ;  /* 0x000000ffff147224 */ /* 0x010fc400078e000e */
[----:B------:R-:W-:Y:S01]  /*23820*/  IMAD.MOV.U32 R21, RZ, RZ, R15 ;  /* 0x000000ffff157224 */ /* 0x000fe200078e000f */
[----:B------:R-:W4:Y:S04]  /*23830*/  LDL.LU R14, [R1+0x17dc] ;  /* 0x0017dc00010e7983 */ /* 0x000f280000300800 */
[----:B------:R-:W4:Y:S04]  /*23840*/  LDL.LU R15, [R1+0x17d8] ;  /* 0x0017d800010f7983 */ /* 0x000f280000300800 */
[----:B------:R-:W4:Y:S04]  /*23850*/  LDL.64 R24, [R1+0x70] ;  /* 0x0000700001187983 */ /* 0x000f280000100a00 */
[----:B------:R-:W-:Y:S04]  /*23860*/  STL.64 [R1+0x1798], R20 ;  /* 0x0017981401007387 */ /* 0x000fe80000100a00 */
[----:B---3--:R-:W-:Y:S04]  /*23870*/  STL.64 [R1+0x1768], R6 ;  /* 0x0017680601007387 */ /* 0x008fe80000100a00 */
[----:B--2---:R0:W-:Y:S04]  /*23880*/  STL.64 [R1+0x1760], R4 ;  /* 0x0017600401007387 */ /* 0x0041e80000100a00 */
[----:B0-----:R-:W2:Y:S01]  /*23890*/  LDL.64 R4, [R1+0x20] ;  /* 0x0000200001047983 */ /* 0x001ea20000100a00 */
[----:B------:R-:W-:-:S02]  /*238a0*/  IMAD.MOV.U32 R20, RZ, RZ, R28 ;  /* 0x000000ffff147224 */ /* 0x000fc400078e001c */
[----:B------:R-:W-:Y:S01]  /*238b0*/  IMAD.MOV.U32 R21, RZ, RZ, R29 ;  /* 0x000000ffff157224 */ /* 0x000fe200078e001d */
[----:B--2---:R0:W-:Y:S04]  /*238c0*/  STL.64 [R1+0x1778], R4 ;  /* 0x0017780401007387 */ /* 0x0041e80000100a00 */
[----:B0-----:R-:W2:Y:S04]  /*238d0*/  LDL.LU R4, [R1+0x5a0] ;  /* 0x0005a00001047983 */ /* 0x001ea80000300800 */
[----:B------:R-:W2:Y:S04]  /*238e0*/  LDL.LU R5, [R1+0x5a4] ;  /* 0x0005a40001057983 */ /* 0x000ea80000300800 */
[----:B------:R-:W3:Y:S04]  /*238f0*/  LDL.LU R6, [R1+0x5a8] ;  /* 0x0005a80001067983 */ /* 0x000ee80000300800 */
[----:B------:R-:W3:Y:S04]  /*23900*/  LDL.LU R7, [R1+0x5ac] ;  /* 0x0005ac0001077983 */ /* 0x000ee80000300800 */
[----:B------:R-:W4:Y:S04]  /*23910*/  LDL.LU R28, [R1+0x17d4] ;  /* 0x0017d400011c7983 */ /* 0x000f280000300800 */
[----:B------:R-:W4:Y:S04]  /*23920*/  LDL.LU R29, [R1+0x17d0] ;  /* 0x0017d000011d7983 */ /* 0x000f280000300800 */
[----:B------:R0:W-:Y:S04]  /*23930*/  STL.64 [R1+0x17b0], R20 ;  /* 0x0017b01401007387 */ /* 0x0001e80000100a00 */
[----:B0-----:R-:W2:Y:S04]  /*23940*/  LDL.LU R20, [R1+0x5d0] ;  /* 0x0005d00001147983 */ /* 0x001ea80000300800 */
[----:B------:R-:W2:Y:S04]  /*23950*/  LDL.LU R21, [R1+0x5d4] ;  /* 0x0005d40001157983 */ /* 0x000ea80000300800 */
[----:B------:R-:W3:Y:S04]  /*23960*/  LDL.LU R22, [R1+0x5d8] ;  /* 0x0005d80001167983 */ /* 0x000ee80000300800 */
[----:B------:R-:W3:Y:S04]  /*23970*/  LDL.LU R23, [R1+0x5dc] ;  /* 0x0005dc0001177983 */ /* 0x000ee80000300800 */
[----:B---3--:R-:W-:Y:S04]  /*23980*/  STL.64 [R1+0x17c8], R22 ;  /* 0x0017c81601007387 */ /* 0x008fe80000100a00 */
[----:B--2---:R0:W-:Y:S04]  /*23990*/  STL.64 [R1+0x17c0], R20 ;  /* 0x0017c01401007387 */ /* 0x0041e80000100a00 */
[----:B0-----:R-:W4:Y:S04]  /*239a0*/  LDL.LU R20, [R1+0x5e0] ;  /* 0x0005e00001147983 */ /* 0x001f280000300800 */
[----:B------:R-:W4:Y:S04]  /*239b0*/  LDL.LU R21, [R1+0x5e4] ;  /* 0x0005e40001157983 */ /* 0x000f280000300800 */
[----:B------:R-:W4:Y:S04]  /*239c0*/  LDL.LU R22, [R1+0x5e8] ;  /* 0x0005e80001167983 */ /* 0x000f280000300800 */
[----:B------:R-:W4:Y:S04]  /*239d0*/  LDL.LU R23, [R1+0x5ec] ;  /* 0x0005ec0001177983 */ /* 0x000f280000300800 */
[----:B------:R-:W-:Y:S04]  /*239e0*/  STL.64 [R1+0x1790], R6 ;  /* 0x0017900601007387 */ /* 0x000fe80000100a00 */
[----:B------:R0:W-:Y:S04]  /*239f0*/  STL.64 [R1+0x1788], R4 ;  /* 0x0017880401007387 */ /* 0x0001e80000100a00 */
[----:B0-----:R-:W2:Y:S04]  /*23a00*/  LDL.LU R4, [R1+0x5b0] ;  /* 0x0005b00001047983 */ /* 0x001ea80000300800 */
[----:B------:R-:W2:Y:S04]  /*23a10*/  LDL.LU R5, [R1+0x5b4] ;  /* 0x0005b40001057983 */ /* 0x000ea80000300800 */
[----:B------:R-:W3:Y:S04]  /*23a20*/  LDL.LU R6, [R1+0x5b8] ;  /* 0x0005b80001067983 */ /* 0x000ee80000300800 */
[----:B------:R-:W3:Y:S04]  /*23a30*/  LDL.LU R7, [R1+0x5bc] ;  /* 0x0005bc0001077983 */ /* 0x000ee80000300800 */
[----:B---3--:R-:W-:Y:S04]  /*23a40*/  STL.64 [R1+0x17a8], R6 ;  /* 0x0017a80601007387 */ /* 0x008fe80000100a00 */
[----:B--2---:R0:W-:Y:S04]  /*23a50*/  STL.64 [R1+0x17a0], R4 ;  /* 0x0017a00401007387 */ /* 0x0041e80000100a00 */
[----:B0-----:R-:W2:Y:S04]  /*23a60*/  LDL.LU R4, [R1+0x5c0] ;  /* 0x0005c00001047983 */ /* 0x001ea80000300800 */
[----:B------:R-:W2:Y:S04]  /*23a70*/  LDL.LU R5, [R1+0x5c4] ;  /* 0x0005c40001057983 */ /* 0x000ea80000300800 */
[----:B------:R-:W2:Y:S04]  /*23a80*/  LDL.LU R6, [R1+0x5c8] ;  /* 0x0005c80001067983 */ /* 0x000ea80000300800 */
[----:B------:R-:W2:Y:S04]  /*23a90*/  LDL.LU R7, [R1+0x5cc] ;  /* 0x0005cc0001077983 */ /* 0x000ea80000300800 */
[----:B------:R-:W3:Y:S01]  /*23aa0*/  LDL.64 R16, [R1+0x10] ;  /* 0x0000100001107983 */ /* 0x000ee20000100a00 */
[----:B----4-:R-:W-:Y:S06]  /*23ab0*/  HMMA.16816.F32 R20, R12, R24, R20 ;  /* 0x000000180c14723c */ /* 0x010fec0000001814 */
[----:B------:R-:W-:-:S02]  /*23ac0*/  IMAD.MOV.U32 R2, RZ, RZ, R24 ;  /* 0x000000ffff027224 */ /* 0x000fc400078e0018 */
[----:B------:R-:W-:Y:S01]  /*23ad0*/  IMAD.MOV.U32 R0, RZ, RZ, R25 ;  /* 0x000000ffff007224 */ /* 0x000fe200078e0019 */
[----:B---3--:R0:W-:Y:S04]  /*23ae0*/  STL.64 [R1+0x1770], R16 ;  /* 0x0017701001007387 */ /* 0x0081e80000100a00 */
[----:B0-----:R-:W3:Y:S04]  /*23af0*/  LDL.LU R16, [R1+0x590] ;  /* 0x0005900001107983 */ /* 0x001ee80000300800 */
[----:B------:R-:W3:Y:S04]  /*23b00*/  LDL.LU R17, [R1+0x594] ;  /* 0x0005940001117983 */ /* 0x000ee80000300800 */
[----:B------:R-:W3:Y:S04]  /*23b10*/  LDL.LU R18, [R1+0x598] ;  /* 0x0005980001127983 */ /* 0x000ee80000300800 */
[----:B------:R-:W3:Y:S04]  /*23b20*/  LDL.LU R19, [R1+0x59c] ;  /* 0x00059c0001137983 */ /* 0x000ee80000300800 */
[----:B-1----:R-:W-:Y:S04]  /*23b30*/  STL.64 [R1+0x1680], R10 ;  /* 0x0016800a01007387 */ /* 0x002fe80000100a00 */
[----:B------:R0:W-:Y:S04]  /*23b40*/  STL.64 [R1+0x1678], R8 ;  /* 0x0016780801007387 */ /* 0x0001e80000100a00 */
[----:B0-----:R-:W4:Y:S04]  /*23b50*/  LDL.64 R8, [R1+0x60] ;  /* 0x0000600001087983 */ /* 0x001f280000100a00 */
[----:B------:R-:W-:Y:S04]  /*23b60*/  STL.64 [R1+0x2d0], R20 ;  /* 0x0002d01401007387 */ /* 0x000fe80000100a00 */
[----:B------:R0:W-:Y:S04]  /*23b70*/  STL.64 [R1+0x2d8], R22 ;  /* 0x0002d81601007387 */ /* 0x0001e80000100a00 */
[----:B0-----:R-:W4:Y:S04]  /*23b80*/  LDL.LU.64 R22, [R1+0x17c8] ;  /* 0x0017c80001167983 */ /* 0x001f280000300a00 */
[----:B------:R-:W4:Y:S04]  /*23b90*/  LDL.LU.64 R20, [R1+0x17c0] ;  /* 0x0017c00001147983 */ /* 0x000f280000300a00 */
[----:B------:R-:W2:Y:S04]  /*23ba0*/  LDL.LU.64 R24, [R1+0x17b8] ;  /* 0x0017b80001187983 */ /* 0x000ea80000300a00 */
[----:B------:R-:W3:Y:S04]  /*23bb0*/  LDL.LU R26, [R1+0x228] ;  /* 0x00022800011a7983 */ /* 0x000ee80000300800 */
[----:B------:R-:W3:Y:S01]  /*23bc0*/  LDL.LU R27, [R1+0x22c] ;  /* 0x00022c00011b7983 */ /* 0x000ee20000300800 */
[----:B----4-:R-:W-:Y:S03]  /*23bd0*/  HMMA.16816.F32 R20, R12, R8, R20 ;  /* 0x000000080c14723c */ /* 0x010fe60000001814 */
[----:B---3--:R-:W-:Y:S04]  /*23be0*/  STL.64 [R1+0x1738], R26 ;  /* 0x0017381a01007387 */ /* 0x008fe80000100a00 */
[----:B--2---:R-:W-:-:S15]  /*23bf0*/  STL.64 [R1+0x1730], R24 ;  /* 0x0017301801007387 */ /* 0x004fde0000100a00 */
[----:B------:R-:W-:-:S01]  /*23c00*/  NOP ;  /* 0x0000000000007918 */ /* 0x000fc20000000000 */
[----:B------:R0:W-:Y:S04]  /*23c10*/  STL.64 [R1+0x2c0], R20 ;  /* 0x0002c01401007387 */ /* 0x0001e80000100a00 */
[----:B------:R-:W-:Y:S04]  /*23c20*/  STL.64 [R1+0x2c8], R22 ;  /* 0x0002c81601007387 */ /* 0x000fe80000100a00 */
[----:B0-----:R-:W2:Y:S04]  /*23c30*/  LDL.LU.64 R20, [R1+0x17b0] ;  /* 0x0017b00001147983 */ /* 0x001ea80000300a00 */
[----:B------:R0:W-:Y:S04]  /*23c40*/  STL.64 [R1+0x1740], R8 ;  /* 0x0017400801007387 */ /* 0x0001e80000100a00 */
[----:B0-----:R-:W3:Y:S04]  /*23c50*/  LDL.LU R8, [R1+0x230] ;  /* 0x0002300001087983 */ /* 0x001ee80000300800 */
[----:B------:R-:W3:Y:S01]  /*23c60*/  LDL.LU R9, [R1+0x234] ;  /* 0x0002340001097983 */ /* 0x000ee20000300800 */
[----:B--2---:R-:W-:Y:S03]  /*23c70*/  HMMA.16816.F32 R20, R12, R20, R4 ;  /* 0x000000140c14723c */ /* 0x004fe60000001804 */
[----:B------:R-:W2:Y:S04]  /*23c80*/  LDL.LU.64 R6, [R1+0x17a8] ;  /* 0x0017a80001067983 */ /* 0x000ea80000300a00 */
[----:B------:R-:W2:-:S15]  /*23c90*/  LDL.LU.64 R4, [R1+0x17a0] ;  /* 0x0017a00001047983 */ /* 0x000e9e0000300a00 */
[----:B------:R-:W-:-:S01]  /*23ca0*/  NOP ;  /* 0x0000000000007918 */ /* 0x000fc20000000000 */
        /* <DEDUP_REMOVED lines=8> */
[----:B------:R-:W-:Y:S04]  /*23d30*/  STL.64 [R1+0x2a8], R22 ;  /* 0x0002a81601007387 */ /* 0x000fe80000100a00 */
[----:B0-----:R-:W2:Y:S02]  /*23d40*/  LDL.LU.64 R20, [R1+0x1780] ;  /* 0x0017800001147983 */ /* 0x001ea40000300a00 */
[----:B--2---:R-:W-:-:S15]  /*23d50*/  HMMA.16816.F32 R4, R12, R20, R4 ;  /* 0x000000140c04723c */ /* 0x004fde0000001804 */
[----:B------:R-:W-:-:S08]  /*23d60*/  NOP ;  /* 0x0000000000007918 */ /* 0x000fd00000000000 */
[----:B------:R0:W-:Y:S04]  /*23d70*/  STL.64 [R1+0x290], R4 ;  /* 0x0002900401007387 */ /* 0x0001e80000100a00 */
[----:B0-----:R-:W2:Y:S01]  /*23d80*/  LDL.LU.64 R4, [R1+0x1778] ;  /* 0x0017780001047983 */ /* 0x001ea20000300a00 */
[----:B------:R-:W-:Y:S02]  /*23d90*/  IMAD.MOV.U32 R11, RZ, RZ, R28 ;  /* 0x000000ffff0b7224 */ /* 0x000fe400078e001c */
[----:B------:R-:W-:Y:S02]  /*23da0*/  IMAD.MOV.U32 R10, RZ, RZ, R29 ;  /* 0x000000ffff0a7224 */ /* 0x000fe400078e001d */
[----:B------:R-:W-:Y:S01]  /*23db0*/  IMAD.MOV.U32 R28, RZ, RZ, R7 ;  /* 0x000000ffff1c7224 */ /* 0x000fe200078e0007 */
[----:B------:R0:W-:Y:S01]  /*23dc0*/  STL.64 [R1+0x1720], R20 ;  /* 0x0017201401007387 */ /* 0x0001e20000100a00 */
[----:B------:R-:W-:-:S02]  /*23dd0*/  IMAD.MOV.U32 R29, RZ, RZ, R6 ;  /* 0x000000ffff1d7224 */ /* 0x000fc400078e0006 */
[----:B------:R-:W-:Y:S01]  /*23de0*/  IMAD.MOV.U32 R25, RZ, RZ, R0 ;  /* 0x000000ffff197224 */ /* 0x000fe200078e0000 */
[----:B0-----:R-:W4:Y:S04]  /*23df0*/  LDL.LU R20, [R1+0x300] ;  /* 0x0003000001147983 */ /* 0x001f280000300800 */
[----:B------:R-:W4:Y:S04]  /*23e00*/  LDL.LU R21, [R1+0x304] ;  /* 0x0003040001157983 */ /* 0x000f280000300800 */
[----:B------:R-:W4:Y:S04]  /*23e10*/  LDL.LU R22, [R1+0x308] ;  /* 0x0003080001167983 */ /* 0x000f280000300800 */
[----:B------:R-:W4:Y:S04]  /*23e20*/  LDL.LU R23, [R1+0x30c] ;  /* 0x00030c0001177983 */ /* 0x000f280000300800 */
[----:B------:R-:W-:Y:S04]  /*23e30*/  STL [R1+0x143c], R28 ;  /* 0x00143c1c01007387 */ /* 0x000fe80000100800 */
[----:B------:R-:W-:Y:S01]  /*23e40*/  STL [R1+0x1438], R29 ;  /* 0x0014381d01007387 */ /* 0x000fe20000100800 */
[----:B--2---:R-:W-:Y:S06]  /*23e50*/  HMMA.16816.F32 R16, R12, R4, R16 ;  /* 0x000000040c10723c */ /* 0x004fec0000001810 */
[----:B------:R-:W-:-:S15]  /*23e60*/  IMAD.MOV.U32 R0, RZ, RZ, R5 ;  /* 0x000000ffff007224 */ /* 0x000fde00078e0005 */
[----:B------:R-:W-:-:S02]  /*23e70*/  NOP ;  /* 0x0000000000007918 */ /* 0x000fc40000000000 */
[----:B------:R0:W-:Y:S04]  /*23e80*/  STL.64 [R1+0x280], R16 ;  /* 0x0002801001007387 */ /* 0x0001e80000100a00 */
[----:B------:R-:W-:Y:S04]  /*23e90*/  STL.64 [R1+0x288], R18 ;  /* 0x0002881201007387 */ /* 0x000fe80000100a00 */
[----:B0-----:R-:W2:Y:S04]  /*23ea0*/  LDL.LU.64 R16, [R1+0x1770] ;  /* 0x0017700001107983 */ /* 0x001ea80000300a00 */
[----:B------:R-:W2:Y:S04]  /*23eb0*/  LDL.LU.64 R6, [R1+0x1768] ;  /* 0x0017680001067983 */ /* 0x000ea80000300a00 */
[----:B------:R-:W2:Y:S01]  /*23ec0*/  LDL.LU.64 R4, [R1+0x1760] ;  /* 0x0017600001047983 */ /* 0x000ea20000300a00 */
[----:B------:R-:W-:Y:S01]  /*23ed0*/  IMAD.MOV.U32 R24, RZ, RZ, R2 ;  /* 0x000000ffff187224 */ /* 0x000fe200078e0002 */
[----:B--2---:R-:W-:Y:S06]  /*23ee0*/  HMMA.16816.F32 R4, R12, R16, R4 ;  /* 0x000000100c04723c */ /* 0x004fec0000001804 */
[----:B------:R-:W-:-:S02]  /*23ef0*/  IMAD.MOV.U32 R2, RZ, RZ, R16 ;  /* 0x000000ffff027224 */ /* 0x000fc400078e0010 */
[----:B------:R-:W-:Y:S02]  /*23f00*/  IMAD.MOV.U32 R3, RZ, RZ, R17 ;  /* 0x000000ffff037224 */ /* 0x000fe400078e0011 */
[----:B------:R-:W4:-:S13]  /*23f10*/  LDL.LU.64 R16, [R1+0x1758] ;  /* 0x0017580001107983 */ /* 0x000f1a0000300a00 */
[----:B------:R0:W-:Y:S01]  /*23f20*/  STL.64 [R1+0x270], R4 ;  /* 0x0002700401007387 */ /* 0x0001e20000100a00 */
[----:B------:R-:W-:Y:S02]  /*23f30*/  IMAD.MOV.U32 R28, RZ, RZ, R6 ;  /* 0x000000ffff1c7224 */ /* 0x000fe400078e0006 */
[----:B------:R-:W-:Y:S02]  /*23f40*/  IMAD.MOV.U32 R29, RZ, RZ, R7 ;  /* 0x000000ffff1d7224 */ /* 0x000fe400078e0007 */
[----:B------:R-:W3:Y:S04]  /*23f50*/  LDL.LU.64 R6, [R1+0x1750] ;  /* 0x0017500001067983 */ /* 0x000ee80000300a00 */
[----:B0-----:R-:W3:Y:S04]  /*23f60*/  LDL.LU.64 R4, [R1+0x1748] ;  /* 0x0017480001047983 */ /* 0x001ee80000300a00 */
[----:B------:R-:W-:Y:S04]  /*23f70*/  STL [R1+0x146c], R29 ;  /* 0x00146c1d01007387 */ /* 0x000fe80000100800 */
[----:B------:R-:W-:Y:S01]  /*23f80*/  STL [R1+0x1468], R28 ;  /* 0x0014681c01007387 */ /* 0x000fe20000100800 */
[----:B----4-:R-:W-:Y:S03]  /*23f90*/  HMMA.16816.F32 R12, R12, R16, R20 ;  /* 0x000000100c0c723c */ /* 0x010fe60000001814 */
[----:B------:R-:W2:Y:S03]  /*23fa0*/  LDL.LU R20, [R1+0x200] ;  /* 0x0002000001147983 */ /* 0x000ea60000300800 */
[----:B---3--:R-:W-:-:S15]  /*23fb0*/  HMMA.16816.F32 R24, R4, R24, R8 ;  /* 0x000000180418723c */ /* 0x008fde0000001808 */
[----:B------:R-:W-:-:S02]  /*23fc0*/  NOP ;  /* 0x0000000000007918 */ /* 0x000fc40000000000 */
[----:B------:R0:W-:Y:S04]  /*23fd0*/  STL.64 [R1+0x1a0], R12 ;  /* 0x0001a00c01007387 */ /* 0x0001e80000100a00 */
[----:B------:R-:W-:Y:S04]  /*23fe0*/  STL.64 [R1+0x1a8], R14 ;  /* 0x0001a80e01007387 */ /* 0x000fe80000100a00 */
[----:B------:R-:W2:Y:S04]  /*23ff0*/  LDL.LU R21, [R1+0x204] ;  /* 0x0002040001157983 */ /* 0x000ea80000300800 */
[----:B------:R-:W2:Y:S04]  /*24000*/  LDL.LU R22, [R1+0x208] ;  /* 0x0002080001167983 */ /* 0x000ea80000300800 */
[----:B------:R-:W2:Y:S04]  /*24010*/  LDL.LU R23, [R1+0x20c] ;  /* 0x00020c0001177983 */ /* 0x000ea80000300800 */
[----:B0-----:R-:W2:Y:S04]  /*24020*/  LDL.64 R12, [R1+0x40] ;  /* 0x00004000010c7983 */ /* 0x001ea80000100a00 */
[----:B------:R0:W-:Y:S04]  /*24030*/  STL.64 [R1+0x16f0], R16 ;  /* 0x0016f01001007387 */ /* 0x0001e80000100a00 */
[----:B0-----:R-:W3:Y:S04]  /*24040*/  LDL.LU R16, [R1+0x210] ;  /* 0x0002100001107983 */ /* 0x001ee80000300800 */
[----:B------:R-:W3:Y:S04]  /*24050*/  LDL.LU R17, [R1+0x214] ;  /* 0x0002140001117983 */ /* 0x000ee80000300800 */
[----:B------:R-:W3:Y:S04]  /*24060*/  LDL.LU R18, [R1+0x218] ;  /* 0x0002180001127983 */ /* 0x000ee80000300800 */
[----:B------:R-:W3:Y:S04]  /*24070*/  LDL.LU R19, [R1+0x21c] ;  /* 0x00021c0001137983 */ /* 0x000ee80000300800 */
[----:B------:R-:W4:Y:S04]  /*24080*/  LDL.LU.64 R8, [R1+0x1740] ;  /* 0x0017400001087983 */ /* 0x000f280000300a00 */
[----:B------:R-:W-:Y:S04]  /*24090*/  STL.64 [R1+0x120], R24 ;  /* 0x0001201801007387 */ /* 0x000fe80000100a00 */
[----:B------:R0:W-:Y:S04]  /*240a0*/  STL.64 [R1+0x128], R26 ;  /* 0x0001281a01007387 */ /* 0x0001e80000100a00 */
[----:B0-----:R-:W4:Y:S04]  /*240b0*/  LDL.LU.64 R26, [R1+0x1738] ;  /* 0x00173800011a7983 */ /* 0x001f280000300a00 */
[----:B------:R-:W4:Y:S02]  /*240c0*/  LDL.LU.64 R24, [R1+0x1730] ;  /* 0x0017300001187983 */ /* 0x000f240000300a00 */
[----:B----4-:R-:W-:Y:S06]  /*240d0*/  HMMA.16816.F32 R24, R4, R8, R24 ;  /* 0x000000080418723c */ /* 0x010fec0000001818 */
[----:B------:R-:W-:-:S02]  /*240e0*/  IMAD.MOV.U32 R15, RZ, RZ, R8 ;  /* 0x000000ffff0f7224 */ /* 0x000fc400078e0008 */
[----:B------:R-:W-:Y:S01]  /*240f0*/  IMAD.MOV.U32 R14, RZ, RZ, R9 ;  /* 0x000000ffff0e7224 */ /* 0x000fe200078e0009 */
[----:B------:R-:W4:Y:S04]  /*24100*/  LDL.LU R8, [R1+0x1f0] ;  /* 0x0001f00001087983 */ /* 0x000f280000300800 */
[----:B------:R-:W4:Y:S04]  /*24110*/  LDL.LU R9, [R1+0x1f4] ;  /* 0x0001f40001097983 */ /* 0x000f280000300800 */
[----:B------:R-:W4:Y:S04]  /*24120*/  LDL.LU R10, [R1+0x1f8] ;  /* 0x0001f800010a7983 */ /* 0x000f280000300800 */
[----:B------:R-:W4:Y:S04]  /*24130*/  LDL.LU R11, [R1+0x1fc] ;  /* 0x0001fc00010b7983 */ /* 0x000f280000300800 */
[----:B------:R-:W-:Y:S04]  /*24140*/  STL.64 [R1+0x1360], R26 ;  /* 0x0013601a01007387 */ /* 0x000fe80000100a00 */
[----:B------:R0:W-:Y:S04]  /*24150*/  STL.64 [R1+0x1358], R24 ;  /* 0x0013581801007387 */ /* 0x0001e80000100a00 */
[----:B0-----:R-:W3:Y:S04]  /*24160*/  LDL.LU R24, [R1+0x50] ;  /* 0x0000500001187983 */ /* 0x001ee80000300800 */
[----:B------:R-:W3:Y:S02]  /*24170*/  LDL.LU R25, [R1+0x54] ;  /* 0x0000540001197983 */ /* 0x000ee40000300800 */
[----:B---3--:R-:W-:Y:S06]  /*24180*/  HMMA.16816.F32 R16, R4, R24, R16 ;  /* 0x000000180410723c */ /* 0x008fec0000001810 */
[----:B------:R-:W-:-:S15]  /*24190*/  STL.64 [R1+0x16b0], R24 ;  /* 0x0016b01801007387 */ /* 0x000fde0000100a00 */
[----:B------:R-:W-:-:S02]  /*241a0*/  NOP ;  /* 0x0000000000007918 */ /* 0x000fc40000000000 */
[----:B------:R0:W-:Y:S04]  /*241b0*/  STL.64 [R1+0x250], R16 ;  /* 0x0002501001007387 */ /* 0x0001e80000100a00 */
[----:B------:R1:W-:Y:S04]  /*241c0*/  STL.64 [R1+0x258], R18 ;  /* 0x0002581201007387 */ /* 0x0003e80000100a00 */
[----:B0-----:R-:W3:Y:S04]  /*241d0*/  LDL.LU R16, [R1+0x470] ;  /* 0x0004700001107983 */ /* 0x001ee80000300800 */
[----:B------:R-:W3:Y:S04]  /*241e0*/  LDL.LU R17, [R1+0x474] ;  /* 0x0004740001117983 */ /* 0x000ee80000300800 */
[----:B-1----:R-:W4:Y:S04]  /*241f0*/  LDL.LU R18, [R1+0x478] ;  /* 0x0004780001127983 */ /* 0x002f280000300800 */
[----:B------:R-:W4:Y:S01]  /*24200*/  LDL.LU R19, [R1+0x47c] ;  /* 0x00047c0001137983 */ /* 0x000f220000300800 */
[----:B--2---:R-:W-:Y:S01]  /*24210*/  HMMA.16816.F32 R20, R4, R12, R20 ;  /* 0x0000000c0414723c */ /* 0x004fe20000001814 */
[----:B------:R-:W-:-:S02]  /*24220*/  IMAD.MOV.U32 R24, RZ, RZ, R15 ;  /* 0x000000ffff187224 */ /* 0x000fc400078e000f */
[----:B------:R-:W-:Y:S01]  /*24230*/  IMAD.MOV.U32 R25, RZ, RZ, R14 ;  /* 0x000000ffff197224 */ /* 0x000fe200078e000e */
[----:B------:R-:W0:Y:S01]  /*24240*/  S2R R29, SR_TID.X ;  /* 0x00000000001d7919 */ /* 0x000e220000002100 */
[----:B----4-:R-:W-:Y:S04]  /*24250*/  STL.64 [R1+0x1700], R18 ;  /* 0x0017001201007387 */ /* 0x010fe80000100a00 */
[----:B---3--:R1:W-:Y:S04]  /*24260*/  STL.64 [R1+0x16f8], R16 ;  /* 0x0016f81001007387 */ /* 0x0083e80000100a00 */
[----:B-1----:R-:W2:Y:S01]  /*24270*/  LDL R16, [R1+0x20] ;  /* 0x0000200001107983 */ /* 0x002ea20000100800 */
[----:B------:R-:W-:-:S03]  /*24280*/  IMAD.MOV.U32 R17, RZ, RZ, R0 ;  /* 0x000000ffff117224 */ /* 0x000fc600078e0000 */
[----:B------:R-:W3:Y:S04]  /*24290*/  LDL.LU R0, [R1+0x1728] ;  /* 0x0017280001007983 */ /* 0x000ee80000300800 */
[----:B------:R1:W-:Y:S04]  /*242a0*/  STL.64 [R1+0x16c8], R24 ;  /* 0x0016c81801007387 */ /* 0x0003e80000100a00 */
[----:B-1----:R-:W4:Y:S04]  /*242b0*/  LDL.64 R24, [R1+0x70] ;  /* 0x0000700001187983 */ /* 0x002f280000100a00 */
[----:B------:R1:W-:Y:S04]  /*242c0*/  STL.64 [R1+0x240], R20 ;  /* 0x0002401401007387 */ /* 0x0003e80000100a00 */
[----:B------:R-:W-:Y:S04]  /*242d0*/  STL.64 [R1+0x248], R22 ;  /* 0x0002481601007387 */ /* 0x000fe80000100a00 */
[----:B-1----:R-:W2:Y:S01]  /*242e0*/  LDL.LU.64 R20, [R1+0x1720] ;  /* 0x0017200001147983 */ /* 0x002ea20000300a00 */
[C---:B0-----:R-:W-:Y:S01]  /*242f0*/  LOP3.LUT R27, R29.reuse, 0x7, RZ, 0xc0, !PT ;  /* 0x000000071d1b7812 */ /* 0x041fe200078ec0ff */
[----:B------:R-:W-:-:S02]  /*24300*/  IMAD.SHL.U32 R28, R29, 0x80, RZ ;  /* 0x000000801d1c7824 */ /* 0x000fc400078e00ff */
[----:B------:R-:W-:Y:S02]  /*24310*/  IMAD.SHL.U32 R29, R29, 0x2, RZ ;  /* 0x000000021d1d7824 */ /* 0x000fe400078e00ff */
[----:B------:R-:W-:Y:S02]  /*24320*/  IMAD R27, R27, 0x110, RZ ;  /* 0x000001101b1b7824 */ /* 0x000fe400078e02ff */
[----:B------:R-:W-:-:S03]  /*24330*/  IMAD.MOV.U32 R26, RZ, RZ, R13 ;  /* 0x000000ffff1a7224 */ /* 0x000fc600078e000d */
[----:B------:R-:W-:Y:S01]  /*24340*/  LOP3.LUT R29, R27, 0x10, R29, 0x78, !PT ;  /* 0x000000101b1d7812 */ /* 0x000fe200078e781d */
[----:B------:R-:W-:-:S05]  /*24350*/  IMAD.MOV.U32 R27, RZ, RZ, R12 ;  /* 0x000000ffff1b7224 */ /* 0x000fca00078e000c */
[----:B------:R-:W-:Y:S01]  /*24360*/  STL.64 [R1+0x1710], R26 ;  /* 0x0017101a01007387 */ /* 0x000fe20000100a00 */
[----:B--2---:R-:W-:Y:S03]  /*24370*/  HMMA.16816.F32 R8, R4, R20, R8 ;  /* 0x000000140408723c */ /* 0x004fe60000001808 */
[----:B----4-:R0:W-:Y:S04]  /*24380*/  STL.64 [R1+0x1708], R24 ;  /* 0x0017081801007387 */ /* 0x0101e80000100a00 */
[----:B0-----:R-:W2:Y:S04]  /*24390*/  LDL.LU R24, [R1+0x310] ;  /* 0x0003100001187983 */ /* 0x001ea80000300800 */
[----:B------:R-:W2:Y:S04]  /*243a0*/  LDL.LU R25, [R1+0x314] ;  /* 0x0003140001197983 */ /* 0x000ea80000300800 */
[----:B------:R-:W2:Y:S04]  /*243b0*/  LDL.LU R26, [R1+0x318] ;  /* 0x00031800011a7983 */ /* 0x000ea80000300800 */
[----:B------:R-:W2:Y:S04]  /*243c0*/  LDL.LU R27, [R1+0x31c] ;  /* 0x00031c00011b7983 */ /* 0x000ea80000300800 */
[----:B------:R0:W-:Y:S04]  /*243d0*/  STL.64 [R1+0x16a8], R20 ;  /* 0x0016a81401007387 */ /* 0x0001e80000100a00 */
[----:B0-----:R-:W4:Y:S04]  /*243e0*/  LDL.LU R20, [R1+0x340] ;  /* 0x0003400001147983 */ /* 0x001f280000300800 */
[----:B------:R-:W-:Y:S04]  /*243f0*/  STL.64 [R1+0x230], R8 ;  /* 0x0002300801007387 */ /* 0x000fe80000100a00 */
[----:B------:R-:W-:Y:S04]  /*24400*/  STL.64 [R1+0x238], R10 ;  /* 0x0002380a01007387 */ /* 0x000fe80000100a00 */
[----:B------:R-:W4:Y:S04]  /*24410*/  LDL.LU R21, [R1+0x344] ;  /* 0x0003440001157983 */ /* 0x000f280000300800 */
[----:B------:R-:W3:Y:S04]  /*24420*/  LDL.LU R22, [R1+0x348] ;  /* 0x0003480001167983 */ /* 0x000ee80000300800 */
[----:B------:R-:W3:Y:S01]  /*24430*/  LDL.LU R23, [R1+0x34c] ;  /* 0x00034c0001177983 */ /* 0x000ee20000300800 */
[----:B------:R-:W-:-:S04]  /*24440*/  LOP3.LUT R29, R29, 0x800, R28, 0xf8, !PT ;  /* 0x000008001d1d7812 */ /* 0x000fc800078ef81c */
[----:B------:R-:W-:-:S05]  /*24450*/  LOP3.LUT R29, R29, 0x40, RZ, 0x3c, !PT ;  /* 0x000000401d1d7812 */ /* 0x000fca00078e3cff */
[----:B------:R-:W0:Y:S04]  /*24460*/  LDSM.16.MT88.4 R12, [R29+UR4+0x2000] ;  /* 0x002000041d0c783b */ /* 0x000e280008004200 */
[----:B---3--:R-:W-:Y:S04]  /*24470*/  STL.64 [R1+0x16c0], R22 ;  /* 0x0016c01601007387 */ /* 0x008fe80000100a00 */
[----:B----4-:R1:W-:Y:S04]  /*24480*/  STL.64 [R1+0x16b8], R20 ;  /* 0x0016b81401007387 */ /* 0x0103e80000100a00 */
[----:B-1----:R-:W3:Y:S04]  /*24490*/  LDL.LU R20, [R1+0x350] ;  /* 0x0003500001147983 */ /* 0x002ee80000300800 */
[----:B------:R-:W3:Y:S04]  /*244a0*/  LDL.LU R21, [R1+0x354] ;  /* 0x0003540001157983 */ /* 0x000ee80000300800 */
[----:B------:R-:W4:Y:S04]  /*244b0*/  LDL.LU R22, [R1+0x358] ;  /* 0x0003580001167983 */ /* 0x000f280000300800 */
[----:B------:R-:W4:Y:S01]  /*244c0*/  LDL.LU R23, [R1+0x35c] ;  /* 0x00035c0001177983 */ /* 0x000f220000300800 */
[----:B--2---:R-:W-:Y:S03]  /*244d0*/  HMMA.16816.F32 R16, R4, R16, R24 ;  /* 0x000000100410723c */ /* 0x004fe60000001818 */
[----:B----4-:R-:W-:Y:S04]  /*244e0*/  STL.64 [R1+0x16d8], R22 ;  /* 0x0016d81601007387 */ /* 0x010fe80000100a00 */
[----:B---3--:R1:W-:Y:S04]  /*244f0*/  STL.64 [R1+0x16d0], R20 ;  /* 0x0016d01401007387 */ /* 0x0083e80000100a00 */
[----:B-1----:R-:W2:Y:S04]  /*24500*/  LDL.LU R20, [R1+0x440] ;  /* 0x0004400001147983 */ /* 0x002ea80000300800 */
[----:B------:R-:W2:Y:S04]  /*24510*/  LDL.LU R21, [R1+0x444] ;  /* 0x0004440001157983 */ /* 0x000ea80000300800 */
[----:B------:R-:W2:Y:S04]  /*24520*/  LDL.LU R22, [R1+0x448] ;  /* 0x0004480001167983 */ /* 0x000ea80000300800 */
[----:B------:R-:W2:Y:S04]  /*24530*/  LDL.LU R23, [R1+0x44c] ;  /* 0x00044c0001177983 */ /* 0x000ea80000300800 */
[----:B------:R-:W3:Y:S04]  /*24540*/  LDL.LU R8, [R1+0x320] ;  /* 0x0003200001087983 */ /* 0x000ee80000300800 */
[----:B------:R-:W3:Y:S04]  /*24550*/  LDL.LU R9, [R1+0x324] ;  /* 0x0003240001097983 */ /* 0x000ee80000300800 */
[----:B------:R-:W3:Y:S04]  /*24560*/  LDL.LU R10, [R1+0x328] ;  /* 0x00032800010a7983 */ /* 0x000ee80000300800 */
[----:B------:R-:W3:Y:S04]  /*24570*/  LDL.LU R11, [R1+0x32c] ;  /* 0x00032c00010b7983 */ /* 0x000ee80000300800 */
[----:B0-----:R-:W-:Y:S04]  /*24580*/  STL.64 [R1+0x1610], R14 ;  /* 0x0016100e01007387 */ /* 0x001fe80000100a00 */
[----:B------:R0:W-:Y:S02]  /*24590*/  STL.64 [R1+0x1608], R12 ;  /* 0x0016080c01007387 */ /* 0x0001e40000100a00 */
[----:B0-----:R-:W-:-:S02]  /*245a0*/  IMAD.MOV.U32 R12, RZ, RZ, R2 ;  /* 0x000000ffff0c7224 */ /* 0x001fc400078e0002 */
[----:B------:R-:W-:Y:S01]  /*245b0*/  IMAD.MOV.U32 R13, RZ, RZ, R3 ;  /* 0x000000ffff0d7224 */ /* 0x000fe200078e0003 */
[----:B------:R-:W4:Y:S04]  /*245c0*/  LDL.LU R2, [R1+0x171c] ;  /* 0x00171c0001027983 */ /* 0x000f280000300800 */
[----:B------:R-:W4:Y:S04]  /*245d0*/  LDL.LU R3, [R1+0x1718] ;  /* 0x0017180001037983 */ /* 0x000f280000300800 */
[----:B------:R-:W3:Y:S04]  /*245e0*/  LDL.LU.64 R26, [R1+0x1710] ;  /* 0x00171000011a7983 */ /* 0x000ee80000300a00 */
[----:B------:R-:W2:Y:S04]  /*245f0*/  LDL.LU.64 R24, [R1+0x1708] ;  /* 0x0017080001187983 */ /* 0x000ea80000300a00 */
        /* <DEDUP_REMOVED lines=10> */
[----:B0-----:R-:W4:Y:S04]  /*246a0*/  LDL.LU R12, [R1+0x1e0] ;  /* 0x0001e000010c7983 */ /* 0x001f280000300800 */
[----:B------:R-:W4:Y:S04]  /*246b0*/  LDL.LU R13, [R1+0x1e4] ;  /* 0x0001e400010d7983 */ /* 0x000f280000300800 */
[----:B------:R-:W4:Y:S04]  /*246c0*/  LDL.LU R14, [R1+0x1e8] ;  /* 0x0001e800010e7983 */ /* 0x000f280000300800 */
[----:B------:R-:W4:Y:S02]  /*246d0*/  LDL.LU R15, [R1+0x1ec] ;  /* 0x0001ec00010f7983 */ /* 0x000f240000300800 */
[----:B----4-:R-:W-:Y:S07]  /*246e0*/  HMMA.16816.F32 R4, R4, R16, R12 ;  /* 0x000000100404723c */ /* 0x010fee000000180c */
[----:B------:R-:W-:-:S02]  /*246f0*/  IMAD.MOV.U32 R15, RZ, RZ, R16 ;  /* 0x000000ffff0f7224 */ /* 0x000fc400078e0010 */
[----:B------:R-:W-:-:S14]  /*24700*/  IMAD.MOV.U32 R14, RZ, RZ, R17 ;  /* 0x000000ffff0e7224 */ /* 0x000fdc00078e0011 */
[----:B------:R-:W-:Y:S04]  /*24710*/  STL.64 [R1+0x220], R4 ;  /* 0x0002200401007387 */ /* 0x000fe80000100a00 */
[----:B------:R2:W-:Y:S04]  /*24720*/  STL.64 [R1+0x228], R6 ;  /* 0x0002280601007387 */ /* 0x0005e80000100a00 */
[----:B------:R-:W4:Y:S04]  /*24730*/  LDL.LU.64 R18, [R1+0x16e8] ;  /* 0x0016e80001127983 */ /* 0x000f280000300a00 */
[----:B------:R-:W4:Y:S01]  /*24740*/  LDL.LU.64 R16, [R1+0x16e0] ;  /* 0x0016e00001107983 */ /* 0x000f220000300a00 */
[----:B--2---:R-:W-:-:S02]  /*24750*/  IMAD.MOV.U32 R7, RZ, RZ, R24 ;  /* 0x000000ffff077224 */ /* 0x004fc400078e0018 */
[----:B------:R-:W-:Y:S01]  /*24760*/  IMAD.MOV.U32 R6, RZ, RZ, R25 ;  /* 0x000000ffff067224 */ /* 0x000fe200078e0019 */
[----:B----4-:R-:W-:-:S15]  /*24770*/  HMMA.16816.F32 R20, R16, R24, R20 ;  /* 0x000000181014723c */ /* 0x010fde0000001814 */
[----:B------:R-:W-:-:S08]  /*24780*/  NOP ;  /* 0x0000000000007918 */ /* 0x000fd00000000000 */
[----:B------:R-:W-:Y:S04]  /*24790*/  STL.64 [R1+0x3a0], R20 ;  /* 0x0003a01401007387 */ /* 0x000fe80000100a00 */
[----:B------:R0:W-:Y:S04]  /*247a0*/  STL.64 [R1+0x3a8], R22 ;  /* 0x0003a81601007387 */ /* 0x0001e80000100a00 */
[----:B0-----:R-:W2:Y:S04]  /*247b0*/  LDL.LU.64 R22, [R1+0x16d8] ;  /* 0x0016d80001167983 */ /* 0x001ea80000300a00 */
[----:B------:R-:W2:Y:S04]  /*247c0*/  LDL.LU.64 R20, [R1+0x16d0] ;  /* 0x0016d00001147983 */ /* 0x000ea80000300a00 */
[----:B------:R-:W2:Y:S01]  /*247d0*/  LDL.LU.64 R24, [R1+0x16c8] ;  /* 0x0016c80001187983 */ /* 0x000ea20000300a00 */
[----:B---3--:R-:W-:-:S02]  /*247e0*/  IMAD.MOV.U32 R4, RZ, RZ, R27 ;  /* 0x000000ffff047224 */ /* 0x008fc400078e001b */
[----:B------:R-:W-:Y:S02]  /*247f0*/  IMAD.MOV.U32 R5, RZ, RZ, R26 ;  /* 0x000000ffff057224 */ /* 0x000fe400078e001a */
[----:B--2---:R-:W-:Y:S01]  /*24800*/  HMMA.16816.F32 R24, R16, R24, R20 ;  /* 0x000000181018723c */ /* 0x004fe20000001814 */
[----:B------:R-:W2:Y:S04]  /*24810*/  LDL.LU.64 R22, [R1+0x16c0] ;  /* 0x0016c00001167983 */ /* 0x000ea80000300a00 */
[----:B------:R-:W2:-:S15]  /*24820*/  LDL.LU.64 R20, [R1+0x16b8] ;  /* 0x0016b80001147983 */ /* 0x000e9e0000300a00 */
[----:B------:R-:W-:-:S03]  /*24830*/  NOP ;  /* 0x0000000000007918 */ /* 0x000fc60000000000 */
[----:B------:R0:W-:Y:S04]  /*24840*/  STL.64 [R1+0x390], R24 ;  /* 0x0003901801007387 */ /* 0x0001e80000100a00 */
[----:B------:R-:W-:Y:S04]  /*24850*/  STL.64 [R1+0x398], R26 ;  /* 0x0003981a01007387 */ /* 0x000fe80000100a00 */
[----:B0-----:R-:W2:Y:S02]  /*24860*/  LDL.LU.64 R24, [R1+0x16b0] ;  /* 0x0016b00001187983 */ /* 0x001ea40000300a00 */
[----:B--2---:R-:W-:-:S15]  /*24870*/  HMMA.16816.F32 R20, R16, R24, R20 ;  /* 0x000000181014723c */ /* 0x004fde0000001814 */
[----:B------:R-:W-:-:S08]  /*24880*/  NOP ;  /* 0x0000000000007918 */ /* 0x000fd00000000000 */
[----:B------:R0:W-:Y:S04]  /*24890*/  STL.64 [R1+0x450], R20 ;  /* 0x0004501401007387 */ /* 0x0001e80000100a00 */
[----:B------:R-:W-:Y:S04]  /*248a0*/  STL.64 [R1+0x458], R22 ;  /* 0x0004581601007387 */ /* 0x000fe80000100a00 */
[----:B0-----:R-:W2:Y:S04]  /*248b0*/  LDL.LU.64 R20, [R1+0x16a8] ;  /* 0x0016a80001147983 */ /* 0x001ea80000300a00 */
[----:B------:R0:W-:Y:S04]  /*248c0*/  STL.64 [R1+0x1648], R24 ;  /* 0x0016481801007387 */ /* 0x0001e80000100a00 */
[----:B0-----:R-:W3:Y:S04]  /*248d0*/  LDL.64 R24, [R1+0x60] ;  /* 0x0000600001187983 */ /* 0x001ee80000100a00 */
[----:B---3--:R0:W-:Y:S02]  /*248e0*/  STL.64 [R1+0x1660], R24 ;  /* 0x0016601801007387 */ /* 0x0081e40000100a00 */
[----:B0-----:R-:W-:-:S02]  /*248f0*/  IMAD.MOV.U32 R24, RZ, RZ, R7 ;  /* 0x000000ffff187224 */ /* 0x001fc400078e0007 */
[----:B------:R-:W-:-:S05]  /*24900*/  IMAD.MOV.U32 R25, RZ, RZ, R6 ;  /* 0x000000ffff197224 */ /* 0x000fca00078e0006 */
[----:B------:R0:W-:Y:S04]  /*24910*/  STL.64 [R1+0x1688], R24 ;  /* 0x0016881801007387 */ /* 0x0001e80000100a00 */
[----:B0-----:R-:W3:Y:S04]  /*24920*/  LDL.LU R24, [R1+0x330] ;  /* 0x0003300001187983 */ /* 0x001ee80000300800 */
[----:B------:R-:W3:Y:S04]  /*24930*/  LDL.LU R25, [R1+0x334] ;  /* 0x0003340001197983 */ /* 0x000ee80000300800 */
[----:B------:R-:W3:Y:S04]  /*24940*/  LDL.LU R26, [R1+0x338] ;  /* 0x00033800011a7983 */ /* 0x000ee80000300800 */
[----:B------:R-:W3:Y:S04]  /*24950*/  LDL.LU R27, [R1+0x33c] ;  /* 0x00033c00011b7983 */ /* 0x000ee80000300800 */
[----:B------:R-:W4:Y:S01]  /*24960*/  LDL.64 R12, [R1+0x20] ;  /* 0x00002000010c7983 */ /* 0x000f220000100a00 */
[----:B---3--:R-:W-:Y:S03]  /*24970*/  HMMA.16816.F32 R4, R16, R4, R24 ;  /* 0x000000041004723c */ /* 0x008fe60000001818 */
[----:B------:R-:W3:-:S15]  /*24980*/  LDL.LU R24, [R1+0x560] ;  /* 0x0005600001187983 */ /* 0x000ede0000300800 */
[----:B------:R-:W-:-:S05]  /*24990*/  NOP ;  /* 0x0000000000007918 */ /* 0x000fca0000000000 */
[----:B------:R-:W-:Y:S04]  /*249a0*/  STL.64 [R1+0x440], R4 ;  /* 0x0004400401007387 */ /* 0x000fe80000100a00 */
[----:B------:R2:W-:Y:S04]  /*249b0*/  STL.64 [R1+0x448], R6 ;  /* 0x0004480601007387 */ /* 0x0005e80000100a00 */
[----:B------:R-:W3:Y:S04]  /*249c0*/  LDL.LU R25, [R1+0x564] ;  /* 0x0005640001197983 */ /* 0x000ee80000300800 */
[----:B------:R-:W4:Y:S04]  /*249d0*/  LDL.LU R26, [R1+0x568] ;  /* 0x00056800011a7983 */ /* 0x000f280000300800 */
[----:B------:R-:W4:Y:S01]  /*249e0*/  LDL.LU R27, [R1+0x56c] ;  /* 0x00056c00011b7983 */ /* 0x000f220000300800 */
[C---:B--2---:R-:W-:Y:S03]  /*249f0*/  HMMA.16816.F32 R4, R16.reuse, R20, R8 ;  /* 0x000000141004723c */ /* 0x044fe60000001808 */
[----:B----4-:R-:W-:Y:S04]  /*24a00*/  STL.64 [R1+0x16a0], R26 ;  /* 0x0016a01a01007387 */ /* 0x010fe80000100a00 */
[----:B---3--:R0:W-:Y:S04]  /*24a10*/  STL.64 [R1+0x1698], R24 ;  /* 0x0016981801007387 */ /* 0x0081e80000100a00 */
[----:B0-----:R-:W2:Y:S04]  /*24a20*/  LDL.LU R24, [R1+0x570] ;  /* 0x0005700001187983 */ /* 0x001ea80000300800 */
[----:B------:R-:W2:Y:S04]  /*24a30*/  LDL.LU R25, [R1+0x574] ;  /* 0x0005740001197983 */ /* 0x000ea80000300800 */
[----:B------:R-:W2:Y:S04]  /*24a40*/  LDL.LU R26, [R1+0x578] ;  /* 0x00057800011a7983 */ /* 0x000ea80000300800 */
[----:B------:R-:W2:Y:S04]  /*24a50*/  LDL.LU R27, [R1+0x57c] ;  /* 0x00057c00011b7983 */ /* 0x000ea80000300800 */
[----:B------:R-:W3:Y:S04]  /*24a60*/  LDL.LU R8, [R1+0x2f0] ;  /* 0x0002f00001087983 */ /* 0x000ee80000300800 */
[----:B------:R-:W-:Y:S04]  /*24a70*/  STL.64 [R1+0x430], R4 ;  /* 0x0004300401007387 */ /* 0x000fe80000100a00 */
[----:B------:R-:W-:Y:S04]  /*24a80*/  STL.64 [R1+0x438], R6 ;  /* 0x0004380601007387 */ /* 0x000fe80000100a00 */
[----:B------:R-:W3:Y:S04]  /*24a90*/  LDL.LU R9, [R1+0x2f4] ;  /* 0x0002f40001097983 */ /* 0x000ee80000300800 */
[----:B------:R-:W3:Y:S04]  /*24aa0*/  LDL.LU R10, [R1+0x2f8] ;  /* 0x0002f800010a7983 */ /* 0x000ee80000300800 */
[----:B------:R-:W3:Y:S04]  /*24ab0*/  LDL.LU R11, [R1+0x2fc] ;  /* 0x0002fc00010b7983 */ /* 0x000ee80000300800 */
[----:B------:R0:W-:Y:S04]  /*24ac0*/  STL.64 [R1+0x1640], R20 ;  /* 0x0016401401007387 */ /* 0x0001e80000100a00 */
[----:B------:R-:W1:Y:S04]  /*24ad0*/  LDSM.16.MT88.4 R4, [R29+UR4+0x2080] ;  /* 0x002080041d04783b */ /* 0x000e680008004200 */
        /* <DEDUP_REMOVED lines=10> */
[----:B------:R-:W-:Y:S03]  /*24b80*/  HMMA.16816.F32 R24, R16, R12, R24 ;  /* 0x0000000c1018723c */ /* 0x000fe60000001818 */
[----:B----4-:R-:W-:Y:S04]  /*24b90*/  STL.64 [R1+0x1670], R22 ;  /* 0x0016701601007387 */ /* 0x010fe80000100a00 */
[----:B--2---:R0:W-:Y:S04]  /*24ba0*/  STL.64 [R1+0x1668], R20 ;  /* 0x0016681401007387 */ /* 0x0041e80000100a00 */
[----:B0-----:R-:W2:Y:S04]  /*24bb0*/  LDL.LU R20, [R1+0x1d0] ;  /* 0x0001d00001147983 */ /* 0x001ea80000300800 */
[----:B------:R-:W2:Y:S04]  /*24bc0*/  LDL.LU R21, [R1+0x1d4] ;  /* 0x0001d40001157983 */ /* 0x000ea80000300800 */
[----:B------:R-:W2:Y:S04]  /*24bd0*/  LDL.LU R22, [R1+0x1d8] ;  /* 0x0001d80001167983 */ /* 0x000ea80000300800 */
[----:B------:R-:W2:Y:S04]  /*24be0*/  LDL.LU R23, [R1+0x1dc] ;  /* 0x0001dc0001177983 */ /* 0x000ea80000300800 */
[----:B-1----:R0:W-:Y:S04]  /*24bf0*/  STL.64 [R1+0x1598], R6 ;  /* 0x0015980601007387 */ /* 0x0021e80000100a00 */
[----:B------:R-:W-:Y:S04]  /*24c00*/  STL.64 [R1+0x1590], R4 ;  /* 0x0015900401007387 */ /* 0x000fe80000100a00 */
[----:B------:R-:W-:Y:S04]  /*24c10*/  STL.64 [R1+0x470], R24 ;  /* 0x0004701801007387 */ /* 0x000fe80000100a00 */
[----:B------:R1:W-:Y:S01]  /*24c20*/  STL.64 [R1+0x478], R26 ;  /* 0x0004781a01007387 */ /* 0x0003e20000100a00 */
[----:B0-----:R-:W-:-:S02]  /*24c30*/  IMAD.MOV.U32 R7, RZ, RZ, R12 ;  /* 0x000000ffff077224 */ /* 0x001fc400078e000c */
[----:B------:R-:W-:Y:S01]  /*24c40*/  IMAD.MOV.U32 R6, RZ, RZ, R13 ;  /* 0x000000ffff067224 */ /* 0x000fe200078e000d */
[----:B-1----:R-:W4:Y:S04]  /*24c50*/  LDL.LU.64 R26, [R1+0x16a0] ;  /* 0x0016a000011a7983 */ /* 0x002f280000300a00 */
[----:B------:R-:W4:Y:S04]  /*24c60*/  LDL.LU.64 R24, [R1+0x1698] ;  /* 0x0016980001187983 */ /* 0x000f280000300a00 */
[----:B------:R-:W4:Y:S01]  /*24c70*/  LDL.LU.64 R12, [R1+0x1690] ;  /* 0x00169000010c7983 */ /* 0x000f220000300a00 */
[----:B------:R-:W-:-:S02]  /*24c80*/  IMAD.MOV.U32 R4, RZ, RZ, R15 ;  /* 0x000000ffff047224 */ /* 0x000fc400078e000f */
[----:B------:R-:W-:Y:S01]  /*24c90*/  IMAD.MOV.U32 R5, RZ, RZ, R14 ;  /* 0x000000ffff057224 */ /* 0x000fe200078e000e */
[C---:B----4-:R-:W-:Y:S06]  /*24ca0*/  HMMA.16816.F32 R24, R16.reuse, R12, R24 ;  /* 0x0000000c1018723c */ /* 0x050fec0000001818 */
[----:B---3--:R-:W-:-:S15]  /*24cb0*/  HMMA.16816.F32 R16, R16, R4, R8 ;  /* 0x000000041010723c */ /* 0x008fde0000001808 */
[----:B------:R-:W-:-:S02]  /*24cc0*/  NOP ;  /* 0x0000000000007918 */ /* 0x000fc40000000000 */
[----:B------:R0:W-:Y:S04]  /*24cd0*/  STL.64 [R1+0x460], R24 ;  /* 0x0004601801007387 */ /* 0x0001e80000100a00 */
[----:B------:R-:W-:Y:S04]  /*24ce0*/  STL.64 [R1+0x468], R26 ;  /* 0x0004681a01007387 */ /* 0x000fe80000100a00 */
[----:B0-----:R-:W2:Y:S04]  /*24cf0*/  LDL.LU.64 R24, [R1+0x1688] ;  /* 0x0016880001187983 */ /* 0x001ea80000300a00 */
[----:B------:R0:W-:Y:S02]  /*24d00*/  STL.64 [R1+0x1620], R12 ;  /* 0x0016200c01007387 */ /* 0x0001e40000100a00 */
[----:B0-----:R-:W-:-:S02]  /*24d10*/  IMAD.MOV.U32 R12, RZ, RZ, R7 ;  /* 0x000000ffff0c7224 */ /* 0x001fc400078e0007 */
[----:B------:R-:W-:-:S05]  /*24d20*/  IMAD.MOV.U32 R13, RZ, RZ, R6 ;  /* 0x000000ffff0d7224 */ /* 0x000fca00078e0006 */
[----:B------:R0:W-:Y:S04]  /*24d30*/  STL.64 [R1+0x1638], R12 ;  /* 0x0016380c01007387 */ /* 0x0001e80000100a00 */
[----:B0-----:R-:W3:Y:S04]  /*24d40*/  LDL.LU R12, [R1+0x100] ;  /* 0x00010000010c7983 */ /* 0x001ee80000300800 */
[----:B------:R-:W3:Y:S04]  /*24d50*/  LDL.LU R13, [R1+0x104] ;  /* 0x00010400010d7983 */ /* 0x000ee80000300800 */
[----:B------:R-:W3:Y:S04]  /*24d60*/  LDL.LU R14, [R1+0x108] ;  /* 0x00010800010e7983 */ /* 0x000ee80000300800 */
[----:B------:R-:W3:Y:S04]  /*24d70*/  LDL.LU R15, [R1+0x10c] ;  /* 0x00010c00010f7983 */ /* 0x000ee80000300800 */
[----:B------:R-:W2:Y:S04]  /*24d80*/  LDL.LU.64 R10, [R1+0x1680] ;  /* 0x00168000010a7983 */ /* 0x000ea80000300a00 */
[----:B------:R-:W2:Y:S04]  /*24d90*/  LDL.LU.64 R8, [R1+0x1678] ;  /* 0x0016780001087983 */ /* 0x000ea80000300a00 */
[----:B------:R0:W-:Y:S04]  /*24da0*/  STL.64 [R1+0x420], R16 ;  /* 0x0004201001007387 */ /* 0x0001e80000100a00 */
[----:B------:R-:W-:Y:S04]  /*24db0*/  STL.64 [R1+0x428], R18 ;  /* 0x0004281201007387 */ /* 0x000fe80000100a00 */
[----:B0-----:R-:W4:Y:S01]  /*24dc0*/  LDL.64 R16, [R1+0x40] ;  /* 0x0000400001107983 */ /* 0x001f220000100a00 */
[----:B--2---:R-:W-:Y:S03]  /*24dd0*/  HMMA.16816.F32 R24, R8, R24, R20 ;  /* 0x000000180818723c */ /* 0x004fe60000001814 */
[----:B------:R-:W2:Y:S04]  /*24de0*/  LDL.LU.64 R22, [R1+0x1670] ;  /* 0x0016700001167983 */ /* 0x000ea80000300a00 */
[----:B------:R-:W2:-:S15]  /*24df0*/  LDL.LU.64 R20, [R1+0x1668] ;  /* 0x0016680001147983 */ /* 0x000e9e0000300a00 */
[----:B------:R-:W-:-:S01]  /*24e00*/  NOP ;  /* 0x0000000000007918 */ /* 0x000fc20000000000 */
        /* <DEDUP_REMOVED lines=14> */
[----:B------:R-:W-:Y:S04]  /*24ef0*/  STL.64 [R1+0x3f8], R22 ;  /* 0x0003f81601007387 */ /* 0x000fe80000100a00 */
[----:B0-----:R-:W3:Y:S04]  /*24f00*/  LDL.LU.64 R20, [R1+0x1640] ;  /* 0x0016400001147983 */ /* 0x001ee80000300a00 */
[----:B------:R0:W-:Y:S04]  /*24f10*/  STL.64 [R1+0x15f0], R24 ;  /* 0x0015f01801007387 */ /* 0x0001e80000100a00 */
[----:B0-----:R-:W4:Y:S04]  /*24f20*/  LDL.LU R24, [R1+0x110] ;  /* 0x0001100001187983 */ /* 0x001f280000300800 */
[----:B------:R-:W4:Y:S04]  /*24f30*/  LDL.LU R25, [R1+0x114] ;  /* 0x0001140001197983 */ /* 0x000f280000300800 */
[----:B------:R-:W4:Y:S04]  /*24f40*/  LDL.LU R26, [R1+0x118] ;  /* 0x00011800011a7983 */ /* 0x000f280000300800 */
[----:B------:R-:W4:Y:S02]  /*24f50*/  LDL.LU R27, [R1+0x11c] ;  /* 0x00011c00011b7983 */ /* 0x000f240000300800 */
[----:B----4-:R-:W-:-:S15]  /*24f60*/  HMMA.16816.F32 R24, R8, R16, R24 ;  /* 0x000000100818723c */ /* 0x010fde0000001818 */
[----:B------:R-:W-:-:S08]  /*24f70*/  NOP ;  /* 0x0000000000007918 */ /* 0x000fd00000000000 */
[----:B------:R-:W-:Y:S04]  /*24f80*/  STL.64 [R1+0x3e0], R24 ;  /* 0x0003e01801007387 */ /* 0x000fe80000100a00 */
[----:B------:R0:W-:Y:S02]  /*24f90*/  STL.64 [R1+0x3e8], R26 ;  /* 0x0003e81a01007387 */ /* 0x0001e40000100a00 */
[----:B0-----:R-:W-:Y:S02]  /*24fa0*/  IMAD.MOV.U32 R27, RZ, RZ, R16 ;  /* 0x000000ffff1b7224 */ /* 0x001fe400078e0010 */
[----:B------:R-:W-:-:S05]  /*24fb0*/  IMAD.MOV.U32 R26, RZ, RZ, R17 ;  /* 0x000000ffff1a7224 */ /* 0x000fca00078e0011 */
[----:B------:R0:W-:Y:S04]  /*24fc0*/  STL.64 [R1+0x1618], R26 ;  /* 0x0016181a01007387 */ /* 0x0001e80000100a00 */
[----:B------:R-:W2:Y:S04]  /*24fd0*/  LDL.LU R24, [R1+0x1b0] ;  /* 0x0001b00001187983 */ /* 0x000ea80000300800 */
[----:B------:R-:W2:Y:S04]  /*24fe0*/  LDL.LU R25, [R1+0x1b4] ;  /* 0x0001b40001197983 */ /* 0x000ea80000300800 */
[----:B0-----:R-:W4:Y:S04]  /*24ff0*/  LDL.LU R26, [R1+0x1b8] ;  /* 0x0001b800011a7983 */ /* 0x001f280000300800 */
[----:B------:R-:W4:Y:S01]  /*25000*/  LDL.LU R27, [R1+0x1bc] ;  /* 0x0001bc00011b7983 */ /* 0x000f220000300800 */
[----:B---3--:R-:W-:Y:S01]  /*25010*/  HMMA.16816.F32 R12, R8, R20, R12 ;  /* 0x00000014080c723c */ /* 0x008fe2000000180c */
[----:B------:R-:W0:Y:S05]  /*25020*/  S2R R7, SR_TID.X ;  /* 0x0000000000077919 */ /* 0x000e2a0000002100 */
[----:B------:R-:W-:Y:S01]  /*25030*/  IMAD.MOV.U32 R6, RZ, RZ, R21 ;  /* 0x000000ffff067224 */ /* 0x000fe200078e0015 */
[C---:B0-----:R-:W-:Y:S01]  /*25040*/  LOP3.LUT R22, R7.reuse, 0x7, RZ, 0xc0, !PT ;  /* 0x0000000707167812 */ /* 0x041fe200078ec0ff */
[----:B------:R-:W-:Y:S01]  /*25050*/  IMAD.SHL.U32 R19, R7, 0x2, RZ ;  /* 0x0000000207137824 */ /* 0x000fe200078e00ff */
[----:B----4-:R-:W-:Y:S04]  /*25060*/  STL.64 [R1+0x1630], R26 ;  /* 0x0016301a01007387 */ /* 0x010fe80000100a00 */
[----:B--2---:R0:W-:Y:S04]  /*25070*/  STL.64 [R1+0x1628], R24 ;  /* 0x0016281801007387 */ /* 0x0041e80000100a00 */
[----:B0-----:R-:W2:Y:S04]  /*25080*/  LDL.LU R24, [R1+0x1c0] ;  /* 0x0001c00001187983 */ /* 0x001ea80000300800 */
[----:B------:R-:W2:Y:S04]  /*25090*/  LDL.LU R25, [R1+0x1c4] ;  /* 0x0001c40001197983 */ /* 0x000ea80000300800 */
[----:B------:R-:W2:Y:S04]  /*250a0*/  LDL.LU R26, [R1+0x1c8] ;  /* 0x0001c800011a7983 */ /* 0x000ea80000300800 */
[----:B------:R-:W2:Y:S04]  /*250b0*/  LDL.LU R27, [R1+0x1cc] ;  /* 0x0001cc00011b7983 */ /* 0x000ea80000300800 */
[----:B------:R0:W-:Y:S04]  /*250c0*/  STL.64 [R1+0x3d0], R12 ;  /* 0x0003d00c01007387 */ /* 0x0001e80000100a00 */
[----:B------:R-:W-:Y:S04]  /*250d0*/  STL.64 [R1+0x3d8], R14 ;  /* 0x0003d80e01007387 */ /* 0x000fe80000100a00 */
[----:B0-----:R-:W2:Y:S01]  /*250e0*/  LDL.LU.64 R12, [R1+0x1638] ;  /* 0x00163800010c7983 */ /* 0x001ea20000300a00 */
[----:B------:R-:W-:-:S02]  /*250f0*/  IMAD R22, R22, 0x110, RZ ;  /* 0x0000011016167824 */ /* 0x000fc400078e02ff */
[----:B------:R-:W-:-:S03]  /*25100*/  IMAD.SHL.U32 R23, R7, 0x80, RZ ;  /* 0x0000008007177824 */ /* 0x000fc600078e00ff */
[----:B------:R-:W-:-:S04]  /*25110*/  LOP3.LUT R19, R22, 0x10, R19, 0x78, !PT ;  /* 0x0000001016137812 */ /* 0x000fc800078e7813 */
[----:B------:R-:W-:-:S04]  /*25120*/  LOP3.LUT R19, R19, 0x800, R23, 0xf8, !PT ;  /* 0x0000080013137812 */ /* 0x000fc800078ef817 */
[----:B------:R-:W-:Y:S01]  /*25130*/  LOP3.LUT R19, R19, 0x60, RZ, 0x3c, !PT ;  /* 0x0000006013137812 */ /* 0x000fe200078e3cff */
[----:B------:R-:W-:-:S04]  /*25140*/  IMAD.MOV.U32 R7, RZ, RZ, R20 ;  /* 0x000000ffff077224 */ /* 0x000fc800078e0014 */
[----:B------:R-:W0:Y:S04]  /*25150*/  LDSM.16.MT88.4 R20, [R19+UR4+0x2000] ;  /* 0x002000041314783b */ /* 0x000e280008004200 */
[----:B0-----:R-:W-:Y:S04]  /*25160*/  STL.64 [R1+0x1520], R22 ;  /* 0x0015201601007387 */ /* 0x001fe80000100a00 */
[----:B------:R0:W-:Y:S04]  /*25170*/  STL.64 [R1+0x1518], R20 ;  /* 0x0015181401007387 */ /* 0x0001e80000100a00 */
[----:B0-----:R-:W3:Y:S04]  /*25180*/  LDL.LU R20, [R1+0xf0] ;  /* 0x0000f00001147983 */ /* 0x001ee80000300800 */
[----:B------:R-:W3:Y:S04]  /*25190*/  LDL.LU R21, [R1+0xf4] ;  /* 0x0000f40001157983 */ /* 0x000ee80000300800 */
[----:B------:R-:W3:Y:S04]  /*251a0*/  LDL.LU R22, [R1+0xf8] ;  /* 0x0000f80001167983 */ /* 0x000ee80000300800 */
[----:B------:R-:W3:Y:S01]  /*251b0*/  LDL.LU R23, [R1+0xfc] ;  /* 0x0000fc0001177983 */ /* 0x000ee20000300800 */
[----:B--2---:R-:W-:Y:S03]  /*251c0*/  HMMA.16816.F32 R12, R8, R12, R24 ;  /* 0x0000000c080c723c */ /* 0x004fe60000001818 */
[----:B------:R-:W2:Y:S04]  /*251d0*/  LDL.LU.64 R26, [R1+0x1630] ;  /* 0x00163000011a7983 */ /* 0x000ea80000300a00 */
[----:B------:R-:W2:-:S15]  /*251e0*/  LDL.LU.64 R24, [R1+0x1628] ;  /* 0x0016280001187983 */ /* 0x000e9e0000300a00 */
[----:B------:R-:W-:-:S01]  /*251f0*/  NOP ;  /* 0x0000000000007918 */ /* 0x000fc20000000000 */
[----:B------:R0:W-:Y:S04]  /*25200*/  STL.64 [R1+0x3c0], R12 ;  /* 0x0003c00c01007387 */ /* 0x0001e80000100a00 */
[----:B------:R2:W-:Y:S04]  /*25210*/  STL.64 [R1+0x3c8], R14 ;  /* 0x0003c80e01007387 */ /* 0x0005e80000100a00 */
[----:B0-----:R-:W2:Y:S01]  /*25220*/  LDL.LU.64 R12, [R1+0x1620] ;  /* 0x00162000010c7983 */ /* 0x001ea20000300a00 */
[C---:B---3--:R-:W-:Y:S06]  /*25230*/  HMMA.16816.F32 R20, R8.reuse, R4, R20 ;  /* 0x000000040814723c */ /* 0x048fec0000001814 */
[----:B--2---:R-:W-:Y:S01]  /*25240*/  HMMA.16816.F32 R12, R8, R12, R24 ;  /* 0x0000000c080c723c */ /* 0x004fe20000001818 */
[----:B------:R-:W2:Y:S04]  /*25250*/  LDL.LU.64 R26, [R1+0x1618] ;  /* 0x00161800011a7983 */ /* 0x000ea80000300a00 */
[----:B------:R-:W0:-:S15]  /*25260*/  LDSM.16.MT88.4 R8, [R19+UR4+0x2080] ;  /* 0x002080041308783b */ /* 0x000e1e0008004200 */
[----:B------:R-:W-:-:S03]  /*25270*/  NOP ;  /* 0x0000000000007918 */ /* 0x000fc60000000000 */
[----:B------:R-:W-:Y:S04]  /*25280*/  STL.64 [R1+0x3b0], R12 ;  /* 0x0003b00c01007387 */ /* 0x000fe80000100a00 */
[----:B------:R1:W-:Y:S04]  /*25290*/  STL.64 [R1+0x3b8], R14 ;  /* 0x0003b80e01007387 */ /* 0x0003e80000100a00 */
[----:B-1----:R-:W3:Y:S04]  /*252a0*/  LDL.LU.64 R14, [R1+0x1610] ;  /* 0x00161000010e7983 */ /* 0x002ee80000300a00 */
[----:B------:R-:W3:Y:S04]  /*252b0*/  LDL.LU.64 R12, [R1+0x1608] ;  /* 0x00160800010c7983 */ /* 0x000ee80000300a00 */
[----:B------:R-:W-:Y:S04]  /*252c0*/  STL.64 [R1+0x15b0], R4 ;  /* 0x0015b00401007387 */ /* 0x000fe80000100a00 */
[----:B------:R1:W-:Y:S04]  /*252d0*/  STL.64 [R1+0x2f0], R20 ;  /* 0x0002f01401007387 */ /* 0x0003e80000100a00 */
[----:B------:R4:W-:Y:S04]  /*252e0*/  STL.64 [R1+0x2f8], R22 ;  /* 0x0002f81601007387 */ /* 0x0009e80000100a00 */
[----:B-1----:R-:W2:Y:S04]  /*252f0*/  LDL.LU R20, [R1+0x600] ;  /* 0x0006000001147983 */ /* 0x002ea80000300800 */
[----:B------:R-:W2:Y:S04]  /*25300*/  LDL.LU R21, [R1+0x604] ;  /* 0x0006040001157983 */ /* 0x000ea80000300800 */
[----:B----4-:R-:W4:Y:S04]  /*25310*/  LDL.LU R22, [R1+0x608] ;  /* 0x0006080001167983 */ /* 0x010f280000300800 */
[----:B------:R-:W4:Y:S04]  /*25320*/  LDL.LU R23, [R1+0x60c] ;  /* 0x00060c0001177983 */ /* 0x000f280000300800 */
[----:B----4-:R-:W-:Y:S04]  /*25330*/  STL.64 [R1+0x1530], R22 ;  /* 0x0015301601007387 */ /* 0x010fe80000100a00 */
[----:B--2---:R1:W-:Y:S04]  /*25340*/  STL.64 [R1+0x1528], R20 ;  /* 0x0015281401007387 */ /* 0x0043e80000100a00 */
[----:B------:R-:W2:Y:S04]  /*25350*/  LDL.LU R4, [R1+0x530] ;  /* 0x0005300001047983 */ /* 0x000ea80000300800 */
[----:B------:R-:W2:Y:S01]  /*25360*/  LDL.LU R5, [R1+0x534] ;  /* 0x0005340001057983 */ /* 0x000ea20000300800 */
[----:B-1----:R-:W-:-:S02]  /*25370*/  IMAD.MOV.U32 R21, RZ, RZ, R6 ;  /* 0x000000ffff157224 */ /* 0x002fc400078e0006 */
[----:B------:R-:W-:Y:S01]  /*25380*/  IMAD.MOV.U32 R20, RZ, RZ, R7 ;  /* 0x000000ffff147224 */ /* 0x000fe200078e0007 */
[----:B------:R-:W4:Y:S04]  /*25390*/  LDL.LU R6, [R1+0x538] ;  /* 0x0005380001067983 */ /* 0x000f280000300800 */
[----:B------:R-:W4:Y:S04]  /*253a0*/  LDL.LU R7, [R1+0x53c] ;  /* 0x00053c0001077983 */ /* 0x000f280000300800 */
[----:B----4-:R-:W-:Y:S04]  /*253b0*/  STL.64 [R1+0x1600], R6 ;  /* 0x0016000601007387 */ /* 0x010fe80000100a00 */
[----:B--2---:R1:W-:Y:S04]  /*253c0*/  STL.64 [R1+0x15f8], R4 ;  /* 0x0015f80401007387 */ /* 0x0043e80000100a00 */
[----:B-1----:R-:W3:Y:S04]  /*253d0*/  LDL.LU R4, [R1+0x550] ;  /* 0x0005500001047983 */ /* 0x002ee80000300800 */
[----:B------:R-:W3:Y:S04]  /*253e0*/  LDL.LU R5, [R1+0x554] ;  /* 0x0005540001057983 */ /* 0x000ee80000300800 */
[----:B------:R-:W3:Y:S04]  /*253f0*/  LDL.LU R6, [R1+0x558] ;  /* 0x0005580001067983 */ /* 0x000ee80000300800 */
[----:B------:R-:W3:Y:S04]  /*25400*/  LDL.LU R7, [R1+0x55c] ;  /* 0x00055c0001077983 */ /* 0x000ee80000300800 */
[----:B------:R-:W3:Y:S04]  /*25410*/  LDL.64 R24, [R1+0x70] ;  /* 0x0000700001187983 */ /* 0x000ee80000100a00 */
[----:B------:R1:W-:Y:S04]  /*25420*/  STL.64 [R1+0x15e8], R20 ;  /* 0x0015e81401007387 */ /* 0x0003e80000100a00 */
[----:B-1----:R-:W2:Y:S04]  /*25430*/  LDL.LU R20, [R1+0x540] ;  /* 0x0005400001147983 */ /* 0x002ea80000300800 */
[----:B------:R-:W2:Y:S04]  /*25440*/  LDL.LU R21, [R1+0x544] ;  /* 0x0005440001157983 */ /* 0x000ea80000300800 */
[----:B------:R-:W2:Y:S04]  /*25450*/  LDL.LU R22, [R1+0x548] ;  /* 0x0005480001167983 */ /* 0x000ea80000300800 */
[----:B------:R-:W2:Y:S04]  /*25460*/  LDL.LU R23, [R1+0x54c] ;  /* 0x00054c0001177983 */ /* 0x000ea80000300800 */
[----:B0-----:R-:W-:Y:S04]  /*25470*/  STL [R1+0x149c], R10 ;  /* 0x00149c0a01007387 */ /* 0x001fe80000100800 */
[----:B------:R-:W-:Y:S04]  /*25480*/  STL [R1+0x1498], R11 ;  /* 0x0014980b01007387 */ /* 0x000fe80000100800 */
[----:B------:R0:W-:Y:S04]  /*25490*/  STL.64 [R1+0x14e0], R8 ;  /* 0x0014e00801007387 */ /* 0x0001e80000100a00 */
[----:B0-----:R-:W4:Y:S04]  /*254a0*/  LDL.LU R8, [R1+0x140] ;  /* 0x0001400001087983 */ /* 0x001f280000300800 */
[----:B------:R-:W4:Y:S04]  /*254b0*/  LDL.LU R9, [R1+0x144] ;  /* 0x0001440001097983 */ /* 0x000f280000300800 */
[----:B------:R-:W3:Y:S04]  /*254c0*/  LDL.LU R10, [R1+0x148] ;  /* 0x00014800010a7983 */ /* 0x000ee80000300800 */
[----:B------:R-:W3:Y:S04]  /*254d0*/  LDL.LU R11, [R1+0x14c] ;  /* 0x00014c00010b7983 */ /* 0x000ee80000300800 */
[----:B------:R-:W2:Y:S04]  /*254e0*/  LDL.LU R16, [R1+0x150] ;  /* 0x0001500001107983 */ /* 0x000ea80000300800 */
[----:B------:R-:W2:Y:S04]  /*254f0*/  LDL.LU R17, [R1+0x154] ;  /* 0x0001540001117983 */ /* 0x000ea80000300800 */
[----:B------:R-:W4:Y:S04]  /*25500*/  LDL.LU R18, [R1+0x158] ;  /* 0x0001580001127983 */ /* 0x000f280000300800 */
[----:B------:R-:W4:Y:S04]  /*25510*/  LDL.LU R19, [R1+0x15c] ;  /* 0x00015c0001137983 */ /* 0x000f280000300800 */
[----:B----4-:R-:W-:Y:S04]  /*25520*/  STL.64 [R1+0x1568], R18 ;  /* 0x0015681201007387 */ /* 0x010fe80000100a00 */
[----:B--2---:R-:W-:Y:S04]  /*25530*/  STL.64 [R1+0x1560], R16 ;  /* 0x0015601001007387 */ /* 0x004fe80000100a00 */
[----:B---3--:R-:W-:Y:S04]  /*25540*/  STL.64 [R1+0x1540], R10 ;  /* 0x0015400a01007387 */ /* 0x008fe80000100a00 */
[----:B------:R0:W-:Y:S04]  /*25550*/  STL.64 [R1+0x1538], R8 ;  /* 0x0015380801007387 */ /* 0x0001e80000100a00 */
[----:B0-----:R-:W2:Y:S04]  /*25560*/  LDL.LU R8, [R1+0x610] ;  /* 0x0006100001087983 */ /* 0x001ea80000300800 */
[----:B------:R-:W2:Y:S04]  /*25570*/  LDL.LU R9, [R1+0x614] ;  /* 0x0006140001097983 */ /* 0x000ea80000300800 */
[----:B------:R-:W3:Y:S04]  /*25580*/  LDL.LU R10, [R1+0x618] ;  /* 0x00061800010a7983 */ /* 0x000ee80000300800 */
[----:B------:R-:W3:Y:S01]  /*25590*/  LDL.LU R11, [R1+0x61c] ;  /* 0x00061c00010b7983 */ /* 0x000ee20000300800 */
[----:B------:R-:W-:Y:S01]  /*255a0*/  HMMA.16816.F32 R4, R12, R24, R4 ;  /* 0x000000180c04723c */ /* 0x000fe20000001804 */
[----:B------:R-:W-:-:S02]  /*255b0*/  IMAD.MOV.U32 R16, RZ, RZ, R29 ;  /* 0x000000ffff107224 */ /* 0x000fc400078e001d */
[----:B------:R-:W-:Y:S01]  /*255c0*/  IMAD.MOV.U32 R17, RZ, RZ, R28 ;  /* 0x000000ffff117224 */ /* 0x000fe200078e001c */
[----:B---3--:R0:W-:Y:S04]  /*255d0*/  STL.64 [R1+0x1550], R10 ;  /* 0x0015500a01007387 */ /* 0x0081e80000100a00 */
[----:B--2---:R-:W-:-:S15]  /*255e0*/  STL.64 [R1+0x1548], R8 ;  /* 0x0015480801007387 */ /* 0x004fde0000100a00 */
[----:B------:R-:W-:Y:S04]  /*255f0*/  STL.64 [R1+0x380], R4 ;  /* 0x0003800401007387 */ /* 0x000fe80000100a00 */
[----:B------:R1:W-:Y:S01]  /*25600*/  STL.64 [R1+0x388], R6 ;  /* 0x0003880601007387 */ /* 0x0003e20000100a00 */
[----:B0-----:R-:W-:Y:S02]  /*25610*/  IMAD.MOV.U32 R11, RZ, RZ, R24 ;  /* 0x000000ffff0b7224 */ /* 0x001fe400078e0018 */
[----:B------:R-:W-:Y:S01]  /*25620*/  IMAD.MOV.U32 R10, RZ, RZ, R25 ;  /* 0x000000ffff0a7224 */ /* 0x000fe200078e0019 */
[----:B-1----:R-:W2:Y:S04]  /*25630*/  LDL.LU.64 R6, [R1+0x1600] ;  /* 0x0016000001067983 */ /* 0x002ea80000300a00 */
[----:B------:R-:W2:Y:S04]  /*25640*/  LDL.LU.64 R4, [R1+0x15f8] ;  /* 0x0015f80001047983 */ /* 0x000ea80000300a00 */
[----:B------:R-:W2:Y:S01]  /*25650*/  LDL.LU.64 R24, [R1+0x15f0] ;  /* 0x0015f00001187983 */ /* 0x000ea20000300a00 */
[----:B------:R-:W-:Y:S06]  /*25660*/  HMMA.16816.F32 R20, R12, R16, R20 ;  /* 0x000000100c14723c */ /* 0x000fec0000001814 */
[----:B------:R0:W-:Y:S02]  /*25670*/  STL.64 [R1+0x1578], R16 ;  /* 0x0015781001007387 */ /* 0x0001e40000100a00 */
[----:B0-----:R-:W-:-:S02]  /*25680*/  IMAD.MOV.U32 R16, RZ, RZ, R11 ;  /* 0x000000ffff107224 */ /* 0x001fc400078e000b */
[----:B------:R-:W-:-:S13]  /*25690*/  IMAD.MOV.U32 R17, RZ, RZ, R10 ;  /* 0x000000ffff117224 */ /* 0x000fda00078e000a */
[----:B------:R-:W-:Y:S04]  /*256a0*/  STL.64 [R1+0x370], R20 ;  /* 0x0003701401007387 */ /* 0x000fe80000100a00 */
[----:B------:R-:W-:Y:S04]  /*256b0*/  STL.64 [R1+0x378], R22 ;  /* 0x0003781601007387 */ /* 0x000fe80000100a00 */
[----:B------:R0:W-:Y:S04]  /*256c0*/  STL.64 [R1+0x15d0], R16 ;  /* 0x0015d01001007387 */ /* 0x0001e80000100a00 */
[----:B0-----:R-:W3:Y:S01]  /*256d0*/  LDL.LU R16, [R1+0x500] ;  /* 0x0005000001107983 */ /* 0x001ee20000300800 */
[----:B--2---:R-:W-:-:S15]  /*256e0*/  HMMA.16816.F32 R4, R12, R24, R4 ;  /* 0x000000180c04723c */ /* 0x004fde0000001804 */
[----:B------:R-:W-:-:S08]  /*256f0*/  NOP ;  /* 0x0000000000007918 */ /* 0x000fd00000000000 */
[----:B------:R-:W-:Y:S04]  /*25700*/  STL.64 [R1+0x360], R4 ;  /* 0x0003600401007387 */ /* 0x000fe80000100a00 */
[----:B------:R-:W-:Y:S04]  /*25710*/  STL.64 [R1+0x368], R6 ;  /* 0x0003680601007387 */ /* 0x000fe80000100a00 */
[----:B------:R-:W3:Y:S04]  /*25720*/  LDL.LU R17, [R1+0x504] ;  /* 0x0005040001117983 */ /* 0x000ee80000300800 */
[----:B------:R-:W2:Y:S04]  /*25730*/  LDL.LU R18, [R1+0x508] ;  /* 0x0005080001127983 */ /* 0x000ea80000300800 */
[----:B------:R-:W2:Y:S04]  /*25740*/  LDL.LU R19, [R1+0x50c] ;  /* 0x00050c0001137983 */ /* 0x000ea80000300800 */
[----:B------:R-:W4:Y:S04]  /*25750*/  LDL.LU R20, [R1+0x520] ;  /* 0x0005200001147983 */ /* 0x000f280000300800 */
[----:B------:R-:W4:Y:S04]  /*25760*/  LDL.LU R21, [R1+0x524] ;  /* 0x0005240001157983 */ /* 0x000f280000300800 */
[----:B------:R-:W4:Y:S04]  /*25770*/  LDL.LU R22, [R1+0x528] ;  /* 0x0005280001167983 */ /* 0x000f280000300800 */
[----:B------:R-:W4:Y:S04]  /*25780*/  LDL.LU R23, [R1+0x52c] ;  /* 0x00052c0001177983 */ /* 0x000f280000300800 */
[----:B--2---:R-:W-:Y:S04]  /*25790*/  STL.64 [R1+0x15e0], R18 ;  /* 0x0015e01201007387 */ /* 0x004fe80000100a00 */
[----:B---3--:R0:W-:Y:S04]  /*257a0*/  STL.64 [R1+0x15d8], R16 ;  /* 0x0015d81001007387 */ /* 0x0081e80000100a00 */
[----:B0-----:R-:W2:Y:S04]  /*257b0*/  LDL.LU R16, [R1+0x510] ;  /* 0x0005100001107983 */ /* 0x001ea80000300800 */
[----:B------:R-:W2:Y:S04]  /*257c0*/  LDL.LU R17, [R1+0x514] ;  /* 0x0005140001117983 */ /* 0x000ea80000300800 */
[----:B------:R-:W2:Y:S04]  /*257d0*/  LDL.LU R18, [R1+0x518] ;  /* 0x0005180001127983 */ /* 0x000ea80000300800 */
[----:B------:R-:W2:Y:S04]  /*257e0*/  LDL.LU R19, [R1+0x51c] ;  /* 0x00051c0001137983 */ /* 0x000ea80000300800 */
[----:B------:R-:W3:Y:S01]  /*257f0*/  LDL.64 R4, [R1+0x10] ;  /* 0x0000100001047983 */ /* 0x000ee20000100a00 */
[----:B------:R-:W-:-:S02]  /*25800*/  IMAD.MOV.U32 R9, RZ, RZ, R26 ;  /* 0x000000ffff097224 */ /* 0x000fc400078e001a */
[----:B------:R-:W-:Y:S01]  /*25810*/  IMAD.MOV.U32 R8, RZ, RZ, R27 ;  /* 0x000000ffff087224 */ /* 0x000fe200078e001b */
[----:B---3--:R0:W-:Y:S04]  /*25820*/  STL.64 [R1+0x15c8], R4 ;  /* 0x0015c80401007387 */ /* 0x0081e80000100a00 */
[----:B0-----:R-:W3:Y:S04]  /*25830*/  LDL.LU.64 R4, [R1+0x20] ;  /* 0x0000200001047983 */ /* 0x001ee80000300a00 */
        /* <DEDUP_REMOVED lines=11> */
[C---:B------:R-:W-:Y:S03]  /*258f0*/  HMMA.16816.F32 R20, R12.reuse, R8, R20 ;  /* 0x000000080c14723c */ /* 0x040fe60000001814 */
[----:B----4-:R-:W-:Y:S04]  /*25900*/  STL.64 [R1+0x15a8], R26 ;  /* 0x0015a81a01007387 */ /* 0x010fe80000100a00 */
[----:B--2---:R0:W-:Y:S04]  /*25910*/  STL.64 [R1+0x15a0], R24 ;  /* 0x0015a01801007387 */ /* 0x0041e80000100a00 */
[----:B0-----:R-:W2:Y:S04]  /*25920*/  LDL.LU R24, [R1+0x130] ;  /* 0x0001300001187983 */ /* 0x001ea80000300800 */
[----:B------:R-:W2:Y:S04]  /*25930*/  LDL.LU R25, [R1+0x134] ;  /* 0x0001340001197983 */ /* 0x000ea80000300800 */
[----:B------:R-:W4:Y:S04]  /*25940*/  LDL.LU R26, [R1+0x138] ;  /* 0x00013800011a7983 */ /* 0x000f280000300800 */
[----:B------:R-:W4:Y:S04]  /*25950*/  LDL.LU R27, [R1+0x13c] ;  /* 0x00013c00011b7983 */ /* 0x000f280000300800 */
        /* <DEDUP_REMOVED lines=8> */
[----:B0-----:R-:W4:Y:S02]  /*259e0*/  LDL.LU.64 R20, [R1+0x15e8] ;  /* 0x0015e80001147983 */ /* 0x001f240000300a00 */
[----:B----4-:R-:W-:-:S15]  /*259f0*/  HMMA.16816.F32 R16, R12, R20, R16 ;  /* 0x000000140c10723c */ /* 0x010fde0000001810 */
[----:B------:R-:W-:-:S08]  /*25a00*/  NOP ;  /* 0x0000000000007918 */ /* 0x000fd00000000000 */
[----:B------:R-:W-:Y:S04]  /*25a10*/  STL.64 [R1+0x340], R16 ;  /* 0x0003401001007387 */ /* 0x000fe80000100a00 */
[----:B------:R0:W-:Y:S04]  /*25a20*/  STL.64 [R1+0x348], R18 ;  /* 0x0003481201007387 */ /* 0x0001e80000100a00 */
[----:B0-----:R-:W3:Y:S04]  /*25a30*/  LDL.LU.64 R18, [R1+0x15e0] ;  /* 0x0015e00001127983 */ /* 0x001ee80000300a00 */
[----:B------:R-:W3:Y:S04]  /*25a40*/  LDL.LU.64 R16, [R1+0x15d8] ;  /* 0x0015d80001107983 */ /* 0x000ee80000300a00 */
[----:B------:R0:W-:Y:S04]  /*25a50*/  STL.64 [R1+0x1558], R20 ;  /* 0x0015581401007387 */ /* 0x0001e80000100a00 */
[----:B0-----:R-:W4:Y:S04]  /*25a60*/  LDL.LU R20, [R1+0x620] ;  /* 0x0006200001147983 */ /* 0x001f280000300800 */
[----:B------:R-:W4:Y:S04]  /*25a70*/  LDL.LU R21, [R1+0x624] ;  /* 0x0006240001157983 */ /* 0x000f280000300800 */
[----:B------:R-:W4:Y:S04]  /*25a80*/  LDL.LU R22, [R1+0x628] ;  /* 0x0006280001167983 */ /* 0x000f280000300800 */
[----:B------:R-:W4:Y:S01]  /*25a90*/  LDL.LU R23, [R1+0x62c] ;  /* 0x00062c0001177983 */ /* 0x000f220000300800 */
[----:B---3--:R-:W-:-:S15]  /*25aa0*/  HMMA.16816.F32 R16, R12, R4, R16 ;  /* 0x000000040c10723c */ /* 0x008fde0000001810 */
[----:B------:R-:W-:-:S08]  /*25ab0*/  NOP ;  /* 0x0000000000007918 */ /* 0x000fd00000000000 */
[----:B------:R0:W-:Y:S04]  /*25ac0*/  STL.64 [R1+0x330], R16 ;  /* 0x0003301001007387 */ /* 0x0001e80000100a00 */
[----:B------:R1:W-:Y:S04]  /*25ad0*/  STL.64 [R1+0x338], R18 ;  /* 0x0003381201007387 */ /* 0x0003e80000100a00 */
[----:B0-----:R-:W3:Y:S01]  /*25ae0*/  LDL.LU.64 R16, [R1+0x15d0] ;  /* 0x0015d00001107983 */ /* 0x001ee20000300a00 */
[----:B-1----:R-:W-:Y:S02]  /*25af0*/  IMAD.MOV.U32 R19, RZ, RZ, R4 ;  /* 0x000000ffff137224 */ /* 0x002fe400078e0004 */
[----:B------:R-:W-:-:S02]  /*25b00*/  IMAD.MOV.U32 R18, RZ, RZ, R5 ;  /* 0x000000ffff127224 */ /* 0x000fc400078e0005 */
[----:B------:R-:W2:Y:S01]  /*25b10*/  LDL.LU.64 R4, [R1+0x15c8] ;  /* 0x0015c80001047983 */ /* 0x000ea20000300a00 */
[----:B------:R-:W0:Y:S01]  /*25b20*/  S2R R29, SR_TID.X ;  /* 0x00000000001d7919 */ /* 0x000e220000002100 */
[----:B--2---:R-:W-:Y:S06]  /*25b30*/  HMMA.16816.F32 R24, R12, R4, R24 ;  /* 0x000000040c18723c */ /* 0x004fec0000001818 */
[----:B------:R-:W-:Y:S02]  /*25b40*/  IMAD.MOV.U32 R11, RZ, RZ, R4 ;  /* 0x000000ffff0b7224 */ /* 0x000fe400078e0004 */
[----:B------:R-:W-:-:S15]  /*25b50*/  IMAD.MOV.U32 R10, RZ, RZ, R5 ;  /* 0x000000ffff0a7224 */ /* 0x000fde00078e0005 */
[----:B------:R-:W-:Y:S04]  /*25b60*/  STL.64 [R1+0x320], R24 ;  /* 0x0003201801007387 */ /* 0x000fe80000100a00 */
[----:B------:R1:W-:Y:S04]  /*25b70*/  STL.64 [R1+0x328], R26 ;  /* 0x0003281a01007387 */ /* 0x0003e80000100a00 */
[----:B-1----:R-:W2:Y:S04]  /*25b80*/  LDL.LU.64 R26, [R1+0x15c0] ;  /* 0x0015c000011a7983 */ /* 0x002ea80000300a00 */
[----:B------:R-:W2:Y:S04]  /*25b90*/  LDL.LU.64 R24, [R1+0x15b8] ;  /* 0x0015b80001187983 */ /* 0x000ea80000300a00 */
[----:B------:R-:W2:Y:S01]  /*25ba0*/  LDL.LU.64 R4, [R1+0x15b0] ;  /* 0x0015b00001047983 */ /* 0x000ea20000300a00 */
[C---:B0-----:R-:W-:Y:S01]  /*25bb0*/  LOP3.LUT R7, R29.reuse, 0x7, RZ, 0xc0, !PT ;  /* 0x000000071d077812 */ /* 0x041fe200078ec0ff */
[----:B------:R-:W-:-:S02]  /*25bc0*/  IMAD.SHL.U32 R28, R29, 0x80, RZ ;  /* 0x000000801d1c7824 */ /* 0x000fc400078e00ff */
[----:B------:R-:W-:Y:S02]  /*25bd0*/  IMAD.SHL.U32 R29, R29, 0x2, RZ ;  /* 0x000000021d1d7824 */ /* 0x000fe400078e00ff */
[----:B------:R-:W-:-:S05]  /*25be0*/  IMAD R7, R7, 0x110, RZ ;  /* 0x0000011007077824 */ /* 0x000fca00078e02ff */
[----:B------:R-:W-:-:S04]  /*25bf0*/  LOP3.LUT R29, R7, 0x10, R29, 0x78, !PT ;  /* 0x00000010071d7812 */ /* 0x000fc800078e781d */
[----:B------:R-:W-:Y:S01]  /*25c00*/  LOP3.LUT R29, R29, 0x800, R28, 0xf8, !PT ;  /* 0x000008001d1d7812 */ /* 0x000fe200078ef81c */
[----:B--2---:R-:W-:Y:S01]  /*25c10*/  HMMA.16816.F32 R12, R12, R4, R24 ;  /* 0x000000040c0c723c */ /* 0x004fe20000001818 */
[----:B------:R-:W3:Y:S04]  /*25c20*/  LDL.LU.64 R26, [R1+0x15a8] ;  /* 0x0015a800011a7983 */ /* 0x000ee80000300a00 */
[----:B------:R-:W3:Y:S04]  /*25c30*/  LDL.LU.64 R24, [R1+0x15a0] ;  /* 0x0015a00001187983 */ /* 0x000ee80000300a00 */
[----:B------:R-:W3:Y:S04]  /*25c40*/  LDL.LU.64 R6, [R1+0x1598] ;  /* 0x0015980001067983 */ /* 0x000ee80000300a00 */
[----:B------:R-:W3:Y:S10]  /*25c50*/  LDL.LU.64 R4, [R1+0x1590] ;  /* 0x0015900001047983 */ /* 0x000ef40000300a00 */
[----:B------:R-:W-:Y:S04]  /*25c60*/  STL.64 [R1+0x260], R12 ;  /* 0x0002600c01007387 */ /* 0x000fe80000100a00 */
[----:B------:R-:W-:Y:S04]  /*25c70*/  STL.64 [R1+0x268], R14 ;  /* 0x0002680e01007387 */ /* 0x000fe80000100a00 */
[----:B------:R-:W0:Y:S04]  /*25c80*/  LDSM.16.MT88.4 R12, [R29+UR4+0x3000] ;  /* 0x003000041d0c783b */ /* 0x000e280008004200 */
[----:B0-----:R-:W-:Y:S04]  /*25c90*/  STL.64 [R1+0x1420], R14 ;  /* 0x0014200e01007387 */ /* 0x001fe80000100a00 */
[----:B------:R0:W-:Y:S02]  /*25ca0*/  STL.64 [R1+0x1418], R12 ;  /* 0x0014180c01007387 */ /* 0x0001e40000100a00 */
[----:B0-----:R-:W-:-:S02]  /*25cb0*/  IMAD.MOV.U32 R12, RZ, RZ, R19 ;  /* 0x000000ffff0c7224 */ /* 0x001fc400078e0013 */
[----:B------:R-:W-:Y:S02]  /*25cc0*/  IMAD.MOV.U32 R13, RZ, RZ, R18 ;  /* 0x000000ffff0d7224 */ /* 0x000fe400078e0012 */
[----:B---3--:R-:W-:Y:S01]  /*25cd0*/  HMMA.16816.F32 R16, R4, R16, R24 ;  /* 0x000000100410723c */ /* 0x008fe20000001818 */
        /* <DEDUP_REMOVED lines=11> */
[----:B0-----:R-:W3:Y:S04]  /*25d90*/  LDL.LU.64 R18, [R1+0x1568] ;  /* 0x0015680001127983 */ /* 0x001ee80000300a00 */
[----:B------:R-:W3:Y:S04]  /*25da0*/  LDL.LU.64 R16, [R1+0x1560] ;  /* 0x0015600001107983 */ /* 0x000ee80000300a00 */
[----:B--2---:R0:W-:Y:S01]  /*25db0*/  STL.64 [R1+0x14f8], R24 ;  /* 0x0014f81801007387 */ /* 0x0041e20000100a00 */
[----:B---3--:R-:W-:-:S15]  /*25dc0*/  HMMA.16816.F32 R16, R4, R24, R16 ;  /* 0x000000180410723c */ /* 0x008fde0000001810 */
[----:B------:R-:W-:-:S08]  /*25dd0*/  NOP ;  /* 0x0000000000007918 */ /* 0x000fd00000000000 */
[----:B------:R-:W-:Y:S04]  /*25de0*/  STL.64 [R1+0x1f0], R16 ;  /* 0x0001f01001007387 */ /* 0x000fe80000100a00 */
[----:B------:R-:W-:Y:S04]  /*25df0*/  STL.64 [R1+0x1f8], R18 ;  /* 0x0001f81201007387 */ /* 0x000fe80000100a00 */
[----:B------:R-:W1:Y:S01]  /*25e00*/  LDSM.16.MT88.4 R16, [R29+UR4+0x3080] ;  /* 0x003080041d10783b */ /* 0x000e620008004200 */
[----:B0-----:R-:W-:Y:S02]  /*25e10*/  IMAD.MOV.U32 R24, RZ, RZ, R11 ;  /* 0x000000ffff187224 */ /* 0x001fe400078e000b */
[----:B------:R-:W-:-:S02]  /*25e20*/  IMAD.MOV.U32 R25, RZ, RZ, R10 ;  /* 0x000000ffff197224 */ /* 0x000fc400078e000a */
[C---:B----4-:R-:W-:Y:S01]  /*25e30*/  HMMA.16816.F32 R8, R4.reuse, R8, R20 ;  /* 0x000000080408723c */ /* 0x050fe20000001814 */
[----:B-1----:R-:W-:Y:S04]  /*25e40*/  STL.64 [R1+0x1370], R18 ;  /* 0x0013701201007387 */ /* 0x002fe80000100a00 */
[----:B------:R0:W-:Y:S04]  /*25e50*/  STL.64 [R1+0x1368], R16 ;  /* 0x0013681001007387 */ /* 0x0001e80000100a00 */
[----:B0-----:R-:W2:Y:S04]  /*25e60*/  LDL.LU.64 R16, [R1] ;  /* 0x0000000001107983 */ /* 0x001ea80000300a00 */
[----:B------:R-:W3:Y:S04]  /*25e70*/  LDL.64 R18, [R1+0x8] ;  /* 0x0000080001127983 */ /* 0x000ee80000100a00 */
[----:B------:R-:W4:Y:S06]  /*25e80*/  LDL.LU.64 R20, [R1+0x1558] ;  /* 0x0015580001147983 */ /* 0x000f2c0000300a00 */
[----:B------:R-:W-:Y:S04]  /*25e90*/  STL.64 [R1+0x1e0], R8 ;  /* 0x0001e00801007387 */ /* 0x000fe80000100a00 */
[----:B------:R0:W-:Y:S04]  /*25ea0*/  STL.64 [R1+0x1e8], R10 ;  /* 0x0001e80a01007387 */ /* 0x0001e80000100a00 */
[----:B0-----:R-:W4:Y:S04]  /*25eb0*/  LDL.LU.64 R10, [R1+0x1550] ;  /* 0x00155000010a7983 */ /* 0x001f280000300a00 */
[----:B------:R-:W4:Y:S02]  /*25ec0*/  LDL.LU.64 R8, [R1+0x1548] ;  /* 0x0015480001087983 */ /* 0x000f240000300a00 */
[----:B----4-:R-:W-:Y:S02]  /*25ed0*/  HMMA.16816.F32 R20, R4, R20, R8 ;  /* 0x000000140414723c */ /* 0x010fe40000001808 */
[----:B------:R-:W2:Y:S04]  /*25ee0*/  LDL.LU.64 R10, [R1+0x1540] ;  /* 0x00154000010a7983 */ /* 0x000ea80000300a00 */
[----:B------:R-:W2:-:S15]  /*25ef0*/  LDL.LU.64 R8, [R1+0x1538] ;  /* 0x0015380001087983 */ /* 0x000e9e0000300a00 */
[----:B------:R-:W-:-:S02]  /*25f00*/  NOP ;  /* 0x0000000000007918 */ /* 0x000fc40000000000 */
[----:B------:R-:W-:Y:S04]  /*25f10*/  STL.64 [R1+0x1d0], R20 ;  /* 0x0001d01401007387 */ /* 0x000fe80000100a00 */
[----:B------:R0:W-:Y:S04]  /*25f20*/  STL.64 [R1+0x1d8], R22 ;  /* 0x0001d81601007387 */ /* 0x0001e80000100a00 */
[----:B0-----:R-:W4:Y:S04]  /*25f30*/  LDL.LU.64 R22, [R1+0x1530] ;  /* 0x0015300001167983 */ /* 0x001f280000300a00 */
        /* <DEDUP_REMOVED lines=8> */
[----:B0-----:R-:W3:Y:S04]  /*25fc0*/  LDL.LU.64 R12, [R1+0x30] ;  /* 0x00003000010c7983 */ /* 0x001ee80000300a00 */
[----:B---3--:R0:W-:Y:S04]  /*25fd0*/  STL.64 [R1+0x14d8], R12 ;  /* 0x0014d80c01007387 */ /* 0x0081e80000100a00 */
[----:B0-----:R-:W3:Y:S04]  /*25fe0*/  LDL.LU R12, [R1+0x5f0] ;  /* 0x0005f000010c7983 */ /* 0x001ee80000300800 */
[----:B------:R-:W3:Y:S04]  /*25ff0*/  LDL.LU R13, [R1+0x5f4] ;  /* 0x0005f400010d7983 */ /* 0x000ee80000300800 */
[----:B------:R-:W3:Y:S04]  /*26000*/  LDL.LU R14, [R1+0x5f8] ;  /* 0x0005f800010e7983 */ /* 0x000ee80000300800 */
[----:B------:R-:W3:Y:S02]  /*26010*/  LDL.LU R15, [R1+0x5fc] ;  /* 0x0005fc00010f7983 */ /* 0x000ee40000300800 */
[C---:B---3--:R-:W-:Y:S02]  /*26020*/  HMMA.16816.F32 R12, R4.reuse, R24, R12 ;  /* 0x00000018040c723c */ /* 0x048fe4000000180c */
[----:B------:R-:W3:Y:S04]  /*26030*/  LDL.LU.64 R24, [R1+0x60] ;  /* 0x0000600001187983 */ /* 0x000ee80000300a00 */
[----:B--2---:R-:W-:-:S15]  /*26040*/  HMMA.16816.F32 R4, R4, R16, R8 ;  /* 0x000000100404723c */ /* 0x004fde0000001808 */
[----:B------:R-:W-:-:S02]  /*26050*/  NOP ;  /* 0x0000000000007918 */ /* 0x000fc40000000000 */
[----:B------:R-:W-:Y:S04]  /*26060*/  STL.64 [R1+0x1b0], R12 ;  /* 0x0001b00c01007387 */ /* 0x000fe80000100a00 */
[----:B------:R-:W-:Y:S04]  /*26070*/  STL.64 [R1+0x1b8], R14 ;  /* 0x0001b80e01007387 */ /* 0x000fe80000100a00 */
[----:B---3--:R-:W-:Y:S04]  /*26080*/  STL.64 [R1+0x1510], R24 ;  /* 0x0015101801007387 */ /* 0x008fe80000100a00 */
[----:B------:R0:W-:Y:S04]  /*26090*/  STL.64 [R1+0x110], R4 ;  /* 0x0001100401007387 */ /* 0x0001e80000100a00 */
[----:B------:R1:W-:Y:S04]  /*260a0*/  STL.64 [R1+0x118], R6 ;  /* 0x0001180601007387 */ /* 0x0003e80000100a00 */
[----:B------:R-:W2:Y:S04]  /*260b0*/  LDL.LU R8, [R1+0x4c0] ;  /* 0x0004c00001087983 */ /* 0x000ea80000300800 */
[----:B------:R-:W2:Y:S04]  /*260c0*/  LDL.LU R9, [R1+0x4c4] ;  /* 0x0004c40001097983 */ /* 0x000ea80000300800 */
[----:B------:R-:W3:Y:S04]  /*260d0*/  LDL.LU R10, [R1+0x4c8] ;  /* 0x0004c800010a7983 */ /* 0x000ee80000300800 */
[----:B------:R-:W3:Y:S04]  /*260e0*/  LDL.LU R11, [R1+0x4cc] ;  /* 0x0004cc00010b7983 */ /* 0x000ee80000300800 */
[----:B0-----:R-:W4:Y:S04]  /*260f0*/  LDL.LU R4, [R1+0x4f0] ;  /* 0x0004f00001047983 */ /* 0x001f280000300800 */
[----:B------:R-:W4:Y:S04]  /*26100*/  LDL.LU R5, [R1+0x4f4] ;  /* 0x0004f40001057983 */ /* 0x000f280000300800 */
[----:B-1----:R-:W4:Y:S04]  /*26110*/  LDL.LU R6, [R1+0x4f8] ;  /* 0x0004f80001067983 */ /* 0x002f280000300800 */
[----:B------:R-:W4:Y:S04]  /*26120*/  LDL.LU R7, [R1+0x4fc] ;  /* 0x0004fc0001077983 */ /* 0x000f280000300800 */
[----:B------:R-:W4:Y:S04]  /*26130*/  LDL.LU.64 R24, [R1+0x70] ;  /* 0x0000700001187983 */ /* 0x000f280000300a00 */
[----:B---3--:R-:W-:Y:S04]  /*26140*/  STL.64 [R1+0x14f0], R10 ;  /* 0x0014f00a01007387 */ /* 0x008fe80000100a00 */
[----:B--2---:R0:W-:Y:S04]  /*26150*/  STL.64 [R1+0x14e8], R8 ;  /* 0x0014e80801007387 */ /* 0x0041e80000100a00 */
        /* <DEDUP_REMOVED lines=10> */
[----:B------:R-:W3:Y:S04]  /*26200*/  LDL.LU.64 R12, [R1+0x40] ;  /* 0x00004000010c7983 */ /* 0x000ee80000300a00 */
[----:B------:R-:W-:Y:S04]  /*26210*/  STL.64 [R1+0x14a8], R18 ;  /* 0x0014a81201007387 */ /* 0x000fe80000100a00 */
[----:B------:R0:W-:Y:S04]  /*26220*/  STL.64 [R1+0x14a0], R16 ;  /* 0x0014a01001007387 */ /* 0x0001e80000100a00 */
[----:B0-----:R-:W2:Y:S04]  /*26230*/  LDL.LU R16, [R1+0x490] ;  /* 0x0004900001107983 */ /* 0x001ea80000300800 */
[----:B------:R-:W2:Y:S04]  /*26240*/  LDL.LU R17, [R1+0x494] ;  /* 0x0004940001117983 */ /* 0x000ea80000300800 */
[----:B------:R-:W3:Y:S04]  /*26250*/  LDL.LU R18, [R1+0x498] ;  /* 0x0004980001127983 */ /* 0x000ee80000300800 */
[----:B------:R-:W3:Y:S01]  /*26260*/  LDL.LU R19, [R1+0x49c] ;  /* 0x00049c0001137983 */ /* 0x000ee20000300800 */
[----:B----4-:R-:W-:Y:S03]  /*26270*/  HMMA.16816.F32 R4, R20, R24, R4 ;  /* 0x000000181404723c */ /* 0x010fe60000001804 */
        /* <DEDUP_REMOVED lines=12> */
[----:B------:R-:W-:Y:S04]  /*26340*/  STL.64 [R1+0x190], R4 ;  /* 0x0001900401007387 */ /* 0x000fe80000100a00 */
[----:B------:R0:W-:Y:S02]  /*26350*/  STL.64 [R1+0x198], R6 ;  /* 0x0001980601007387 */ /* 0x0001e40000100a00 */
[----:B0-----:R-:W-:-:S02]  /*26360*/  IMAD.MOV.U32 R7, RZ, RZ, R24 ;  /* 0x000000ffff077224 */ /* 0x001fc400078e0018 */
[----:B------:R-:W-:Y:S02]  /*26370*/  IMAD.MOV.U32 R6, RZ, RZ, R25 ;  /* 0x000000ffff067224 */ /* 0x000fe400078e0019 */
[----:B------:R-:W3:Y:S02]  /*26380*/  LDL.LU.64 R24, [R1+0x1510] ;  /* 0x0015100001187983 */ /* 0x000ee40000300a00 */
        /* <DEDUP_REMOVED lines=11> */
[----:B------:R0:W-:Y:S04]  /*26440*/  STL.64 [R1+0x178], R10 ;  /* 0x0001780a01007387 */ /* 0x0001e80000100a00 */
[----:B0-----:R-:W3:Y:S04]  /*26450*/  LDL.LU.64 R10, [R1+0x14f0] ;  /* 0x0014f000010a7983 */ /* 0x001ee80000300a00 */
[----:B------:R-:W3:Y:S04]  /*26460*/  LDL.LU.64 R8, [R1+0x14e8] ;  /* 0x0014e80001087983 */ /* 0x000ee80000300a00 */
[----:B------:R0:W-:Y:S04]  /*26470*/  STL.64 [R1+0x1478], R24 ;  /* 0x0014781801007387 */ /* 0x0001e80000100a00 */
[----:B0-----:R-:W4:Y:S01]  /*26480*/  LDL.LU R24, [R1+0x480] ;  /* 0x0004800001187983 */ /* 0x001f220000300800 */
        /* <DEDUP_REMOVED lines=8> */
[----:B------:R-:W-:Y:S02]  /*26510*/  IMAD.MOV.U32 R25, RZ, RZ, R3 ;  /* 0x000000ffff197224 */ /* 0x000fe400078e0003 */
[----:B------:R-:W-:Y:S01]  /*26520*/  IMAD.MOV.U32 R26, RZ, RZ, R2 ;  /* 0x000000ffff1a7224 */ /* 0x000fe200078e0002 */
        /* <DEDUP_REMOVED lines=15> */
[----:B0-----:R-:W2:Y:S02]  /*26620*/  LDL.LU.64 R12, [R1+0x10] ;  /* 0x00001000010c7983 */ /* 0x001ea40000300a00 */
[----:B--2---:R-:W-:-:S15]  /*26630*/  HMMA.16816.F32 R16, R20, R12, R16 ;  /* 0x0000000c1410723c */ /* 0x004fde0000001810 */
[----:B------:R-:W-:-:S08]  /*26640*/  NOP ;  /* 0x0000000000007918 */ /* 0x000fd00000000000 */
[----:B------:R-:W-:Y:S04]  /*26650*/  STL.64 [R1+0x130], R16 ;  /* 0x0001301001007387 */ /* 0x000fe80000100a00 */
[----:B------:R0:W-:Y:S04]  /*26660*/  STL.64 [R1+0x138], R18 ;  /* 0x0001381201007387 */ /* 0x0001e80000100a00 */
[----:B0-----:R-:W2:Y:S04]  /*26670*/  LDL.LU.64 R18, [R1+0x14a8] ;  /* 0x0014a80001127983 */ /* 0x001ea80000300a00 */
[----:B------:R-:W4:Y:S01]  /*26680*/  LDL.LU.64 R16, [R1+0x14a0] ;  /* 0x0014a00001107983 */ /* 0x000f220000300a00 */
[----:B------:R-:W-:-:S02]  /*26690*/  IMAD.MOV.U32 R27, RZ, RZ, R0 ;  /* 0x000000ffff1b7224 */ /* 0x000fc400078e0000 */
[----:B------:R-:W-:Y:S02]  /*266a0*/  IMAD.MOV.U32 R29, RZ, RZ, R12 ;  /* 0x000000ffff1d7224 */ /* 0x000fe400078e000c */
[----:B------:R-:W-:-:S03]  /*266b0*/  IMAD.MOV.U32 R28, RZ, RZ, R13 ;  /* 0x000000ffff1c7224 */ /* 0x000fc600078e000d */
[----:B----4-:R-:W-:-:S15]  /*266c0*/  HMMA.16816.F32 R12, R20, R16, R24 ;  /* 0x00000010140c723c */ /* 0x010fde0000001818 */
[----:B------:R-:W-:-:S08]  /*266d0*/  NOP ;  /* 0x0000000000007918 */ /* 0x000fd00000000000 */
[----:B------:R-:W-:Y:S04]  /*266e0*/  STL.64 [R1+0x100], R12 ;  /* 0x0001000c01007387 */ /* 0x000fe80000100a00 */
[----:B------:R-:W-:Y:S04]  /*266f0*/  STL [R1+0x108], R14 ;  /* 0x0001080e01007387 */ /* 0x000fe80000100800 */
[----:B------:R-:W4:Y:S04]  /*26700*/  LDL.LU R24, [R1+0xd0] ;  /* 0x0000d00001187983 */ /* 0x000f280000300800 */
[----:B------:R-:W4:Y:S04]  /*26710*/  LDL.LU R25, [R1+0xd4] ;  /* 0x0000d40001197983 */ /* 0x000f280000300800 */
[----:B------:R-:W3:Y:S04]  /*26720*/  LDL.LU R26, [R1+0xd8] ;  /* 0x0000d800011a7983 */ /* 0x000ee80000300800 */
[----:B------:R-:W3:Y:S01]  /*26730*/  LDL.LU R27, [R1+0xdc] ;  /* 0x0000dc00011b7983 */ /* 0x000ee20000300800 */
[----:B------:R-:W-:-:S02]  /*26740*/  IMAD.MOV.U32 R20, RZ, RZ, R5 ;  /* 0x000000ffff147224 */ /* 0x000fc400078e0005 */
[----:B------:R-:W-:Y:S01]  /*26750*/  IMAD.MOV.U32 R21, RZ, RZ, R4 ;  /* 0x000000ffff157224 */ /* 0x000fe200078e0004 */
[----:B---3--:R-:W-:Y:S04]  /*26760*/  STL.64 [R1+0x1488], R26 ;  /* 0x0014881a01007387 */ /* 0x008fe80000100a00 */
[----:B----4-:R-:W-:Y:S04]  /*26770*/  STL.64 [R1+0x1480], R24 ;  /* 0x0014801801007387 */ /* 0x010fe80000100a00 */
[----:B------:R0:W-:Y:S04]  /*26780*/  STL.64 [R1+0x1490], R20 ;  /* 0x0014901401007387 */ /* 0x0001e80000100a00 */
[----:B0-----:R-:W3:Y:S04]  /*26790*/  LDL.LU R20, [R1+0xe0] ;  /* 0x0000e00001147983 */ /* 0x001ee80000300800 */
[----:B------:R-:W3:Y:S04]  /*267a0*/  LDL.LU R21, [R1+0xe4] ;  /* 0x0000e40001157983 */ /* 0x000ee80000300800 */
[----:B------:R-:W3:Y:S04]  /*267b0*/  LDL.LU R22, [R1+0xe8] ;  /* 0x0000e80001167983 */ /* 0x000ee80000300800 */
[----:B------:R-:W3:Y:S04]  /*267c0*/  LDL.LU R23, [R1+0xec] ;  /* 0x0000ec0001177983 */ /* 0x000ee80000300800 */
[----:B------:R-:W4:Y:S01]  /*267d0*/  LDL.LU R4, [R1+0x90] ;  /* 0x0000900001047983 */ /* 0x000f220000300800 */
[----:B------:R-:W-:-:S03]  /*267e0*/  IMAD.MOV.U32 R25, RZ, RZ, R6 ;  /* 0x000000ffff197224 */ /* 0x000fc600078e0006 */
[----:B------:R-:W4:Y:S01]  /*267f0*/  LDL.LU R5, [R1+0x94] ;  /* 0x0000940001057983 */ /* 0x000f220000300800 */
[----:B------:R-:W-:-:S03]  /*26800*/  IMAD.MOV.U32 R24, RZ, RZ, R7 ;  /* 0x000000ffff187224 */ /* 0x000fc600078e0007 */
[----:B------:R-:W2:Y:S04]  /*26810*/  LDL.LU R6, [R1+0x98] ;  /* 0x0000980001067983 */ /* 0x000ea80000300800 */
[----:B------:R-:W2:Y:S01]  /*26820*/  LDL.LU R7, [R1+0x9c] ;  /* 0x00009c0001077983 */ /* 0x000ea20000300800 */
[----:B------:R-:W-:-:S03]  /*26830*/  IMAD.MOV.U32 R0, RZ, RZ, R15 ;  /* 0x000000ffff007224 */ /* 0x000fc600078e000f */
[----:B--2---:R-:W-:Y:S04]  /*26840*/  STL.64 [R1+0x1450], R6 ;  /* 0x0014500601007387 */ /* 0x004fe80000100a00 */
[----:B----4-:R0:W-:Y:S04]  /*26850*/  STL.64 [R1+0x1448], R4 ;  /* 0x0014480401007387 */ /* 0x0101e80000100a00 */
[----:B------:R-:W2:Y:S04]  /*26860*/  LDL.LU R12, [R1+0xa0] ;  /* 0x0000a000010c7983 */ /* 0x000ea80000300800 */
[----:B------:R-:W2:Y:S04]  /*26870*/  LDL.LU R13, [R1+0xa4] ;  /* 0x0000a400010d7983 */ /* 0x000ea80000300800 */
[----:B------:R-:W4:Y:S04]  /*26880*/  LDL.LU R14, [R1+0xa8] ;  /* 0x0000a800010e7983 */ /* 0x000f280000300800 */
[----:B------:R-:W4:Y:S01]  /*26890*/  LDL.LU R15, [R1+0xac] ;  /* 0x0000ac00010f7983 */ /* 0x000f220000300800 */
[----:B0-----:R-:W-:-:S02]  /*268a0*/  IMAD.MOV.U32 R4, RZ, RZ, R10 ;  /* 0x000000ffff047224 */ /* 0x001fc400078e000a */
[----:B------:R-:W-:Y:S01]  /*268b0*/  IMAD.MOV.U32 R5, RZ, RZ, R11 ;  /* 0x000000ffff057224 */ /* 0x000fe200078e000b */
[----:B----4-:R-:W-:Y:S04]  /*268c0*/  STL.64 [R1+0x1460], R14 ;  /* 0x0014600e01007387 */ /* 0x010fe80000100a00 */
[----:B--2---:R-:W-:Y:S04]  /*268d0*/  STL.64 [R1+0x1458], R12 ;  /* 0x0014580c01007387 */ /* 0x004fe80000100a00 */
[----:B------:R-:W3:Y:S04]  /*268e0*/  LDL.LU R10, [R1+0x149c] ;  /* 0x00149c00010a7983 */ /* 0x000ee80000300800 */
[----:B------:R-:W3:Y:S04]  /*268f0*/  LDL.LU R11, [R1+0x1498] ;  /* 0x00149800010b7983 */ /* 0x000ee80000300800 */
[----:B------:R0:W-:Y:S04]  /*26900*/  STL.64 [R1+0x1470], R4 ;  /* 0x0014700401007387 */ /* 0x0001e80000100a00 */
[----:B0-----:R-:W2:Y:S04]  /*26910*/  LDL.LU R4, [R1+0xc0] ;  /* 0x0000c00001047983 */ /* 0x001ea80000300800 */
[----:B------:R-:W2:Y:S04]  /*26920*/  LDL.LU R5, [R1+0xc4] ;  /* 0x0000c40001057983 */ /* 0x000ea80000300800 */
[----:B------:R-:W2:Y:S04]  /*26930*/  LDL.LU R6, [R1+0xc8] ;  /* 0x0000c80001067983 */ /* 0x000ea80000300800 */
[----:B------:R-:W2:Y:S04]  /*26940*/  LDL.LU R7, [R1+0xcc] ;  /* 0x0000cc0001077983 */ /* 0x000ea80000300800 */
[----:B------:R-:W4:Y:S04]  /*26950*/  LDL.LU R12, [R1+0xb0] ;  /* 0x0000b000010c7983 */ /* 0x000f280000300800 */
[----:B------:R-:W4:Y:S04]  /*26960*/  LDL.LU R13, [R1+0xb4] ;  /* 0x0000b400010d7983 */ /* 0x000f280000300800 */
[----:B------:R-:W4:Y:S04]  /*26970*/  LDL.LU R14, [R1+0xb8] ;  /* 0x0000b800010e7983 */ /* 0x000f280000300800 */
[----:B------:R-:W4:Y:S04]  /*26980*/  LDL.LU R15, [R1+0xbc] ;  /* 0x0000bc00010f7983 */ /* 0x000f280000300800 */
[----:B------:R-:W-:Y:S04]  /*26990*/  STL.64 [R1+0x1430], R18 ;  /* 0x0014301201007387 */ /* 0x000fe80000100a00 */
[----:B------:R-:W-:Y:S04]  /*269a0*/  STL.64 [R1+0x1428], R16 ;  /* 0x0014281001007387 */ /* 0x000fe80000100a00 */
[----:B------:R-:W-:Y:S01]  /*269b0*/  STL [R1+0x10e0], R0 ;  /* 0x0010e00001007387 */ /* 0x000fe20000100800 */
[----:B---3--:R-:W-:Y:S03]  /*269c0*/  HMMA.16816.F32 R24, R8, R24, R20 ;  /* 0x000000180818723c */ /* 0x008fe60000001814 */
[----:B------:R-:W3:-:S15]  /*269d0*/  LDL.LU.64 R20, [R1+0x1490] ;  /* 0x0014900001147983 */ /* 0x000ede0000300a00 */
[----:B------:R-:W-:-:S05]  /*269e0*/  NOP ;  /* 0x0000000000007918 */ /* 0x000fca0000000000 */
[----:B------:R-:W-:Y:S04]  /*269f0*/  STL.64 [R1+0xf0], R24 ;  /* 0x0000f01801007387 */ /* 0x000fe80000100a00 */
[----:B------:R0:W-:Y:S04]  /*26a00*/  STL.64 [R1+0xf8], R26 ;  /* 0x0000f81a01007387 */ /* 0x0001e80000100a00 */
[----:B0-----:R-:W3:Y:S04]  /*26a10*/  LDL.LU.64 R26, [R1+0x1488] ;  /* 0x00148800011a7983 */ /* 0x001ee80000300a00 */
[----:B------:R-:W3:Y:S02]  /*26a20*/  LDL.LU.64 R24, [R1+0x1480] ;  /* 0x0014800001187983 */ /* 0x000ee40000300a00 */
[----:B---3--:R-:W-:Y:S02]  /*26a30*/  HMMA.16816.F32 R20, R8, R20, R24 ;  /* 0x000000140814723c */ /* 0x008fe40000001818 */
[----:B------:R-:W2:Y:S01]  /*26a40*/  LDL.LU.64 R24, [R1+0x1478] ;  /* 0x0014780001187983 */ /* 0x000ea20000300a00 */
[----:B------:R-:W-:-:S02]  /*26a50*/  IMAD.MOV.U32 R17, RZ, RZ, R2 ;  /* 0x000000ffff117224 */ /* 0x000fc400078e0002 */
[----:B------:R-:W-:-:S15]  /*26a60*/  IMAD.MOV.U32 R16, RZ, RZ, R3 ;  /* 0x000000ffff107224 */ /* 0x000fde00078e0003 */
[----:B------:R-:W-:-:S03]  /*26a70*/  NOP ;  /* 0x0000000000007918 */ /* 0x000fc60000000000 */
[----:B------:R-:W-:Y:S04]  /*26a80*/  STL.64 [R1+0xe0], R20 ;  /* 0x0000e01401007387 */ /* 0x000fe80000100a00 */
[----:B------:R-:W-:Y:S01]  /*26a90*/  STL.64 [R1+0xe8], R22 ;  /* 0x0000e81601007387 */ /* 0x000fe20000100a00 */
[----:B--2---:R-:W-:Y:S03]  /*26aa0*/  HMMA.16816.F32 R24, R8, R24, R4 ;  /* 0x000000180818723c */ /* 0x004fe60000001804 */
[----:B------:R-:W4:-:S15]  /*26ab0*/  LDL.LU.64 R4, [R1+0x1470] ;  /* 0x0014700001047983 */ /* 0x000f1e0000300a00 */
[----:B------:R-:W-:-:S06]  /*26ac0*/  NOP ;  /* 0x0000000000007918 */ /* 0x000fcc0000000000 */
[----:B------:R-:W-:Y:S02]  /*26ad0*/  IMAD.MOV.U32 R2, RZ, RZ, R27 ;  /* 0x000000ffff027224 */ /* 0x000fe400078e001b */
[----:B------:R-:W-:Y:S01]  /*26ae0*/  IMAD.MOV.U32 R3, RZ, RZ, R26 ;  /* 0x000000ffff037224 */ /* 0x000fe200078e001a */
[----:B------:R0:W-:Y:S04]  /*26af0*/  STL.64 [R1+0xd0], R24 ;  /* 0x0000d01801007387 */ /* 0x0001e80000100a00 */
[----:B------:R-:W-:Y:S04]  /*26b00*/  STL [R1+0x1350], R2 ;  /* 0x0013500201007387 */ /* 0x000fe80000100800 */
[----:B------:R-:W-:Y:S04]  /*26b10*/  STL [R1+0x1310], R3 ;  /* 0x0013100301007387 */ /* 0x000fe80000100800 */
        /* <DEDUP_REMOVED lines=8> */
[----:B------:R-:W3:Y:S04]  /*26ba0*/  LDL.LU R26, [R1+0x1a8] ;  /* 0x0001a800011a7983 */ /* 0x000ee80000300800 */
[----:B------:R-:W3:Y:S01]  /*26bb0*/  LDL.LU R27, [R1+0x1ac] ;  /* 0x0001ac00011b7983 */ /* 0x000ee20000300800 */
[----:B----4-:R-:W-:Y:S03]  /*26bc0*/  HMMA.16816.F32 R4, R8, R4, R12 ;  /* 0x000000040804723c */ /* 0x010fe6000000180c */
[----:B---3--:R-:W-:Y:S04]  /*26bd0*/  STL.64 [R1+0x1390], R26 ;  /* 0x0013901a01007387 */ /* 0x008fe80000100a00 */
[----:B--2---:R0:W-:Y:S02]  /*26be0*/  STL.64 [R1+0x1388], R24 ;  /* 0x0013881801007387 */ /* 0x0041e40000100a00 */
[----:B0-----:R-:W-:-:S02]  /*26bf0*/  IMAD.MOV.U32 R24, RZ, RZ, R29 ;  /* 0x000000ffff187224 */ /* 0x001fc400078e001d */
[----:B------:R-:W-:Y:S01]  /*26c00*/  IMAD.MOV.U32 R25, RZ, RZ, R28 ;  /* 0x000000ffff197224 */ /* 0x000fe200078e001c */
[----:B------:R-:W2:Y:S04]  /*26c10*/  LDL.LU R29, [R1+0x146c] ;  /* 0x00146c00011d7983 */ /* 0x000ea80000300800 */
[----:B------:R-:W3:Y:S04]  /*26c20*/  LDL.LU R28, [R1+0x1468] ;  /* 0x00146800011c7983 */ /* 0x000ee80000300800 */
[----:B------:R-:W4:Y:S04]  /*26c30*/  LDL R26, [R1+0x18] ;  /* 0x00001800011a7983 */ /* 0x000f280000100800 */
[----:B------:R-:W4:Y:S04]  /*26c40*/  LDL R27, [R1+0x1c] ;  /* 0x00001c00011b7983 */ /* 0x000f280000100800 */
[----:B------:R-:W2:Y:S04]  /*26c50*/  LDL.LU.64 R14, [R1+0x1460] ;  /* 0x00146000010e7983 */ /* 0x000ea80000300a00 */
[----:B------:R-:W2:Y:S04]  /*26c60*/  LDL.LU.64 R12, [R1+0x1458] ;  /* 0x00145800010c7983 */ /* 0x000ea80000300a00 */
[----:B------:R-:W-:Y:S04]  /*26c70*/  STL.64 [R1+0xc0], R4 ;  /* 0x0000c00401007387 */ /* 0x000fe80000100a00 */
[----:B------:R0:W-:Y:S04]  /*26c80*/  STL.64 [R1+0xc8], R6 ;  /* 0x0000c80601007387 */ /* 0x0001e80000100a00 */
[----:B0-----:R-:W3:Y:S04]  /*26c90*/  LDL.LU.64 R6, [R1+0x1450] ;  /* 0x0014500001067983 */ /* 0x001ee80000300a00 */
[----:B------:R-:W3:Y:S01]  /*26ca0*/  LDL.LU.64 R4, [R1+0x1448] ;  /* 0x0014480001047983 */ /* 0x000ee20000300a00 */
[----:B------:R-:W0:Y:S01]  /*26cb0*/  S2R R22, SR_TID.X ;  /* 0x0000000000167919 */ /* 0x000e220000002100 */
[----:B--2---:R-:W-:Y:S02]  /*26cc0*/  HMMA.16816.F32 R16, R8, R16, R12 ;  /* 0x000000100810723c */ /* 0x004fe4000000180c */
[----:B------:R-:W3:Y:S01]  /*26cd0*/  LDL.LU.64 R12, [R1+0x1440] ;  /* 0x00144000010c7983 */ /* 0x000ee20000300a00 */
[C---:B0-----:R-:W-:Y:S01]  /*26ce0*/  LOP3.LUT R21, R22.reuse, 0x7, RZ, 0xc0, !PT ;  /* 0x0000000716157812 */ /* 0x041fe200078ec0ff */
[----:B------:R-:W-:-:S04]  /*26cf0*/  IMAD.SHL.U32 R23, R22, 0x2, RZ ;  /* 0x0000000216177824 */ /* 0x000fc800078e00ff */
[----:B------:R-:W-:Y:S02]  /*26d00*/  IMAD R21, R21, 0x110, RZ ;  /* 0x0000011015157824 */ /* 0x000fe400078e02ff */
[----:B------:R-:W-:-:S03]  /*26d10*/  IMAD.SHL.U32 R22, R22, 0x80, RZ ;  /* 0x0000008016167824 */ /* 0x000fc600078e00ff */
[----:B------:R-:W-:-:S04]  /*26d20*/  LOP3.LUT R23, R21, 0x10, R23, 0x78, !PT ;  /* 0x0000001015177812 */ /* 0x000fc800078e7817 */
[----:B------:R-:W-:-:S04]  /*26d30*/  LOP3.LUT R23, R23, 0x800, R22, 0xf8, !PT ;  /* 0x0000080017177812 */ /* 0x000fc800078ef816 */
[----:B------:R-:W-:Y:S02]  /*26d40*/  LOP3.LUT R23, R23, 0x20, RZ, 0x3c, !PT ;  /* 0x0000002017177812 */ /* 0x000fe400078e3cff */
[----:B------:R-:W-:Y:S04]  /*26d50*/  STL.64 [R1+0xb0], R16 ;  /* 0x0000b01001007387 */ /* 0x000fe80000100a00 */
[----:B------:R-:W-:Y:S04]  /*26d60*/  STL.64 [R1+0xb8], R18 ;  /* 0x0000b81201007387 */ /* 0x000fe80000100a00 */
[----:B------:R-:W-:Y:S01]  /*26d70*/  STL [R1+0x1398], R23 ;  /* 0x0013981701007387 */ /* 0x000fe20000100800 */
[----:B---3--:R-:W-:Y:S03]  /*26d80*/  HMMA.16816.F32 R12, R8, R12, R4 ;  /* 0x0000000c080c723c */ /* 0x008fe60000001804 */
[----:B------:R0:W1:-:S15]  /*26d90*/  LDSM.16.MT88.4 R4, [R23+UR4+0x3000] ;  /* 0x003000041704783b */ /* 0x00005e0008004200 */
[----:B------:R-:W-:-:S05]  /*26da0*/  NOP ;  /* 0x0000000000007918 */ /* 0x000fca0000000000 */
[----:B------:R-:W-:Y:S04]  /*26db0*/  STL.64 [R1+0xa0], R12 ;  /* 0x0000a00c01007387 */ /* 0x000fe80000100a00 */
[----:B------:R-:W-:Y:S04]  /*26dc0*/  STL.64 [R1+0xa8], R14 ;  /* 0x0000a80e01007387 */ /* 0x000fe80000100a00 */
[----:B------:R-:W2:Y:S04]  /*26dd0*/  LDL.LU R20, [R1+0x270] ;  /* 0x0002700001147983 */ /* 0x000ea80000300800 */
[----:B------:R-:W2:Y:S01]  /*26de0*/  LDL.LU R21, [R1+0x274] ;  /* 0x0002740001157983 */ /* 0x000ea20000300800 */
[----:B------:R-:W-:-:S02]  /*26df0*/  IMAD.MOV.U32 R22, RZ, RZ, R28 ;  /* 0x000000ffff167224 */ /* 0x000fc400078e001c */
[----:B0-----:R-:W-:Y:S01]  /*26e00*/  IMAD.MOV.U32 R23, RZ, RZ, R29 ;  /* 0x000000ffff177224 */ /* 0x001fe200078e001d */
[----:B------:R-:W3:Y:S04]  /*26e10*/  LDL.LU R28, [R1+0x143c] ;  /* 0x00143c00011c7983 */ /* 0x000ee80000300800 */
[----:B------:R-:W3:Y:S04]  /*26e20*/  LDL.LU R29, [R1+0x1438] ;  /* 0x00143800011d7983 */ /* 0x000ee80000300800 */
[----:B------:R0:W-:Y:S04]  /*26e30*/  STL.64 [R1+0x13a8], R22 ;  /* 0x0013a81601007387 */ /* 0x0001e80000100a00 */
[----:B--2---:R-:W-:Y:S04]  /*26e40*/  STL.64 [R1+0x13a0], R20 ;  /* 0x0013a01401007387 */ /* 0x004fe80000100a00 */
[----:B0-----:R-:W2:Y:S04]  /*26e50*/  LDL.64 R22, [R1+0x28] ;  /* 0x0000280001167983 */ /* 0x001ea80000100a00 */
[----:B--2---:R0:W-:Y:S04]  /*26e60*/  STL.64 [R1+0x13b8], R22 ;  /* 0x0013b81601007387 */ /* 0x0041e80000100a00 */
[----:B0-----:R-:W2:Y:S04]  /*26e70*/  LDL R22, [R1+0x38] ;  /* 0x0000380001167983 */ /* 0x001ea80000100800 */
[----:B------:R-:W2:Y:S04]  /*26e80*/  LDL R23, [R1+0x3c] ;  /* 0x00003c0001177983 */ /* 0x000ea80000100800 */
[----:B--2---:R0:W-:Y:S04]  /*26e90*/  STL.64 [R1+0x13d0], R22 ;  /* 0x0013d01601007387 */ /* 0x0041e80000100a00 */
[----:B0-----:R-:W2:Y:S04]  /*26ea0*/  LDL.64 R22, [R1+0x48] ;  /* 0x0000480001167983 */ /* 0x001ea80000100a00 */
[----:B--2---:R0:W-:Y:S04]  /*26eb0*/  STL.64 [R1+0x13d8], R22 ;  /* 0x0013d81601007387 */ /* 0x0041e80000100a00 */
[----:B0-----:R-:W2:Y:S04]  /*26ec0*/  LDL R22, [R1+0x58] ;  /* 0x0000580001167983 */ /* 0x001ea80000100800 */
[----:B------:R-:W2:Y:S04]  /*26ed0*/  LDL R23, [R1+0x5c] ;  /* 0x00005c0001177983 */ /* 0x000ea80000100800 */
[----:B------:R-:W4:Y:S04]  /*26ee0*/  LDL.LU R16, [R1+0x2e0] ;  /* 0x0002e00001107983 */ /* 0x000f280000300800 */
[----:B------:R-:W4:Y:S04]  /*26ef0*/  LDL.LU R17, [R1+0x2e4] ;  /* 0x0002e40001117983 */ /* 0x000f280000300800 */
[----:B------:R-:W4:Y:S04]  /*26f00*/  LDL.LU R18, [R1+0x2e8] ;  /* 0x0002e80001127983 */ /* 0x000f280000300800 */
[----:B------:R-:W4:Y:S04]  /*26f10*/  LDL.LU R19, [R1+0x2ec] ;  /* 0x0002ec0001137983 */ /* 0x000f280000300800 */
[----:B--2---:R0:W-:Y:S04]  /*26f20*/  STL.64 [R1+0x13f0], R22 ;  /* 0x0013f01601007387 */ /* 0x0041e80000100a00 */
[----:B------:R-:W2:Y:S04]  /*26f30*/  LDL.LU R20, [R1+0x2c0] ;  /* 0x0002c00001147983 */ /* 0x000ea80000300800 */
[----:B------:R-:W2:Y:S04]  /*26f40*/  LDL.LU R21, [R1+0x2c4] ;  /* 0x0002c40001157983 */ /* 0x000ea80000300800 */
[----:B0-----:R-:W3:Y:S04]  /*26f50*/  LDL.LU R22, [R1+0x2c8] ;  /* 0x0002c80001167983 */ /* 0x001ee80000300800 */
[----:B------:R-:W3:Y:S04]  /*26f60*/  LDL.LU R23, [R1+0x2cc] ;  /* 0x0002cc0001177983 */ /* 0x000ee80000300800 */
[----:B---3--:R0:W-:Y:S04]  /*26f70*/  STL.64 [R1+0x1400], R22 ;  /* 0x0014001601007387 */ /* 0x0081e80000100a00 */
[----:B--2---:R-:W-:Y:S04]  /*26f80*/  STL.64 [R1+0x13f8], R20 ;  /* 0x0013f81401007387 */ /* 0x004fe80000100a00 */
[----:B0-----:R-:W2:Y:S04]  /*26f90*/  LDL R22, [R1+0x78] ;  /* 0x0000780001167983 */ /* 0x001ea80000100800 */
[----:B------:R-:W2:Y:S04]  /*26fa0*/  LDL R23, [R1+0x7c] ;  /* 0x00007c0001177983 */ /* 0x000ea80000100800 */
[----:B------:R-:W3:Y:S04]  /*26fb0*/  LDL.LU R12, [R1+0x80] ;  /* 0x00008000010c7983 */ /* 0x000ee80000300800 */
[----:B------:R-:W3:Y:S04]  /*26fc0*/  LDL.LU R13, [R1+0x84] ;  /* 0x00008400010d7983 */ /* 0x000ee80000300800 */
[----:B------:R-:W3:Y:S04]  /*26fd0*/  LDL.LU R14, [R1+0x88] ;  /* 0x00008800010e7983 */ /* 0x000ee80000300800 */
[----:B------:R-:W3:Y:S04]  /*26fe0*/  LDL.LU R15, [R1+0x8c] ;  /* 0x00008c00010f7983 */ /* 0x000ee80000300800 */
[----:B-1----:R-:W-:Y:S04]  /*26ff0*/  STL.64 [R1+0x12e0], R6 ;  /* 0x0012e00601007387 */ /* 0x002fe80000100a00 */
[----:B------:R0:W-:Y:S04]  /*27000*/  STL.64 [R1+0x12d8], R4 ;  /* 0x0012d80401007387 */ /* 0x0001e80000100a00 */
[----:B0-----:R-:W2:Y:S04]  /*27010*/  LDL.LU R4, [R1+0x2a0] ;  /* 0x0002a00001047983 */ /* 0x001ea80000300800 */
[----:B------:R-:W2:Y:S04]  /*27020*/  LDL.LU R5, [R1+0x2a4] ;  /* 0x0002a40001057983 */ /* 0x000ea80000300800 */
[----:B------:R-:W3:Y:S04]  /*27030*/  LDL.LU R6, [R1+0x2a8] ;  /* 0x0002a80001067983 */ /* 0x000ee80000300800 */
[----:B------:R-:W3:Y:S01]  /*27040*/  LDL.LU R7, [R1+0x2ac] ;  /* 0x0002ac0001077983 */ /* 0x000ee20000300800 */
[C---:B----4-:R-:W-:Y:S03]  /*27050*/  HMMA.16816.F32 R16, R8.reuse, R24, R16 ;  /* 0x000000180810723c */ /* 0x050fe60000001810 */
        /* <DEDUP_REMOVED lines=15> */
[----:B------:R-:W4:Y:S04]  /*27150*/  LDL.LU.64 R16, [R1+0x1428] ;  /* 0x0014280001107983 */ /* 0x000f280000300a00 */
[----:B------:R0:W-:Y:S04]  /*27160*/  STL.64 [R1+0x13b0], R26 ;  /* 0x0013b01a01007387 */ /* 0x0001e80000100a00 */
[----:B------:R-:W2:Y:S04]  /*27170*/  LDL.LU R24, [R1+0x280] ;  /* 0x0002800001187983 */ /* 0x000ea80000300800 */
[----:B------:R-:W2:Y:S04]  /*27180*/  LDL.LU R25, [R1+0x284] ;  /* 0x0002840001197983 */ /* 0x000ea80000300800 */
[----:B0-----:R-:W3:Y:S04]  /*27190*/  LDL.LU R26, [R1+0x288] ;  /* 0x00028800011a7983 */ /* 0x001ee80000300800 */
[----:B------:R-:W3:Y:S01]  /*271a0*/  LDL.LU R27, [R1+0x28c] ;  /* 0x00028c00011b7983 */ /* 0x000ee20000300800 */
[----:B----4-:R-:W-:Y:S03]  /*271b0*/  HMMA.16816.F32 R8, R8, R16, R12 ;  /* 0x000000100808723c */ /* 0x010fe6000000180c */
[----:B---3--:R-:W-:Y:S04]  /*271c0*/  STL.64 [R1+0x13c8], R26 ;  /* 0x0013c81a01007387 */ /* 0x008fe80000100a00 */
[----:B--2---:R0:W-:Y:S04]  /*271d0*/  STL.64 [R1+0x13c0], R24 ;  /* 0x0013c01801007387 */ /* 0x0041e80000100a00 */
[----:B0-----:R-:W2:Y:S04]  /*271e0*/  LDL.LU R24, [R1+0x290] ;  /* 0x0002900001187983 */ /* 0x001ea80000300800 */
[----:B------:R-:W2:Y:S04]  /*271f0*/  LDL.LU R25, [R1+0x294] ;  /* 0x0002940001197983 */ /* 0x000ea80000300800 */
[----:B------:R-:W3:Y:S04]  /*27200*/  LDL.LU.64 R14, [R1+0x1420] ;  /* 0x00142000010e7983 */ /* 0x000ee80000300a00 */
[----:B------:R-:W3:Y:S01]  /*27210*/  LDL.LU.64 R12, [R1+0x1418] ;  /* 0x00141800010c7983 */ /* 0x000ee20000300a00 */
[----:B------:R-:W-:-:S03]  /*27220*/  IMAD.MOV.U32 R27, RZ, RZ, R28 ;  /* 0x000000ffff1b7224 */ /* 0x000fc600078e001c */
[----:B------:R-:W-:Y:S04]  /*27230*/  STL.64 [R1+0x80], R8 ;  /* 0x0000800801007387 */ /* 0x000fe80000100a00 */
[----:B------:R0:W-:Y:S01]  /*27240*/  STL [R1+0x88], R10 ;  /* 0x0000880a01007387 */ /* 0x0001e20000100800 */
[----:B------:R-:W-:Y:S02]  /*27250*/  IMAD.MOV.U32 R28, RZ, RZ, R11 ;  /* 0x000000ffff1c7224 */ /* 0x000fe400078e000b */
[----:B------:R-:W-:Y:S01]  /*27260*/  IMAD.MOV.U32 R26, RZ, RZ, R29 ;  /* 0x000000ffff1a7224 */ /* 0x000fe200078e001d */
[----:B0-----:R-:W4:Y:S01]  /*27270*/  LDL.64 R10, [R1+0x68] ;  /* 0x00006800010a7983 */ /* 0x001f220000100a00 */
[----:B---3--:R-:W-:Y:S03]  /*27280*/  HMMA.16816.F32 R20, R12, R22, R4 ;  /* 0x000000160c14723c */ /* 0x008fe60000001804 */
[----:B------:R-:W3:Y:S04]  /*27290*/  LDL.LU.64 R6, [R1+0x1410] ;  /* 0x0014100001067983 */ /* 0x000ee80000300a00 */
[----:B------:R-:W3:-:S15]  /*272a0*/  LDL.LU.64 R4, [R1+0x1408] ;  /* 0x0014080001047983 */ /* 0x000ede0000300a00 */
[----:B------:R-:W-:-:S01]  /*272b0*/  NOP ;  /* 0x0000000000007918 */ /* 0x000fc20000000000 */
[----:B------:R-:W-:Y:S04]  /*272c0*/  STL.64 [R1+0x6b0], R20 ;  /* 0x0006b01401007387 */ /* 0x000fe80000100a00 */
[----:B------:R0:W-:Y:S01]  /*272d0*/  STL.64 [R1+0x6b8], R22 ;  /* 0x0006b81601007387 */ /* 0x0001e20000100a00 */
[----:B------:R-:W-:-:S03]  /*272e0*/  IMAD.MOV.U32 R29, RZ, RZ, R20 ;  /* 0x000000ffff1d7224 */ /* 0x000fc600078e0014 */
[----:B0-----:R-:W4:Y:S04]  /*272f0*/  LDL.LU.64 R22, [R1+0x1400] ;  /* 0x0014000001167983 */ /* 0x001f280000300a00 */
[----:B------:R-:W4:Y:S04]  /*27300*/  LDL.LU.64 R20, [R1+0x13f8] ;  /* 0x0013f80001147983 */ /* 0x000f280000300a00 */
[----:B------:R-:W-:Y:S01]  /*27310*/  STL [R1+0xef4], R29 ;  /* 0x000ef41d01007387 */ /* 0x000fe20000100800 */
[----:B----4-:R-:W-:-:S15]  /*27320*/  HMMA.16816.F32 R20, R12, R10, R20 ;  /* 0x0000000a0c14723c */ /* 0x010fde0000001814 */
[----:B------:R-:W-:-:S08]  /*27330*/  NOP ;  /* 0x0000000000007918 */ /* 0x000fd00000000000 */
[----:B------:R-:W-:Y:S04]  /*27340*/  STL.64 [R1+0x610], R20 ;  /* 0x0006101401007387 */ /* 0x000fe80000100a00 */
[----:B------:R0:W-:Y:S04]  /*27350*/  STL.64 [R1+0x618], R22 ;  /* 0x0006181601007387 */ /* 0x0001e80000100a00 */
[----:B0-----:R-:W3:Y:S02]  /*27360*/  LDL.LU.64 R22, [R1+0x13f0] ;  /* 0x0013f00001167983 */ /* 0x001ee40000300a00 */
[----:B---3--:R-:W-:Y:S02]  /*27370*/  HMMA.16816.F32 R20, R12, R22, R4 ;  /* 0x000000160c14723c */ /* 0x008fe40000001804 */
[----:B------:R-:W3:Y:S04]  /*27380*/  LDL.LU.64 R6, [R1+0x13e8] ;  /* 0x0013e80001067983 */ /* 0x000ee80000300a00 */
[----:B------:R-:W3:-:S15]  /*27390*/  LDL.LU.64 R4, [R1+0x13e0] ;  /* 0x0013e00001047983 */ /* 0x000ede0000300a00 */
[----:B------:R-:W-:-:S02]  /*273a0*/  NOP ;  /* 0x0000000000007918 */ /* 0x000fc40000000000 */
[----:B------:R-:W-:Y:S04]  /*273b0*/  STL.64 [R1+0x5a0], R20 ;  /* 0x0005a01401007387 */ /* 0x000fe80000100a00 */
[----:B------:R0:W-:Y:S04]  /*273c0*/  STL.64 [R1+0x5a8], R22 ;  /* 0x0005a81601007387 */ /* 0x0001e80000100a00 */
[----:B0-----:R-:W3:Y:S02]  /*273d0*/  LDL.LU.64 R22, [R1+0x13d8] ;  /* 0x0013d80001167983 */ /* 0x001ee40000300a00 */
[----:B---3--:R-:W-:-:S15]  /*273e0*/  HMMA.16816.F32 R4, R12, R22, R4 ;  /* 0x000000160c04723c */ /* 0x008fde0000001804 */
[----:B------:R-:W-:-:S08]  /*273f0*/  NOP ;  /* 0x0000000000007918 */ /* 0x000fd00000000000 */
[----:B------:R-:W-:Y:S04]  /*27400*/  STL.64 [R1+0x520], R4 ;  /* 0x0005200401007387 */ /* 0x000fe80000100a00 */
[----:B------:R0:W-:Y:S02]  /*27410*/  STL.64 [R1+0x528], R6 ;  /* 0x0005280601007387 */ /* 0x0001e40000100a00 */
[----:B0-----:R-:W-:Y:S02]  /*27420*/  IMAD.MOV.U32 R7, RZ, RZ, R22 ;  /* 0x000000ffff077224 */ /* 0x001fe400078e0016 */
[----:B------:R-:W-:Y:S02]  /*27430*/  IMAD.MOV.U32 R6, RZ, RZ, R23 ;  /* 0x000000ffff067224 */ /* 0x000fe400078e0017 */
[----:B------:R-:W2:Y:S02]  /*27440*/  LDL.LU.64 R22, [R1+0x13d0] ;  /* 0x0013d00001167983 */ /* 0x000ea40000300a00 */
[----:B--2---:R-:W-:Y:S02]  /*27450*/  HMMA.16816.F32 R20, R12, R22, R24 ;  /* 0x000000160c14723c */ /* 0x004fe40000001818 */
[----:B------:R-:W2:Y:S04]  /*27460*/  LDL.LU.64 R26, [R1+0x13c8] ;  /* 0x0013c800011a7983 */ /* 0x000ea80000300a00 */
[----:B------:R-:W2:-:S15]  /*27470*/  LDL.LU.64 R24, [R1+0x13c0] ;  /* 0x0013c00001187983 */ /* 0x000e9e0000300a00 */
[----:B------:R-:W-:-:S02]  /*27480*/  NOP ;  /* 0x0000000000007918 */ /* 0x000fc40000000000 */
[----:B------:R-:W-:Y:S04]  /*27490*/  STL.64 [R1+0x2d0], R20 ;  /* 0x0002d01401007387 */ /* 0x000fe80000100a00 */
[----:B------:R0:W-:Y:S04]  /*274a0*/  STL.64 [R1+0x2d8], R22 ;  /* 0x0002d81601007387 */ /* 0x0001e80000100a00 */
        /* <DEDUP_REMOVED lines=9> */
[----:B--2---:R-:W-:Y:S02]  /*27540*/  HMMA.16816.F32 R24, R12, R26, R20 ;  /* 0x0000001a0c18723c */ /* 0x004fe40000001814 */
[----:B------:R-:W2:-:S15]  /*27550*/  LDL.LU R23, [R1+0x1398] ;  /* 0x0013980001177983 */ /* 0x000e9e0000300800 */
[----:B------:R-:W-:-:S06]  /*27560*/  NOP ;  /* 0x0000000000007918 */ /* 0x000fcc0000000000 */
[----:B------:R-:W-:Y:S04]  /*27570*/  STL.64 [R1+0x2b0], R24 ;  /* 0x0002b01801007387 */ /* 0x000fe80000100a00 */
[----:B------:R0:W-:Y:S04]  /*27580*/  STL.64 [R1+0x2b8], R26 ;  /* 0x0002b81a01007387 */ /* 0x0001e80000100a00 */
[----:B0-----:R-:W3:Y:S04]  /*27590*/  LDL.LU.64 R26, [R1+0x1390] ;  /* 0x00139000011a7983 */ /* 0x001ee80000300a00 */
[----:B------:R-:W3:Y:S01]  /*275a0*/  LDL.LU.64 R24, [R1+0x1388] ;  /* 0x0013880001187983 */ /* 0x000ee20000300a00 */
[----:B------:R-:W-:-:S02]  /*275b0*/  IMAD.MOV.U32 R3, RZ, RZ, R18 ;  /* 0x000000ffff037224 */ /* 0x000fc400078e0012 */
[----:B------:R-:W-:Y:S01]  /*275c0*/  IMAD.MOV.U32 R0, RZ, RZ, R19 ;  /* 0x000000ffff007224 */ /* 0x000fe200078e0013 */
[----:B---3--:R-:W-:Y:S01]  /*275d0*/  HMMA.16816.F32 R12, R12, R18, R24 ;  /* 0x000000120c0c723c */ /* 0x008fe20000001818 */
[----:B------:R-:W3:Y:S04]  /*275e0*/  LDL.LU.64 R26, [R1+0x1380] ;  /* 0x00138000011a7983 */ /* 0x000ee80000300a00 */
[----:B------:R-:W3:-:S15]  /*275f0*/  LDL.LU.64 R24, [R1+0x1378] ;  /* 0x0013780001187983 */ /* 0x000ede0000300a00 */
[----:B------:R-:W-:-:S03]  /*27600*/  NOP ;  /* 0x0000000000007918 */ /* 0x000fc60000000000 */
[----:B------:R-:W-:Y:S04]  /*27610*/  STL.64 [R1+0x270], R12 ;  /* 0x0002700c01007387 */ /* 0x000fe80000100a00 */
[----:B------:R0:W-:Y:S04]  /*27620*/  STL.64 [R1+0x278], R14 ;  /* 0x0002780e01007387 */ /* 0x0001e80000100a00 */
[----:B------:R-:W3:Y:S04]  /*27630*/  LDL.LU.64 R18, [R1+0x1370] ;  /* 0x0013700001127983 */ /* 0x000ee80000300a00 */
[----:B------:R-:W3:Y:S04]  /*27640*/  LDL.LU.64 R16, [R1+0x1368] ;  /* 0x0013680001107983 */ /* 0x000ee80000300a00 */
[----:B0-----:R-:W3:Y:S02]  /*27650*/  LDL.64 R14, [R1+0x78] ;  /* 0x00007800010e7983 */ /* 0x001ee40000100a00 */
[----:B---3--:R-:W-:-:S15]  /*27660*/  HMMA.16816.F32 R24, R16, R14, R24 ;  /* 0x0000000e1018723c */ /* 0x008fde0000001818 */
[----:B------:R-:W-:-:S08]  /*27670*/  NOP ;  /* 0x0000000000007918 */ /* 0x000fd00000000000 */
[----:B------:R-:W-:Y:S04]  /*27680*/  STL.64 [R1+0x680], R24 ;  /* 0x0006801801007387 */ /* 0x000fe80000100a00 */
[----:B------:R0:W-:Y:S04]  /*27690*/  STL.64 [R1+0x688], R26 ;  /* 0x0006881a01007387 */ /* 0x0001e80000100a00 */
[----:B0-----:R-:W3:Y:S04]  /*276a0*/  LDL.LU.64 R26, [R1+0x1360] ;  /* 0x00136000011a7983 */ /* 0x001ee80000300a00 */
[----:B------:R-:W3:Y:S01]  /*276b0*/  LDL.LU.64 R24, [R1+0x1358] ;  /* 0x0013580001187983 */ /* 0x000ee20000300a00 */
[----:B------:R-:W-:-:S02]  /*276c0*/  IMAD.MOV.U32 R5, RZ, RZ, R15 ;  /* 0x000000ffff057224 */ /* 0x000fc400078e000f */
[----:B------:R-:W-:Y:S02]  /*276d0*/  IMAD.MOV.U32 R4, RZ, RZ, R14 ;  /* 0x000000ffff047224 */ /* 0x000fe400078e000e */
[----:B---3--:R-:W-:-:S15]  /*276e0*/  HMMA.16816.F32 R12, R16, R10, R24 ;  /* 0x0000000a100c723c */ /* 0x008fde0000001818 */
[----:B------:R-:W-:-:S08]  /*276f0*/  NOP ;  /* 0x0000000000007918 */ /* 0x000fd00000000000 */
[----:B------:R-:W-:Y:S04]  /*27700*/  STL.64 [R1+0x5e0], R12 ;  /* 0x0005e00c01007387 */ /* 0x000fe80000100a00 */
[----:B------:R-:W-:Y:S04]  /*27710*/  STL.64 [R1+0x5e8], R14 ;  /* 0x0005e80e01007387 */ /* 0x000fe80000100a00 */
[----:B------:R-:W3:Y:S01]  /*27720*/  LDL.64 R26, [R1+0x38] ;  /* 0x00003800011a7983 */ /* 0x000ee20000100a00 */
[----:B------:R-:W-:Y:S02]  /*27730*/  IMAD.MOV.U32 R25, RZ, RZ, R10 ;  /* 0x000000ffff197224 */ /* 0x000fe400078e000a */
[----:B------:R-:W-:-:S02]  /*27740*/  IMAD.MOV.U32 R24, RZ, RZ, R11 ;  /* 0x000000ffff187224 */ /* 0x000fc400078e000b */
[----:B--2---:R0:W1:Y:S04]  /*27750*/  LDSM.16.MT88.4 R8, [R23+UR4+0x3080] ;  /* 0x003080041708783b */ /* 0x0040680008004200 */
[----:B---3--:R-:W-:Y:S04]  /*27760*/  STL.64 [R1+0x1320], R26 ;  /* 0x0013201a01007387 */ /* 0x008fe80000100a00 */
[----:B------:R-:W-:Y:S04]  /*27770*/  STL.64 [R1+0x1318], R24 ;  /* 0x0013181801007387 */ /* 0x000fe80000100a00 */
[----:B------:R-:W2:Y:S04]  /*27780*/  LDL.LU R20, [R1+0x300] ;  /* 0x0003000001147983 */ /* 0x000ea80000300800 */
[----:B------:R-:W2:Y:S04]  /*27790*/  LDL.LU R21, [R1+0x304] ;  /* 0x0003040001157983 */ /* 0x000ea80000300800 */
[----:B------:R-:W3:Y:S04]  /*277a0*/  LDL.LU R22, [R1+0x308] ;  /* 0x0003080001167983 */ /* 0x000ee80000300800 */
[----:B0-----:R-:W3:Y:S04]  /*277b0*/  LDL.LU R23, [R1+0x30c] ;  /* 0x00030c0001177983 */ /* 0x001ee80000300800 */
[----:B---3--:R0:W-:Y:S04]  /*277c0*/  STL.64 [R1+0x1300], R22 ;  /* 0x0013001601007387 */ /* 0x0081e80000100a00 */
[----:B--2---:R2:W-:Y:S01]  /*277d0*/  STL.64 [R1+0x12f8], R20 ;  /* 0x0012f81401007387 */ /* 0x0045e20000100a00 */
[----:B0-----:R-:W-:-:S02]  /*277e0*/  IMAD.MOV.U32 R22, RZ, RZ, R2 ;  /* 0x000000ffff167224 */ /* 0x001fc400078e0002 */
[----:B------:R-:W-:Y:S01]  /*277f0*/  IMAD.MOV.U32 R23, RZ, RZ, R29 ;  /* 0x000000ffff177224 */ /* 0x000fe200078e001d */
[----:B------:R-:W3:Y:S04]  /*27800*/  LDL.LU R2, [R1+0x1350] ;  /* 0x0013500001027983 */ /* 0x000ee80000300800 */
[----:B------:R0:W-:Y:S04]  /*27810*/  STL.64 [R1+0x1328], R22 ;  /* 0x0013281601007387 */ /* 0x0001e80000100a00 */
[----:B--2---:R-:W2:Y:S04]  /*27820*/  LDL.LU R20, [R1+0x240] ;  /* 0x0002400001147983 */ /* 0x004ea80000300800 */
[----:B------:R-:W2:Y:S04]  /*27830*/  LDL.LU R21, [R1+0x244] ;  /* 0x0002440001157983 */ /* 0x000ea80000300800 */
[----:B0-----:R-:W4:Y:S04]  /*27840*/  LDL.LU R22, [R1+0x248] ;  /* 0x0002480001167983 */ /* 0x001f280000300800 */
[----:B------:R-:W4:Y:S04]  /*27850*/  LDL.LU R23, [R1+0x24c] ;  /* 0x00024c0001177983 */ /* 0x000f280000300800 */
[----:B----4-:R0:W-:Y:S04]  /*27860*/  STL.64 [R1+0x1338], R22 ;  /* 0x0013381601007387 */ /* 0x0101e80000100a00 */
[----:B--2---:R-:W-:Y:S04]  /*27870*/  STL.64 [R1+0x1330], R20 ;  /* 0x0013301401007387 */ /* 0x004fe80000100a00 */
[----:B0-----:R-:W2:Y:S04]  /*27880*/  LDL.64 R22, [R1+0x58] ;  /* 0x0000580001167983 */ /* 0x001ea80000100a00 */
[----:B------:R-:W4:Y:S04]  /*27890*/  LDL.LU R12, [R1+0x230] ;  /* 0x00023000010c7983 */ /* 0x000f280000300800 */
[----:B------:R-:W4:Y:S04]  /*278a0*/  LDL.LU R13, [R1+0x234] ;  /* 0x00023400010d7983 */ /* 0x000f280000300800 */
[----:B------:R-:W3:Y:S04]  /*278b0*/  LDL.LU R14, [R1+0x238] ;  /* 0x00023800010e7983 */ /* 0x000ee80000300800 */
[----:B------:R-:W3:Y:S01]  /*278c0*/  LDL.LU R15, [R1+0x23c] ;  /* 0x00023c00010f7983 */ /* 0x000ee20000300800 */
[----:B------:R-:W-:-:S02]  /*278d0*/  IMAD.MOV.U32 R24, RZ, RZ, R4 ;  /* 0x000000ffff187224 */ /* 0x000fc400078e0004 */
[----:B------:R-:W-:Y:S02]  /*278e0*/  IMAD.MOV.U32 R25, RZ, RZ, R5 ;  /* 0x000000ffff197224 */ /* 0x000fe400078e0005 */
[----:B------:R-:W-:Y:S02]  /*278f0*/  IMAD.MOV.U32 R27, RZ, RZ, R6 ;  /* 0x000000ffff1b7224 */ /* 0x000fe400078e0006 */
[----:B------:R-:W-:Y:S01]  /*27900*/  IMAD.MOV.U32 R26, RZ, RZ, R7 ;  /* 0x000000ffff1a7224 */ /* 0x000fe200078e0007 */
[----:B---3--:R-:W-:Y:S04]  /*27910*/  STL.64 [R1+0x1348], R14 ;  /* 0x0013480e01007387 */ /* 0x008fe80000100a00 */
[----:B----4-:R0:W-:Y:S04]  /*27920*/  STL.64 [R1+0x1340], R12 ;  /* 0x0013400c01007387 */ /* 0x0101e80000100a00 */
[----:B0-----:R-:W2:Y:S04]  /*27930*/  LDL.LU R12, [R1+0x250] ;  /* 0x00025000010c7983 */ /* 0x001ea80000300800 */
[----:B------:R-:W2:Y:S04]  /*27940*/  LDL.LU R13, [R1+0x254] ;  /* 0x00025400010d7983 */ /* 0x000ea80000300800 */
[----:B------:R-:W2:Y:S04]  /*27950*/  LDL.LU R14, [R1+0x258] ;  /* 0x00025800010e7983 */ /* 0x000ea80000300800 */
[----:B------:R-:W2:Y:S04]  /*27960*/  LDL.LU R15, [R1+0x25c] ;  /* 0x00025c00010f7983 */ /* 0x000ea80000300800 */
[----:B------:R-:W3:Y:S04]  /*27970*/  LDL.LU R4, [R1+0x220] ;  /* 0x0002200001047983 */ /* 0x000ee80000300800 */
[----:B------:R-:W3:Y:S04]  /*27980*/  LDL.LU R5, [R1+0x224] ;  /* 0x0002240001057983 */ /* 0x000ee80000300800 */
[----:B------:R-:W4:Y:S04]  /*27990*/  LDL.LU R6, [R1+0x228] ;  /* 0x0002280001067983 */ /* 0x000f280000300800 */
[----:B------:R-:W4:Y:S04]  /*279a0*/  LDL.LU R7, [R1+0x22c] ;  /* 0x00022c0001077983 */ /* 0x000f280000300800 */
[----:B----4-:R0:W-:Y:S04]  /*279b0*/  STL.64 [R1+0x12f0], R6 ;  /* 0x0012f00601007387 */ /* 0x0101e80000100a00 */
[----:B---3--:R3:W-:Y:S04]  /*279c0*/  STL.64 [R1+0x12e8], R4 ;  /* 0x0012e80401007387 */ /* 0x0087e80000100a00 */
[----:B0-----:R-:W4:Y:S01]  /*279d0*/  LDL.64 R6, [R1+0x18] ;  /* 0x0000180001067983 */ /* 0x001f220000100a00 */
[----:B--2---:R-:W-:Y:S03]  /*279e0*/  HMMA.16816.F32 R12, R16, R22, R12 ;  /* 0x00000016100c723c */ /* 0x004fe6000000180c */
[----:B----4-:R0:W-:Y:S04]  /*279f0*/  STL.64 [R1+0x1308], R6 ;  /* 0x0013080601007387 */ /* 0x0101e80000100a00 */
[----:B---3--:R-:W2:Y:S04]  /*27a00*/  LDL.LU R4, [R1+0x310] ;  /* 0x0003100001047983 */ /* 0x008ea80000300800 */
[----:B------:R-:W2:Y:S04]  /*27a10*/  LDL.LU R5, [R1+0x314] ;  /* 0x0003140001057983 */ /* 0x000ea80000300800 */
[----:B0-----:R-:W2:Y:S04]  /*27a20*/  LDL.LU R6, [R1+0x318] ;  /* 0x0003180001067983 */ /* 0x001ea80000300800 */
[----:B------:R-:W2:Y:S04]  /*27a30*/  LDL.LU R7, [R1+0x31c] ;  /* 0x00031c0001077983 */ /* 0x000ea80000300800 */
[----:B-1----:R-:W-:Y:S04]  /*27a40*/  STL.64 [R1+0x1270], R10 ;  /* 0x0012700a01007387 */ /* 0x002fe80000100a00 */
[----:B------:R0:W-:Y:S04]  /*27a50*/  STL.64 [R1+0x1268], R8 ;  /* 0x0012680801007387 */ /* 0x0001e80000100a00 */
[----:B0-----:R-:W3:Y:S04]  /*27a60*/  LDL.LU R8, [R1+0x390] ;  /* 0x0003900001087983 */ /* 0x001ee80000300800 */
[----:B------:R-:W3:Y:S04]  /*27a70*/  LDL.LU R9, [R1+0x394] ;  /* 0x0003940001097983 */ /* 0x000ee80000300800 */
[----:B------:R-:W4:Y:S04]  /*27a80*/  LDL.LU R10, [R1+0x398] ;  /* 0x00039800010a7983 */ /* 0x000f280000300800 */
[----:B------:R-:W4:Y:S01]  /*27a90*/  LDL.LU R11, [R1+0x39c] ;  /* 0x00039c00010b7983 */ /* 0x000f220000300800 */
[----:B------:R-:W0:Y:S03]  /*27aa0*/  S2R R29, SR_TID.X ;  /* 0x00000000001d7919 */ /* 0x000e260000002100 */
[----:B----4-:R-:W-:Y:S04]  /*27ab0*/  STL.64 [R1+0x12c8], R10 ;  /* 0x0012c80a01007387 */ /* 0x010fe80000100a00 */
[----:B---3--:R1:W-:Y:S04]  /*27ac0*/  STL.64 [R1+0x12c0], R8 ;  /* 0x0012c00801007387 */ /* 0x0083e80000100a00 */
[----:B------:R-:W-:Y:S04]  /*27ad0*/  STL.64 [R1+0x570], R12 ;  /* 0x0005700c01007387 */ /* 0x000fe80000100a00 */
[----:B------:R3:W-:Y:S01]  /*27ae0*/  STL.64 [R1+0x578], R14 ;  /* 0x0005780e01007387 */ /* 0x0007e20000100a00 */
[----:B-1----:R-:W-:-:S02]  /*27af0*/  IMAD.MOV.U32 R9, RZ, RZ, R22 ;  /* 0x000000ffff097224 */ /* 0x002fc400078e0016 */
[----:B------:R-:W-:Y:S01]  /*27b00*/  IMAD.MOV.U32 R8, RZ, RZ, R23 ;  /* 0x000000ffff087224 */ /* 0x000fe200078e0017 */
[----:B---3--:R-:W3:Y:S04]  /*27b10*/  LDL.LU.64 R14, [R1+0x1348] ;  /* 0x00134800010e7983 */ /* 0x008ee80000300a00 */
[----:B------:R-:W3:Y:S04]  /*27b20*/  LDL.LU.64 R12, [R1+0x1340] ;  /* 0x00134000010c7983 */ /* 0x000ee80000300a00 */
[----:B------:R-:W4:Y:S04]  /*27b30*/  LDL.LU.64 R22, [R1+0x1338] ;  /* 0x0013380001167983 */ /* 0x000f280000300a00 */
[----:B------:R-:W4:Y:S01]  /*27b40*/  LDL.LU.64 R20, [R1+0x1330] ;  /* 0x0013300001147983 */ /* 0x000f220000300a00 */
[----:B------:R-:W-:Y:S01]  /*27b50*/  IMAD.MOV.U32 R10, RZ, RZ, R24 ;  /* 0x000000ffff0a7224 */ /* 0x000fe200078e0018 */
[----:B0-----:R-:W-:Y:S01]  /*27b60*/  LOP3.LUT R24, R29, 0x7, RZ, 0xc0, !PT ;  /* 0x000000071d187812 */ /* 0x001fe200078ec0ff */
[----:B------:R-:W-:-:S02]  /*27b70*/  IMAD.MOV.U32 R11, RZ, RZ, R25 ;  /* 0x000000ffff0b7224 */ /* 0x000fc400078e0019 */
[C---:B------:R-:W-:Y:S02]  /*27b80*/  IMAD.SHL.U32 R25, R29.reuse, 0x80, RZ ;  /* 0x000000801d197824 */ /* 0x040fe400078e00ff */
[----:B------:R-:W-:Y:S02]  /*27b90*/  IMAD.SHL.U32 R29, R29, 0x2, RZ ;  /* 0x000000021d1d7824 */ /* 0x000fe400078e00ff */
[----:B------:R-:W-:-:S05]  /*27ba0*/  IMAD R24, R24, 0x110, RZ ;  /* 0x0000011018187824 */ /* 0x000fca00078e02ff */
[----:B------:R-:W-:-:S04]  /*27bb0*/  LOP3.LUT R29, R24, 0x10, R29, 0x78, !PT ;  /* 0x00000010181d7812 */ /* 0x000fc800078e781d */
[----:B------:R-:W-:Y:S02]  /*27bc0*/  LOP3.LUT R29, R29, 0x800, R25, 0xf8, !PT ;  /* 0x000008001d1d7812 */ /* 0x000fe400078ef819 */
[----:B----4-:R-:W-:Y:S01]  /*27bd0*/  HMMA.16816.F32 R24, R16, R26, R20 ;  /* 0x0000001a1018723c */ /* 0x010fe20000001814 */
[----:B------:R-:W2:-:S15]  /*27be0*/  LDL.LU.64 R22, [R1+0x1328] ;  /* 0x0013280001167983 */ /* 0x000e9e0000300a00 */
[----:B------:R-:W-:-:S07]  /*27bf0*/  NOP ;  /* 0x0000000000007918 */ /* 0x000fce0000000000 */
[----:B------:R-:W-:Y:S04]  /*27c00*/  STL.64 [R1+0x2e0], R24 ;  /* 0x0002e01801007387 */ /* 0x000fe80000100a00 */
[----:B------:R0:W-:Y:S04]  /*27c10*/  STL.64 [R1+0x2e8], R26 ;  /* 0x0002e81a01007387 */ /* 0x0001e80000100a00 */
[----:B0-----:R-:W3:Y:S01]  /*27c20*/  LDL.LU.64 R26, [R1+0x1320] ;  /* 0x00132000011a7983 */ /* 0x001ee20000300a00 */
[----:B------:R-:W-:-:S03]  /*27c30*/  LOP3.LUT R29, R29, 0x40, RZ, 0x3c, !PT ;  /* 0x000000401d1d7812 */ /* 0x000fc600078e3cff */
[----:B------:R-:W4:Y:S01]  /*27c40*/  LDL.LU.64 R24, [R1+0x1318] ;  /* 0x0013180001187983 */ /* 0x000f220000300a00 */
[----:B---3--:R-:W-:Y:S06]  /*27c50*/  HMMA.16816.F32 R12, R16, R26, R12 ;  /* 0x0000001a100c723c */ /* 0x008fec000000180c */
[----:B------:R-:W-:-:S15]  /*27c60*/  STL.64 [R1+0x12a8], R26 ;  /* 0x0012a81a01007387 */ /* 0x000fde0000100a00 */
[----:B------:R-:W-:-:S02]  /*27c70*/  NOP ;  /* 0x0000000000007918 */ /* 0x000fc40000000000 */
[----:B------:R-:W-:Y:S04]  /*27c80*/  STL.64 [R1+0x1a0], R12 ;  /* 0x0001a00c01007387 */ /* 0x000fe80000100a00 */
[----:B------:R-:W-:Y:S04]  /*27c90*/  STL.64 [R1+0x1a8], R14 ;  /* 0x0001a80e01007387 */ /* 0x000fe80000100a00 */
[----:B------:R-:W0:Y:S01]  /*27ca0*/  LDSM.16.MT88.4 R12, [R29+UR4+0x3000] ;  /* 0x003000041d0c783b */ /* 0x000e220008004200 */
[----:B--2---:R-:W-:Y:S03]  /*27cb0*/  HMMA.16816.F32 R20, R16, R22, R4 ;  /* 0x000000161014723c */ /* 0x004fe60000001804 */
[----:B0-----:R0:W-:Y:S04]  /*27cc0*/  STL.64 [R1+0x1210], R14 ;  /* 0x0012100e01007387 */ /* 0x0011e80000100a00 */
[----:B------:R-:W-:Y:S01]  /*27cd0*/  STL.64 [R1+0x1208], R12 ;  /* 0x0012080c01007387 */ /* 0x000fe20000100a00 */
[----:B0-----:R-:W-:-:S03]  /*27ce0*/  IMAD.MOV.U32 R14, RZ, RZ, R3 ;  /* 0x000000ffff0e7224 */ /* 0x001fc600078e0003 */
[----:B------:R-:W2:Y:S04]  /*27cf0*/  LDL.LU R3, [R1+0x1310] ;  /* 0x0013100001037983 */ /* 0x000ea80000300800 */
[----:B------:R-:W3:Y:S08]  /*27d00*/  LDL.LU.64 R6, [R1+0x1308] ;  /* 0x0013080001067983 */ /* 0x000ef00000300a00 */
[----:B------:R-:W-:Y:S04]  /*27d10*/  STL.64 [R1+0x290], R20 ;  /* 0x0002901401007387 */ /* 0x000fe80000100a00 */
[----:B------:R0:W-:Y:S04]  /*27d20*/  STL.64 [R1+0x298], R22 ;  /* 0x0002981601007387 */ /* 0x0001e80000100a00 */
[----:B0-----:R-:W3:Y:S04]  /*27d30*/  LDL.LU.64 R22, [R1+0x1300] ;  /* 0x0013000001167983 */ /* 0x001ee80000300a00 */
[----:B------:R-:W3:Y:S01]  /*27d40*/  LDL.LU.64 R20, [R1+0x12f8] ;  /* 0x0012f80001147983 */ /* 0x000ee20000300a00 */
[----:B------:R-:W-:Y:S01]  /*27d50*/  IMAD.MOV.U32 R15, RZ, RZ, R0 ;  /* 0x000000ffff0f7224 */ /* 0x000fe200078e0000 */
[----:B---3--:R-:W-:Y:S06]  /*27d60*/  HMMA.16816.F32 R20, R16, R6, R20 ;  /* 0x000000061014723c */ /* 0x008fec0000001814 */
[----:B------:R-:W-:-:S15]  /*27d70*/  IMAD.MOV.U32 R0, RZ, RZ, R7 ;  /* 0x000000ffff007224 */ /* 0x000fde00078e0007 */
[----:B------:R-:W-:-:S02]  /*27d80*/  NOP ;  /* 0x0000000000007918 */ /* 0x000fc40000000000 */
[----:B------:R0:W-:Y:S04]  /*27d90*/  STL.64 [R1+0x280], R20 ;  /* 0x0002801401007387 */ /* 0x0001e80000100a00 */
[----:B------:R-:W-:Y:S01]  /*27da0*/  STL.64 [R1+0x288], R22 ;  /* 0x0002881601007387 */ /* 0x000fe20000100a00 */
[----:B0-----:R-:W-:-:S03]  /*27db0*/  IMAD.MOV.U32 R20, RZ, RZ, R6 ;  /* 0x000000ffff147224 */ /* 0x001fc600078e0006 */
[----:B------:R-:W3:Y:S04]  /*27dc0*/  LDL.LU.64 R6, [R1+0x12f0] ;  /* 0x0012f00001067983 */ /* 0x000ee80000300a00 */
[----:B------:R-:W3:Y:S04]  /*27dd0*/  LDL.LU.64 R4, [R1+0x12e8] ;  /* 0x0012e80001047983 */ /* 0x000ee80000300a00 */
[----:B------:R0:W-:Y:S04]  /*27de0*/  STL [R1+0x12d0], R20 ;  /* 0x0012d01401007387 */ /* 0x0001e80000100800 */
[----:B0-----:R-:W4:Y:S04]  /*27df0*/  LDL.LU R20, [R1+0x3a0] ;  /* 0x0003a00001147983 */ /* 0x001f280000300800 */
[----:B------:R-:W4:Y:S04]  /*27e00*/  LDL.LU R21, [R1+0x3a4] ;  /* 0x0003a40001157983 */ /* 0x000f280000300800 */
[----:B------:R-:W4:Y:S04]  /*27e10*/  LDL.LU R22, [R1+0x3a8] ;  /* 0x0003a80001167983 */ /* 0x000f280000300800 */
[----:B------:R-:W4:Y:S01]  /*27e20*/  LDL.LU R23, [R1+0x3ac] ;  /* 0x0003ac0001177983 */ /* 0x000f220000300800 */
[----:B---3--:R-:W-:Y:S03]  /*27e30*/  HMMA.16816.F32 R12, R16, R14, R4 ;  /* 0x0000000e100c723c */ /* 0x008fe60000001804 */
[----:B------:R-:W4:Y:S04]  /*27e40*/  LDL.LU.64 R6, [R1+0x12e0] ;  /* 0x0012e00001067983 */ /* 0x000f280000300a00 */
[----:B------:R-:W4:Y:S04]  /*27e50*/  LDL.LU.64 R4, [R1+0x12d8] ;  /* 0x0012d80001047983 */ /* 0x000f280000300a00 */
[----:B------:R-:W0:-:S12]  /*27e60*/  LDSM.16.MT88.4 R16, [R29+UR4+0x3080] ;  /* 0x003080041d10783b */ /* 0x000e180008004200 */
[----:B------:R1:W-:Y:S04]  /*27e70*/  STL.64 [R1+0x120], R12 ;  /* 0x0001200c01007387 */ /* 0x0003e80000100a00 */
[----:B------:R3:W-:Y:S04]  /*27e80*/  STL.64 [R1+0x128], R14 ;  /* 0x0001280e01007387 */ /* 0x0007e80000100a00 */
[----:B-1----:R-:W2:Y:S04]  /*27e90*/  LDL.LU R12, [R1+0x440] ;  /* 0x00044000010c7983 */ /* 0x002ea80000300800 */
[----:B------:R-:W2:Y:S04]  /*27ea0*/  LDL.LU R13, [R1+0x444] ;  /* 0x00044400010d7983 */ /* 0x000ea80000300800 */
[----:B---3--:R-:W3:Y:S04]  /*27eb0*/  LDL.LU R14, [R1+0x448] ;  /* 0x00044800010e7983 */ /* 0x008ee80000300800 */
[----:B------:R-:W3:Y:S01]  /*27ec0*/  LDL.LU R15, [R1+0x44c] ;  /* 0x00044c00010f7983 */ /* 0x000ee20000300800 */
[----:B------:R-:W-:-:S02]  /*27ed0*/  IMAD.MOV.U32 R26, RZ, RZ, R9 ;  /* 0x000000ffff1a7224 */ /* 0x000fc400078e0009 */
[----:B------:R-:W-:Y:S02]  /*27ee0*/  IMAD.MOV.U32 R27, RZ, RZ, R8 ;  /* 0x000000ffff1b7224 */ /* 0x000fe400078e0008 */
[----:B----4-:R-:W-:Y:S01]  /*27ef0*/  HMMA.16816.F32 R8, R4, R10, R20 ;  /* 0x0000000a0408723c */ /* 0x010fe20000001814 */
[----:B---3--:R-:W-:Y:S04]  /*27f00*/  STL.64 [R1+0x12b8], R14 ;  /* 0x0012b80e01007387 */ /* 0x008fe80000100a00 */
[----:B--2---:R1:W-:Y:S04]  /*27f10*/  STL.64 [R1+0x12b0], R12 ;  /* 0x0012b00c01007387 */ /* 0x0043e80000100a00 */
[----:B-1----:R-:W2:Y:S04]  /*27f20*/  LDL.LU R12, [R1+0x450] ;  /* 0x00045000010c7983 */ /* 0x002ea80000300800 */
[----:B------:R-:W2:Y:S04]  /*27f30*/  LDL.LU R13, [R1+0x454] ;  /* 0x00045400010d7983 */ /* 0x000ea80000300800 */
[----:B------:R-:W2:Y:S04]  /*27f40*/  LDL.LU R14, [R1+0x458] ;  /* 0x00045800010e7983 */ /* 0x000ea80000300800 */
[----:B------:R-:W2:Y:S04]  /*27f50*/  LDL.LU R15, [R1+0x45c] ;  /* 0x00045c00010f7983 */ /* 0x000ea80000300800 */
[----:B0-----:R-:W-:Y:S04]  /*27f60*/  STL.64 [R1+0x11a0], R18 ;  /* 0x0011a01201007387 */ /* 0x001fe80000100a00 */
[----:B------:R-:W-:Y:S04]  /*27f70*/  STL.64 [R1+0x1198], R16 ;  /* 0x0011981001007387 */ /* 0x000fe80000100a00 */
[----:B------:R-:W3:Y:S04]  /*27f80*/  LDL.LU R20, [R1+0x12d0] ;  /* 0x0012d00001147983 */ /* 0x000ee80000300800 */
[----:B------:R-:W-:Y:S04]  /*27f90*/  STL.64 [R1+0x6a0], R8 ;  /* 0x0006a00801007387 */ /* 0x000fe80000100a00 */
[----:B------:R0:W-:Y:S04]  /*27fa0*/  STL.64 [R1+0x6a8], R10 ;  /* 0x0006a80a01007387 */ /* 0x0001e80000100a00 */
[----:B0-----:R-:W4:Y:S04]  /*27fb0*/  LDL.LU.64 R10, [R1+0x12c8] ;  /* 0x0012c800010a7983 */ /* 0x001f280000300a00 */
[----:B------:R-:W4:Y:S01]  /*27fc0*/  LDL.LU.64 R8, [R1+0x12c0] ;  /* 0x0012c00001087983 */ /* 0x000f220000300a00 */
[----:B------:R-:W-:-:S02]  /*27fd0*/  IMAD.MOV.U32 R18, RZ, RZ, R25 ;  /* 0x000000ffff127224 */ /* 0x000fc400078e0019 */
[----:B------:R-:W-:Y:S01]  /*27fe0*/  IMAD.MOV.U32 R19, RZ, RZ, R24 ;  /* 0x000000ffff137224 */ /* 0x000fe200078e0018 */
[----:B------:R-:W0:Y:S06]  /*27ff0*/  S2R R21, SR_TID.X ;  /* 0x0000000000157919 */ /* 0x000e2c0000002100 */
[----:B----4-:R-:W-:-:S15]  /*28000*/  HMMA.16816.F32 R8, R4, R18, R8 ;  /* 0x000000120408723c */ /* 0x010fde0000001808 */
[----:B------:R-:W-:-:S08]  /*28010*/  NOP ;  /* 0x0000000000007918 */ /* 0x000fd00000000000 */
[----:B------:R1:W-:Y:S04]  /*28020*/  STL.64 [R1+0x600], R8 ;  /* 0x0006000801007387 */ /* 0x0003e80000100a00 */
[----:B------:R4:W-:Y:S04]  /*28030*/  STL.64 [R1+0x608], R10 ;  /* 0x0006080a01007387 */ /* 0x0009e80000100a00 */
[----:B-1----:R-:W3:Y:S04]  /*28040*/  LDL.LU R8, [R1+0x420] ;  /* 0x0004200001087983 */ /* 0x002ee80000300800 */
[----:B------:R-:W3:Y:S04]  /*28050*/  LDL.LU R9, [R1+0x424] ;  /* 0x0004240001097983 */ /* 0x000ee80000300800 */
[----:B----4-:R-:W4:Y:S04]  /*28060*/  LDL.LU R10, [R1+0x428] ;  /* 0x00042800010a7983 */ /* 0x010f280000300800 */
[----:B------:R-:W4:Y:S01]  /*28070*/  LDL.LU R11, [R1+0x42c] ;  /* 0x00042c00010b7983 */ /* 0x000f220000300800 */
[C---:B0-----:R-:W-:Y:S01]  /*28080*/  LOP3.LUT R22, R21.reuse, 0x7, RZ, 0xc0, !PT ;  /* 0x0000000715167812 */ /* 0x041fe200078ec0ff */
[----:B------:R-:W-:-:S04]  /*28090*/  IMAD.SHL.U32 R29, R21, 0x2, RZ ;  /* 0x00000002151d7824 */ /* 0x000fc800078e00ff */
[----:B------:R-:W-:Y:S02]  /*280a0*/  IMAD R22, R22, 0x110, RZ ;  /* 0x0000011016167824 */ /* 0x000fe400078e02ff */
[----:B------:R-:W-:-:S03]  /*280b0*/  IMAD.SHL.U32 R23, R21, 0x80, RZ ;  /* 0x0000008015177824 */ /* 0x000fc600078e00ff */
[----:B------:R-:W-:-:S04]  /*280c0*/  LOP3.LUT R29, R22, 0x10, R29, 0x78, !PT ;  /* 0x00000010161d7812 */ /* 0x000fc800078e781d */
[----:B------:R-:W-:-:S04]  /*280d0*/  LOP3.LUT R29, R29, 0x800, R23, 0xf8, !PT ;  /* 0x000008001d1d7812 */ /* 0x000fc800078ef817 */
[----:B------:R-:W-:Y:S01]  /*280e0*/  LOP3.LUT R29, R29, 0x60, RZ, 0x3c, !PT ;  /* 0x000000601d1d7812 */ /* 0x000fe200078e3cff */
[----:B--2---:R-:W-:Y:S01]  /*280f0*/  HMMA.16816.F32 R24, R4, R26, R12 ;  /* 0x0000001a0418723c */ /* 0x004fe2000000180c */
[----:B----4-:R3:W-:Y:S02]  /*28100*/  STL.64 [R1+0x1280], R10 ;  /* 0x0012800a01007387 */ /* 0x0107e40000100a00 */
[----:B---3--:R-:W-:Y:S02]  /*28110*/  IMAD.MOV.U32 R10, RZ, RZ, R20 ;  /* 0x000000ffff0a7224 */ /* 0x008fe400078e0014 */
[----:B------:R-:W0:Y:S01]  /*28120*/  LDSM.16.MT88.4 R20, [R29+UR4+0x3000] ;  /* 0x003000041d14783b */ /* 0x000e220008004200 */
[----:B------:R-:W-:-:S03]  /*28130*/  IMAD.MOV.U32 R11, RZ, RZ, R0 ;  /* 0x000000ffff0b7224 */ /* 0x000fc600078e0000 */
[----:B------:R-:W-:Y:S04]  /*28140*/  STL.64 [R1+0x1278], R8 ;  /* 0x0012780801007387 */ /* 0x000fe80000100a00 */
[----:B------:R1:W-:Y:S04]  /*28150*/  STL.64 [R1+0x1298], R10 ;  /* 0x0012980a01007387 */ /* 0x0003e80000100a00 */
[----:B-1----:R-:W2:Y:S04]  /*28160*/  LDL.64 R10, [R1+0x28] ;  /* 0x00002800010a7983 */ /* 0x002ea80000100a00 */
[----:B------:R1:W-:Y:S04]  /*28170*/  STL.64 [R1+0x1250], R18 ;  /* 0x0012501201007387 */ /* 0x0003e80000100a00 */
[----:B------:R-:W3:Y:S04]  /*28180*/  LDL.LU R16, [R1+0x430] ;  /* 0x0004300001107983 */ /* 0x000ee80000300800 */
[----:B------:R-:W3:Y:S04]  /*28190*/  LDL.LU R17, [R1+0x434] ;  /* 0x0004340001117983 */ /* 0x000ee80000300800 */
[----:B-1----:R-:W3:Y:S04]  /*281a0*/  LDL.LU R18, [R1+0x438] ;  /* 0x0004380001127983 */ /* 0x002ee80000300800 */
[----:B------:R-:W3:Y:S04]  /*281b0*/  LDL.LU R19, [R1+0x43c] ;  /* 0x00043c0001137983 */ /* 0x000ee80000300800 */
[----:B0-----:R0:W-:Y:S04]  /*281c0*/  STL.64 [R1+0x1100], R22 ;  /* 0x0011001601007387 */ /* 0x0011e80000100a00 */
[----:B------:R-:W-:Y:S04]  /*281d0*/  STL.64 [R1+0x10f8], R20 ;  /* 0x0010f81401007387 */ /* 0x000fe80000100a00 */
[----:B0-----:R-:W4:Y:S04]  /*281e0*/  LDL.64 R22, [R1+0x48] ;  /* 0x0000480001167983 */ /* 0x001f280000100a00 */
[----:B------:R-:W4:Y:S04]  /*281f0*/  LDL.LU.64 R14, [R1+0x12b8] ;  /* 0x0012b800010e7983 */ /* 0x000f280000300a00 */
[----:B------:R-:W4:Y:S04]  /*28200*/  LDL.LU.64 R12, [R1+0x12b0] ;  /* 0x0012b000010c7983 */ /* 0x000f280000300a00 */
[----:B------:R-:W-:Y:S04]  /*28210*/  STL.64 [R1+0x590], R24 ;  /* 0x0005901801007387 */ /* 0x000fe80000100a00 */
[----:B------:R0:W-:Y:S04]  /*28220*/  STL.64 [R1+0x598], R26 ;  /* 0x0005981a01007387 */ /* 0x0001e80000100a00 */
[----:B0-----:R-:W3:Y:S01]  /*28230*/  LDL.LU.64 R26, [R1+0x12a8] ;  /* 0x0012a800011a7983 */ /* 0x001ee20000300a00 */
[----:B----4-:R-:W-:Y:S06]  /*28240*/  HMMA.16816.F32 R12, R4, R22, R12 ;  /* 0x00000016040c723c */ /* 0x010fec000000180c */
[----:B------:R-:W-:-:S15]  /*28250*/  IMAD.MOV.U32 R0, RZ, RZ, R23 ;  /* 0x000000ffff007224 */ /* 0x000fde00078e0017 */
[----:B------:R-:W-:-:S02]  /*28260*/  NOP ;  /* 0x0000000000007918 */ /* 0x000fc40000000000 */
[----:B------:R0:W-:Y:S02]  /*28270*/  STL.64 [R1+0x510], R12 ;  /* 0x0005100c01007387 */ /* 0x0001e40000100a00 */
[----:B0-----:R-:W-:Y:S02]  /*28280*/  IMAD.MOV.U32 R12, RZ, RZ, R22 ;  /* 0x000000ffff0c7224 */ /* 0x001fe400078e0016 */
[----:B---3--:R-:W-:Y:S06]  /*28290*/  HMMA.16816.F32 R20, R4, R26, R16 ;  /* 0x0000001a0414723c */ /* 0x008fec0000001810 */
[----:B------:R-:W-:Y:S01]  /*282a0*/  IMAD.MOV.U32 R13, RZ, RZ, R27 ;  /* 0x000000ffff0d7224 */ /* 0x000fe200078e001b */
[----:B------:R-:W-:-:S15]  /*282b0*/  STL.64 [R1+0x518], R14 ;  /* 0x0005180e01007387 */ /* 0x000fde0000100a00 */
[----:B------:R-:W-:-:S01]  /*282c0*/  NOP ;  /* 0x0000000000007918 */ /* 0x000fc20000000000 */
[----:B------:R-:W-:Y:S04]  /*282d0*/  STL.64 [R1+0x2a0], R20 ;  /* 0x0002a01401007387 */ /* 0x000fe80000100a00 */
[----:B------:R-:W-:Y:S04]  /*282e0*/  STL.64 [R1+0x2a8], R22 ;  /* 0x0002a81601007387 */ /* 0x000fe80000100a00 */
[----:B------:R0:W-:Y:S04]  /*282f0*/  STL.64 [R1+0x12a0], R12 ;  /* 0x0012a00c01007387 */ /* 0x0001e80000100a00 */
[----:B0-----:R-:W2:Y:S04]  /*28300*/  LDL.LU R12, [R1+0x470] ;  /* 0x00047000010c7983 */ /* 0x001ea80000300800 */
[----:B------:R-:W2:Y:S04]  /*28310*/  LDL.LU R13, [R1+0x474] ;  /* 0x00047400010d7983 */ /* 0x000ea80000300800 */
[----:B------:R-:W2:Y:S04]  /*28320*/  LDL.LU R14, [R1+0x478] ;  /* 0x00047800010e7983 */ /* 0x000ea80000300800 */
[----:B------:R-:W2:Y:S04]  /*28330*/  LDL.LU R15, [R1+0x47c] ;  /* 0x00047c00010f7983 */ /* 0x000ea80000300800 */
[----:B------:R-:W3:Y:S04]  /*28340*/  LDL.LU R20, [R1+0x400] ;  /* 0x0004000001147983 */ /* 0x000ee80000300800 */
[----:B------:R-:W3:Y:S04]  /*28350*/  LDL.LU R21, [R1+0x404] ;  /* 0x0004040001157983 */ /* 0x000ee80000300800 */
[----:B------:R-:W4:Y:S04]  /*28360*/  LDL.LU R22, [R1+0x408] ;  /* 0x0004080001167983 */ /* 0x000f280000300800 */
[----:B------:R-:W4:Y:S01]  /*28370*/  LDL.LU R23, [R1+0x40c] ;  /* 0x00040c0001177983 */ /* 0x000f220000300800 */
[----:B------:R-:W-:-:S03]  /*28380*/  IMAD.MOV.U32 R16, RZ, RZ, R26 ;  /* 0x000000ffff107224 */ /* 0x000fc600078e001a */
[----:B------:R-:W0:Y:S04]  /*28390*/  LDSM.16.MT88.4 R24, [R29+UR4+0x3080] ;  /* 0x003080041d18783b */ /* 0x000e280008004200 */
[----:B----4-:R-:W-:Y:S04]  /*283a0*/  STL.64 [R1+0x1260], R22 ;  /* 0x0012601601007387 */ /* 0x010fe80000100a00 */
[----:B---3--:R1:W-:Y:S04]  /*283b0*/  STL.64 [R1+0x1258], R20 ;  /* 0x0012581401007387 */ /* 0x0083e80000100a00 */
        /* <DEDUP_REMOVED lines=11> */
[----:B------:R-:W3:Y:S04]  /*28470*/  LDL.64 R18, [R1+0x78] ;  /* 0x0000780001127983 */ /* 0x000ee80000100a00 */
[----:B0-----:R0:W-:Y:S04]  /*28480*/  STL.64 [R1+0x1090], R26 ;  /* 0x0010901a01007387 */ /* 0x0011e80000100a00 */
[----:B------:R-:W-:Y:S04]  /*28490*/  STL.64 [R1+0x1088], R24 ;  /* 0x0010881801007387 */ /* 0x000fe80000100a00 */
[----:B0-----:R-:W4:Y:S04]  /*284a0*/  LDL.LU.64 R26, [R1+0x8] ;  /* 0x00000800011a7983 */ /* 0x001f280000300a00 */
[----:B------:R0:W-:Y:S04]  /*284b0*/  STL.64 [R1+0x4b0], R12 ;  /* 0x0004b00c01007387 */ /* 0x0001e80000100a00 */
[----:B------:R1:W-:Y:S04]  /*284c0*/  STL.64 [R1+0x4b8], R14 ;  /* 0x0004b80e01007387 */ /* 0x0003e80000100a00 */
[----:B0-----:R-:W3:Y:S01]  /*284d0*/  LDL.LU.64 R12, [R1+0x12a0] ;  /* 0x0012a000010c7983 */ /* 0x001ee20000300a00 */
[----:B-1----:R-:W-:-:S02]  /*284e0*/  IMAD.MOV.U32 R15, RZ, RZ, R10 ;  /* 0x000000ffff0f7224 */ /* 0x002fc400078e000a */
        /* <DEDUP_REMOVED lines=15> */
[----:B------:R0:W-:Y:S02]  /*285e0*/  STL.64 [R1+0x258], R6 ;  /* 0x0002580601007387 */ /* 0x0001e40000100a00 */
[----:B0-----:R-:W-:Y:S02]  /*285f0*/  IMAD.MOV.U32 R6, RZ, RZ, R16 ;  /* 0x000000ffff067224 */ /* 0x001fe400078e0010 */
[----:B---3--:R-:W-:-:S05]  /*28600*/  IMAD.MOV.U32 R7, RZ, RZ, R13 ;  /* 0x000000ffff077224 */ /* 0x008fca00078e000d */
[----:B------:R0:W-:Y:S02]  /*28610*/  STL.64 [R1+0x1220], R6 ;  /* 0x0012200601007387 */ /* 0x0001e40000100a00 */
[----:B0-----:R-:W-:Y:S02]  /*28620*/  IMAD.MOV.U32 R6, RZ, RZ, R12 ;  /* 0x000000ffff067224 */ /* 0x001fe400078e000c */
[----:B------:R-:W-:-:S05]  /*28630*/  IMAD.MOV.U32 R7, RZ, RZ, R0 ;  /* 0x000000ffff077224 */ /* 0x000fca00078e0000 */
[----:B------:R0:W-:Y:S04]  /*28640*/  STL.64 [R1+0x1238], R6 ;  /* 0x0012380601007387 */ /* 0x0001e80000100a00 */
[----:B0-----:R-:W3:Y:S04]  /*28650*/  LDL.64 R6, [R1+0x58] ;  /* 0x0000580001067983 */ /* 0x001ee80000100a00 */
[----:B------:R0:W-:Y:S04]  /*28660*/  STL.64 [R1+0x1218], R26 ;  /* 0x0012181a01007387 */ /* 0x0001e80000100a00 */
[----:B------:R-:W4:Y:S04]  /*28670*/  LDL.LU R24, [R1+0x3d0] ;  /* 0x0003d00001187983 */ /* 0x000f280000300800 */
[----:B------:R-:W4:Y:S04]  /*28680*/  LDL.LU R25, [R1+0x3d4] ;  /* 0x0003d40001197983 */ /* 0x000f280000300800 */
[----:B0-----:R-:W2:Y:S04]  /*28690*/  LDL.LU R26, [R1+0x3d8] ;  /* 0x0003d800011a7983 */ /* 0x001ea80000300800 */
[----:B------:R-:W2:Y:S04]  /*286a0*/  LDL.LU R27, [R1+0x3dc] ;  /* 0x0003dc00011b7983 */ /* 0x000ea80000300800 */
[----:B--2---:R-:W-:Y:S04]  /*286b0*/  STL.64 [R1+0x1230], R26 ;  /* 0x0012301a01007387 */ /* 0x004fe80000100a00 */
[----:B----4-:R0:W-:Y:S04]  /*286c0*/  STL.64 [R1+0x1228], R24 ;  /* 0x0012281801007387 */ /* 0x0101e80000100a00 */
[----:B0-----:R-:W2:Y:S04]  /*286d0*/  LDL.LU R24, [R1+0x3e0] ;  /* 0x0003e00001187983 */ /* 0x001ea80000300800 */
[----:B------:R-:W2:Y:S04]  /*286e0*/  LDL.LU R25, [R1+0x3e4] ;  /* 0x0003e40001197983 */ /* 0x000ea80000300800 */
[----:B------:R-:W4:Y:S04]  /*286f0*/  LDL.LU R26, [R1+0x3e8] ;  /* 0x0003e800011a7983 */ /* 0x000f280000300800 */
[----:B------:R-:W4:Y:S01]  /*28700*/  LDL.LU R27, [R1+0x3ec] ;  /* 0x0003ec00011b7983 */ /* 0x000f220000300800 */
[----:B------:R-:W-:Y:S06]  /*28710*/  HMMA.16816.F32 R20, R8, R18, R20 ;  /* 0x000000120814723c */ /* 0x000fec0000001814 */
[----:B------:R-:W-:-:S02]  /*28720*/  IMAD.MOV.U32 R13, RZ, RZ, R18 ;  /* 0x000000ffff0d7224 */ /* 0x000fc400078e0012 */
[----:B------:R-:W-:Y:S01]  /*28730*/  IMAD.MOV.U32 R12, RZ, RZ, R19 ;  /* 0x000000ffff0c7224 */ /* 0x000fe200078e0013 */
[----:B----4-:R-:W-:Y:S04]  /*28740*/  STL.64 [R1+0x1248], R26 ;  /* 0x0012481a01007387 */ /* 0x010fe80000100a00 */
[----:B--2---:R0:W-:Y:S04]  /*28750*/  STL.64 [R1+0x1240], R24 ;  /* 0x0012401801007387 */ /* 0x0041e80000100a00 */
[----:B0-----:R-:W3:Y:S04]  /*28760*/  LDL.LU R24, [R1+0x3f0] ;  /* 0x0003f00001187983 */ /* 0x001ee80000300800 */
[----:B------:R-:W3:Y:S04]  /*28770*/  LDL.LU R25, [R1+0x3f4] ;  /* 0x0003f40001197983 */ /* 0x000ee80000300800 */
[----:B------:R-:W3:Y:S04]  /*28780*/  LDL.LU R26, [R1+0x3f8] ;  /* 0x0003f800011a7983 */ /* 0x000ee80000300800 */
[----:B------:R-:W3:Y:S04]  /*28790*/  LDL.LU R27, [R1+0x3fc] ;  /* 0x0003fc00011b7983 */ /* 0x000ee80000300800 */
[----:B------:R-:W-:Y:S04]  /*287a0*/  STL.64 [R1+0x670], R20 ;  /* 0x0006701401007387 */ /* 0x000fe80000100a00 */
[----:B------:R0:W-:Y:S04]  /*287b0*/  STL.64 [R1+0x678], R22 ;  /* 0x0006781601007387 */ /* 0x0001e80000100a00 */
[----:B0-----:R-:W2:Y:S04]  /*287c0*/  LDL.LU.64 R22, [R1+0x1260] ;  /* 0x0012600001167983 */ /* 0x001ea80000300a00 */
[----:B------:R-:W2:Y:S04]  /*287d0*/  LDL.LU.64 R20, [R1+0x1258] ;  /* 0x0012580001147983 */ /* 0x000ea80000300a00 */
[----:B------:R-:W2:Y:S04]  /*287e0*/  LDL.LU.64 R18, [R1+0x1250] ;  /* 0x0012500001127983 */ /* 0x000ea80000300a00 */
[----:B------:R-:W4:Y:S01]  /*287f0*/  LDL.LU R16, [R1+0x3c0] ;  /* 0x0003c00001107983 */ /* 0x000f220000300800 */
[----:B--2---:R-:W-:-:S15]  /*28800*/  HMMA.16816.F32 R20, R8, R18, R20 ;  /* 0x000000120814723c */ /* 0x004fde0000001814 */
[----:B------:R-:W-:-:S08]  /*28810*/  NOP ;  /* 0x0000000000007918 */ /* 0x000fd00000000000 */
[----:B------:R0:W-:Y:S04]  /*28820*/  STL.64 [R1+0x5d0], R20 ;  /* 0x0005d01401007387 */ /* 0x0001e80000100a00 */
[----:B------:R1:W-:Y:S04]  /*28830*/  STL.64 [R1+0x5d8], R22 ;  /* 0x0005d81601007387 */ /* 0x0003e80000100a00 */
[----:B------:R-:W4:Y:S04]  /*28840*/  LDL.LU R17, [R1+0x3c4] ;  /* 0x0003c40001117983 */ /* 0x000f280000300800 */
[----:B------:R-:W4:Y:S04]  /*28850*/  LDL.LU R18, [R1+0x3c8] ;  /* 0x0003c80001127983 */ /* 0x000f280000300800 */
[----:B------:R-:W4:Y:S04]  /*28860*/  LDL.LU R19, [R1+0x3cc] ;  /* 0x0003cc0001137983 */ /* 0x000f280000300800 */
[----:B0-----:R-:W2:Y:S04]  /*28870*/  LDL.LU R20, [R1+0x110] ;  /* 0x0001100001147983 */ /* 0x001ea80000300800 */
[----:B------:R-:W2:Y:S04]  /*28880*/  LDL.LU R21, [R1+0x114] ;  /* 0x0001140001157983 */ /* 0x000ea80000300800 */
[----:B-1----:R-:W4:Y:S04]  /*28890*/  LDL.LU R22, [R1+0x118] ;  /* 0x0001180001167983 */ /* 0x002f280000300800 */
[----:B------:R-:W4:Y:S01]  /*288a0*/  LDL.LU R23, [R1+0x11c] ;  /* 0x00011c0001177983 */ /* 0x000f220000300800 */
[----:B---3--:R-:W-:Y:S06]  /*288b0*/  HMMA.16816.F32 R24, R8, R6, R24 ;  /* 0x000000060818723c */ /* 0x008fec0000001818 */
[----:B------:R-:W-:Y:S01]  /*288c0*/  IMAD.MOV.U32 R0, RZ, RZ, R7 ;  /* 0x000000ffff007224 */ /* 0x000fe200078e0007 */
[----:B----4-:R0:W-:Y:S04]  /*288d0*/  STL.64 [R1+0x1110], R22 ;  /* 0x0011101601007387 */ /* 0x0101e80000100a00 */
[----:B--2---:R1:W-:Y:S04]  /*288e0*/  STL.64 [R1+0x1108], R20 ;  /* 0x0011081401007387 */ /* 0x0043e80000100a00 */
[----:B0-----:R-:W2:Y:S08]  /*288f0*/  LDL.LU.64 R22, [R1+0x18] ;  /* 0x0000180001167983 */ /* 0x001eb00000300a00 */
[----:B------:R-:W-:Y:S04]  /*28900*/  STL.64 [R1+0x560], R24 ;  /* 0x0005601801007387 */ /* 0x000fe80000100a00 */
[----:B------:R0:W-:Y:S01]  /*28910*/  STL.64 [R1+0x568], R26 ;  /* 0x0005681a01007387 */ /* 0x0001e20000100a00 */
[----:B-1----:R-:W-:-:S03]  /*28920*/  IMAD.MOV.U32 R20, RZ, RZ, R6 ;  /* 0x000000ffff147224 */ /* 0x002fc600078e0006 */
[----:B0-----:R-:W3:Y:S04]  /*28930*/  LDL.LU.64 R26, [R1+0x1248] ;  /* 0x00124800011a7983 */ /* 0x001ee80000300a00 */
[----:B------:R-:W3:Y:S04]  /*28940*/  LDL.LU.64 R24, [R1+0x1240] ;  /* 0x0012400001187983 */ /* 0x000ee80000300a00 */
[----:B------:R-:W3:Y:S02]  /*28950*/  LDL.LU.64 R6, [R1+0x1238] ;  /* 0x0012380001067983 */ /* 0x000ee40000300a00 */
[----:B---3--:R-:W-:Y:S02]  /*28960*/  HMMA.16816.F32 R4, R8, R6, R24 ;  /* 0x000000060804723c */ /* 0x008fe40000001818 */
[----:B------:R-:W3:Y:S04]  /*28970*/  LDL.LU.64 R26, [R1+0x1230] ;  /* 0x00123000011a7983 */ /* 0x000ee80000300a00 */
[----:B------:R-:W3:-:S15]  /*28980*/  LDL.LU.64 R24, [R1+0x1228] ;  /* 0x0012280001187983 */ /* 0x000ede0000300a00 */
[----:B------:R-:W-:-:S02]  /*28990*/  NOP ;  /* 0x0000000000007918 */ /* 0x000fc40000000000 */
[----:B------:R-:W-:Y:S04]  /*289a0*/  STL.64 [R1+0x4f0], R4 ;  /* 0x0004f00401007387 */ /* 0x000fe80000100a00 */
[----:B------:R0:W-:Y:S04]  /*289b0*/  STL.64 [R1+0x4f8], R6 ;  /* 0x0004f80601007387 */ /* 0x0001e80000100a00 */
[----:B0-----:R-:W3:Y:S04]  /*289c0*/  LDL.LU.64 R6, [R1+0x1220] ;  /* 0x0012200001067983 */ /* 0x001ee80000300a00 */
[----:B------:R-:W4:Y:S01]  /*289d0*/  LDL.LU R4, [R1+0x190] ;  /* 0x0001900001047983 */ /* 0x000f220000300800 */
[----:B---3--:R-:W-:-:S15]  /*289e0*/  HMMA.16816.F32 R24, R8, R6, R24 ;  /* 0x000000060818723c */ /* 0x008fde0000001818 */
[----:B------:R-:W-:-:S08]  /*289f0*/  NOP ;  /* 0x0000000000007918 */ /* 0x000fd00000000000 */
[----:B------:R-:W-:Y:S04]  /*28a00*/  STL.64 [R1+0x3f0], R24 ;  /* 0x0003f01801007387 */ /* 0x000fe80000100a00 */
[----:B------:R-:W-:Y:S04]  /*28a10*/  STL.64 [R1+0x3f8], R26 ;  /* 0x0003f81a01007387 */ /* 0x000fe80000100a00 */
[----:B------:R-:W4:Y:S04]  /*28a20*/  LDL.LU R5, [R1+0x194] ;  /* 0x0001940001057983 */ /* 0x000f280000300800 */
[----:B------:R-:W3:Y:S04]  /*28a30*/  LDL.LU R6, [R1+0x198] ;  /* 0x0001980001067983 */ /* 0x000ee80000300800 */
[----:B------:R-:W3:Y:S04]  /*28a40*/  LDL.LU R7, [R1+0x19c] ;  /* 0x00019c0001077983 */ /* 0x000ee80000300800 */
[----:B---3--:R-:W-:Y:S04]  /*28a50*/  STL.64 [R1+0x1120], R6 ;  /* 0x0011200601007387 */ /* 0x008fe80000100a00 */
[----:B----4-:R0:W-:Y:S04]  /*28a60*/  STL.64 [R1+0x1118], R4 ;  /* 0x0011180401007387 */ /* 0x0101e80000100a00 */
[----:B0-----:R-:W3:Y:S04]  /*28a70*/  LDL.LU R4, [R1+0x1b0] ;  /* 0x0001b00001047983 */ /* 0x001ee80000300800 */
[----:B------:R-:W3:Y:S04]  /*28a80*/  LDL.LU R5, [R1+0x1b4] ;  /* 0x0001b40001057983 */ /* 0x000ee80000300800 */
[----:B------:R-:W4:Y:S04]  /*28a90*/  LDL.LU R6, [R1+0x1b8] ;  /* 0x0001b80001067983 */ /* 0x000f280000300800 */
[----:B------:R-:W4:Y:S04]  /*28aa0*/  LDL.LU R7, [R1+0x1bc] ;  /* 0x0001bc0001077983 */ /* 0x000f280000300800 */
[----:B------:R-:W2:Y:S04]  /*28ab0*/  LDL.LU R24, [R1+0x3b0] ;  /* 0x0003b00001187983 */ /* 0x000ea80000300800 */
[----:B------:R-:W2:Y:S04]  /*28ac0*/  LDL.LU R25, [R1+0x3b4] ;  /* 0x0003b40001197983 */ /* 0x000ea80000300800 */
[----:B------:R-:W2:Y:S04]  /*28ad0*/  LDL.LU R26, [R1+0x3b8] ;  /* 0x0003b800011a7983 */ /* 0x000ea80000300800 */
[----:B------:R-:W2:Y:S04]  /*28ae0*/  LDL.LU R27, [R1+0x3bc] ;  /* 0x0003bc00011b7983 */ /* 0x000ea80000300800 */
[----:B----4-:R0:W-:Y:S02]  /*28af0*/  STL.64 [R1+0x1130], R6 ;  /* 0x0011300601007387 */ /* 0x0101e40000100a00 */
[----:B0-----:R-:W-:-:S02]  /*28b00*/  IMAD.MOV.U32 R6, RZ, RZ, R15 ;  /* 0x000000ffff067224 */ /* 0x001fc400078e000f */
[----:B------:R-:W-:-:S07]  /*28b10*/  IMAD.MOV.U32 R7, RZ, RZ, R14 ;  /* 0x000000ffff077224 */ /* 0x000fce00078e000e */
[----:B------:R-:W-:Y:S01]  /*28b20*/  HMMA.16816.F32 R16, R8, R6, R16 ;  /* 0x000000060810723c */ /* 0x000fe20000001810 */
[----:B---3--:R-:W-:-:S15]  /*28b30*/  STL.64 [R1+0x1128], R4 ;  /* 0x0011280401007387 */ /* 0x008fde0000100a00 */
[----:B------:R-:W-:-:S07]  /*28b40*/  NOP ;  /* 0x0000000000007918 */ /* 0x000fce0000000000 */
[----:B------:R0:W-:Y:S04]  /*28b50*/  STL.64 [R1+0x3e0], R16 ;  /* 0x0003e01001007387 */ /* 0x0001e80000100a00 */
[----:B------:R1:W-:Y:S04]  /*28b60*/  STL.64 [R1+0x3e8], R18 ;  /* 0x0003e81201007387 */ /* 0x0003e80000100a00 */
[----:B0-----:R-:W3:Y:S04]  /*28b70*/  LDL.LU R16, [R1+0x370] ;  /* 0x0003700001107983 */ /* 0x001ee80000300800 */
[----:B------:R-:W3:Y:S04]  /*28b80*/  LDL.LU R17, [R1+0x374] ;  /* 0x0003740001117983 */ /* 0x000ee80000300800 */
[----:B-1----:R-:W4:Y:S04]  /*28b90*/  LDL.LU R18, [R1+0x378] ;  /* 0x0003780001127983 */ /* 0x002f280000300800 */
[----:B------:R-:W4:Y:S04]  /*28ba0*/  LDL.LU R19, [R1+0x37c] ;  /* 0x00037c0001137983 */ /* 0x000f280000300800 */
[----:B----4-:R0:W-:Y:S04]  /*28bb0*/  STL.64 [R1+0x11f8], R18 ;  /* 0x0011f81201007387 */ /* 0x0101e80000100a00 */
[----:B---3--:R-:W-:Y:S01]  /*28bc0*/  STL.64 [R1+0x11f0], R16 ;  /* 0x0011f01001007387 */ /* 0x008fe20000100a00 */
[----:B0-----:R-:W-:-:S02]  /*28bd0*/  IMAD.MOV.U32 R19, RZ, RZ, R12 ;  /* 0x000000ffff137224 */ /* 0x001fc400078e000c */
[----:B------:R-:W-:Y:S01]  /*28be0*/  IMAD.MOV.U32 R18, RZ, RZ, R13 ;  /* 0x000000ffff127224 */ /* 0x000fe200078e000d */
[----:B------:R-:W3:Y:S04]  /*28bf0*/  LDL.LU R12, [R1+0x2f0] ;  /* 0x0002f000010c7983 */ /* 0x000ee80000300800 */
[----:B------:R-:W3:Y:S04]  /*28c00*/  LDL.LU R13, [R1+0x2f4] ;  /* 0x0002f400010d7983 */ /* 0x000ee80000300800 */
[----:B------:R-:W3:Y:S04]  /*28c10*/  LDL.LU R14, [R1+0x2f8] ;  /* 0x0002f800010e7983 */ /* 0x000ee80000300800 */
[----:B------:R-:W3:Y:S04]  /*28c20*/  LDL.LU R15, [R1+0x2fc] ;  /* 0x0002fc00010f7983 */ /* 0x000ee80000300800 */
[----:B------:R0:W-:Y:S04]  /*28c30*/  STL.64 [R1+0x11c8], R6 ;  /* 0x0011c80601007387 */ /* 0x0001e80000100a00 */
[----:B------:R-:W4:Y:S04]  /*28c40*/  LDL.LU R4, [R1+0x350] ;  /* 0x0003500001047983 */ /* 0x000f280000300800 */
[----:B------:R-:W4:Y:S04]  /*28c50*/  LDL.LU R5, [R1+0x354] ;  /* 0x0003540001057983 */ /* 0x000f280000300800 */
[----:B0-----:R-:W3:Y:S04]  /*28c60*/  LDL.LU R6, [R1+0x358] ;  /* 0x0003580001067983 */ /* 0x001ee80000300800 */
[----:B------:R-:W3:Y:S01]  /*28c70*/  LDL.LU R7, [R1+0x35c] ;  /* 0x00035c0001077983 */ /* 0x000ee20000300800 */
[----:B--2---:R-:W-:Y:S03]  /*28c80*/  HMMA.16816.F32 R24, R8, R22, R24 ;  /* 0x000000160818723c */ /* 0x004fe60000001818 */
[----:B---3--:R0:W-:Y:S04]  /*28c90*/  STL.64 [R1+0x11d8], R6 ;  /* 0x0011d80601007387 */ /* 0x0081e80000100a00 */
[----:B----4-:R-:W-:Y:S01]  /*28ca0*/  STL.64 [R1+0x11d0], R4 ;  /* 0x0011d00401007387 */ /* 0x010fe20000100a00 */
[----:B0-----:R-:W-:-:S02]  /*28cb0*/  IMAD.MOV.U32 R6, RZ, RZ, R20 ;  /* 0x000000ffff067224 */ /* 0x001fc400078e0014 */
[----:B------:R-:W-:-:S05]  /*28cc0*/  IMAD.MOV.U32 R7, RZ, RZ, R0 ;  /* 0x000000ffff077224 */ /* 0x000fca00078e0000 */
[----:B------:R0:W-:Y:S04]  /*28cd0*/  STL.64 [R1+0x11e8], R6 ;  /* 0x0011e80601007387 */ /* 0x0001e80000100a00 */
[----:B0-----:R-:W2:Y:S04]  /*28ce0*/  LDL.64 R6, [R1+0x68] ;  /* 0x0000680001067983 */ /* 0x001ea80000100a00 */
[----:B--2---:R0:W-:Y:S04]  /*28cf0*/  STL.64 [R1+0x1200], R6 ;  /* 0x0012000601007387 */ /* 0x0041e80000100a00 */
[----:B------:R-:W2:Y:S04]  /*28d00*/  LDL.LU R4, [R1+0x380] ;  /* 0x0003800001047983 */ /* 0x000ea80000300800 */
[----:B------:R-:W2:Y:S04]  /*28d10*/  LDL.LU R5, [R1+0x384] ;  /* 0x0003840001057983 */ /* 0x000ea80000300800 */
[----:B0-----:R-:W2:Y:S04]  /*28d20*/  LDL.LU R6, [R1+0x388] ;  /* 0x0003880001067983 */ /* 0x001ea80000300800 */
[----:B------:R-:W2:Y:S04]  /*28d30*/  LDL.LU R7, [R1+0x38c] ;  /* 0x00038c0001077983 */ /* 0x000ea80000300800 */
[----:B------:R-:W-:Y:S04]  /*28d40*/  STL.64 [R1+0x3d0], R24 ;  /* 0x0003d01801007387 */ /* 0x000fe80000100a00 */
[----:B------:R0:W-:Y:S04]  /*28d50*/  STL.64 [R1+0x3d8], R26 ;  /* 0x0003d81a01007387 */ /* 0x0001e80000100a00 */
[----:B0-----:R-:W3:Y:S04]  /*28d60*/  LDL.LU.64 R26, [R1+0x1218] ;  /* 0x00121800011a7983 */ /* 0x001ee80000300a00 */
[----:B------:R0:W-:Y:S04]  /*28d70*/  STL.64 [R1+0x11b0], R22 ;  /* 0x0011b01601007387 */ /* 0x0001e80000100a00 */
[----:B------:R-:W4:Y:S04]  /*28d80*/  LDL.LU R20, [R1+0x340] ;  /* 0x0003400001147983 */ /* 0x000f280000300800 */
[----:B------:R-:W4:Y:S04]  /*28d90*/  LDL.LU R21, [R1+0x344] ;  /* 0x0003440001157983 */ /* 0x000f280000300800 */
[----:B0-----:R-:W2:Y:S04]  /*28da0*/  LDL.LU R22, [R1+0x348] ;  /* 0x0003480001167983 */ /* 0x001ea80000300800 */
[----:B------:R-:W2:Y:S04]  /*28db0*/  LDL.LU R23, [R1+0x34c] ;  /* 0x00034c0001177983 */ /* 0x000ea80000300800 */
[----:B--2---:R0:W-:Y:S04]  /*28dc0*/  STL.64 [R1+0x11c0], R22 ;  /* 0x0011c01601007387 */ /* 0x0041e80000100a00 */
[----:B----4-:R1:W-:Y:S04]  /*28dd0*/  STL.64 [R1+0x11b8], R20 ;  /* 0x0011b81401007387 */ /* 0x0103e80000100a00 */
[----:B0-----:R-:W2:Y:S01]  /*28de0*/  LDL.64 R22, [R1+0x48] ;  /* 0x0000480001167983 */ /* 0x001ea20000100a00 */
[----:B---3--:R-:W-:Y:S03]  /*28df0*/  HMMA.16816.F32 R8, R8, R26, R12 ;  /* 0x0000001a0808723c */ /* 0x008fe6000000180c */
[----:B--2---:R0:W-:Y:S04]  /*28e00*/  STL.64 [R1+0x11e0], R22 ;  /* 0x0011e01601007387 */ /* 0x0041e80000100a00 */
[----:B-1----:R-:W2:Y:S04]  /*28e10*/  LDL.LU R20, [R1+0x360] ;  /* 0x0003600001147983 */ /* 0x002ea80000300800 */
[----:B------:R-:W2:Y:S04]  /*28e20*/  LDL.LU R21, [R1+0x364] ;  /* 0x0003640001157983 */ /* 0x000ea80000300800 */
[----:B0-----:R-:W2:Y:S04]  /*28e30*/  LDL.LU R22, [R1+0x368] ;  /* 0x0003680001167983 */ /* 0x001ea80000300800 */
        /* <DEDUP_REMOVED lines=9> */
[----:B------:R0:W-:Y:S04]  /*28ed0*/  STL.64 [R1+0x11a8], R26 ;  /* 0x0011a81a01007387 */ /* 0x0001e80000100a00 */
[----:B0-----:R-:W4:Y:S01]  /*28ee0*/  LDL.64 R26, [R1+0x38] ;  /* 0x00003800011a7983 */ /* 0x001f220000100a00 */
[----:B---3--:R-:W-:Y:S03]  /*28ef0*/  HMMA.16816.F32 R16, R12, R18, R4 ;  /* 0x000000120c10723c */ /* 0x008fe60000001804 */
[----:B------:R-:W3:-:S15]  /*28f00*/  LDL.LU.64 R6, [R1+0x1200] ;  /* 0x0012000001067983 */ /* 0x000ede0000300a00 */
[----:B------:R-:W-:-:S05]  /*28f10*/  NOP ;  /* 0x0000000000007918 */ /* 0x000fca0000000000 */
[----:B------:R-:W-:Y:S04]  /*28f20*/  STL.64 [R1+0x690], R16 ;  /* 0x0006901001007387 */ /* 0x000fe80000100a00 */
[----:B------:R0:W-:Y:S04]  /*28f30*/  STL.64 [R1+0x698], R18 ;  /* 0x0006981201007387 */ /* 0x0001e80000100a00 */
[----:B0-----:R-:W3:Y:S04]  /*28f40*/  LDL.LU.64 R18, [R1+0x11f8] ;  /* 0x0011f80001127983 */ /* 0x001ee80000300a00 */
[----:B------:R-:W3:Y:S02]  /*28f50*/  LDL.LU.64 R16, [R1+0x11f0] ;  /* 0x0011f00001107983 */ /* 0x000ee40000300a00 */
[----:B---3--:R-:W-:-:S15]  /*28f60*/  HMMA.16816.F32 R16, R12, R6, R16 ;  /* 0x000000060c10723c */ /* 0x008fde0000001810 */
[----:B------:R-:W-:-:S08]  /*28f70*/  NOP ;  /* 0x0000000000007918 */ /* 0x000fd00000000000 */
[----:B------:R0:W-:Y:S04]  /*28f80*/  STL.64 [R1+0x5f0], R16 ;  /* 0x0005f01001007387 */ /* 0x0001e80000100a00 */
[----:B------:R1:W-:Y:S01]  /*28f90*/  STL.64 [R1+0x5f8], R18 ;  /* 0x0005f81201007387 */ /* 0x0003e20000100a00 */
[----:B0-----:R-:W-:Y:S02]  /*28fa0*/  IMAD.MOV.U32 R17, RZ, RZ, R7 ;  /* 0x000000ffff117224 */ /* 0x001fe400078e0007 */
[----:B-1----:R-:W-:Y:S02]  /*28fb0*/  IMAD.MOV.U32 R18, RZ, RZ, R6 ;  /* 0x000000ffff127224 */ /* 0x002fe400078e0006 */
[----:B------:R-:W2:Y:S02]  /*28fc0*/  LDL.LU.64 R6, [R1+0x11e8] ;  /* 0x0011e80001067983 */ /* 0x000ea40000300a00 */
[----:B--2---:R-:W-:Y:S02]  /*28fd0*/  HMMA.16816.F32 R4, R12, R6, R20 ;  /* 0x000000060c04723c */ /* 0x004fe40000001814 */
[----:B------:R-:W2:-:S15]  /*28fe0*/  LDL.LU.64 R22, [R1+0x11e0] ;  /* 0x0011e00001167983 */ /* 0x000e9e0000300a00 */
[----:B------:R-:W-:-:S06]  /*28ff0*/  NOP ;  /* 0x0000000000007918 */ /* 0x000fcc0000000000 */
[----:B------:R-:W-:Y:S04]  /*29000*/  STL.64 [R1+0x580], R4 ;  /* 0x0005800401007387 */ /* 0x000fe80000100a00 */
[----:B------:R0:W-:Y:S04]  /*29010*/  STL.64 [R1+0x588], R6 ;  /* 0x0005880601007387 */ /* 0x0001e80000100a00 */
[----:B0-----:R-:W3:Y:S04]  /*29020*/  LDL.LU.64 R6, [R1+0x11d8] ;  /* 0x0011d80001067983 */ /* 0x001ee80000300a00 */
[----:B------:R-:W3:Y:S01]  /*29030*/  LDL.LU.64 R4, [R1+0x11d0] ;  /* 0x0011d00001047983 */ /* 0x000ee20000300a00 */
[----:B--2---:R-:W-:Y:S01]  /*29040*/  IMAD.MOV.U32 R0, RZ, RZ, R23 ;  /* 0x000000ffff007224 */ /* 0x004fe200078e0017 */
[----:B---3--:R-:W-:-:S15]  /*29050*/  HMMA.16816.F32 R4, R12, R22, R4 ;  /* 0x000000160c04723c */ /* 0x008fde0000001804 */
[----:B------:R-:W-:-:S08]  /*29060*/  NOP ;  /* 0x0000000000007918 */ /* 0x000fd00000000000 */
[----:B------:R0:W-:Y:S04]  /*29070*/  STL.64 [R1+0x500], R4 ;  /* 0x0005000401007387 */ /* 0x0001e80000100a00 */
[----:B------:R1:W-:Y:S01]  /*29080*/  STL.64 [R1+0x508], R6 ;  /* 0x0005080601007387 */ /* 0x0003e20000100a00 */
[----:B0-----:R-:W-:-:S03]  /*29090*/  IMAD.MOV.U32 R4, RZ, RZ, R22 ;  /* 0x000000ffff047224 */ /* 0x001fc600078e0016 */
[----:B-1----:R-:W2:Y:S04]  /*290a0*/  LDL.LU.64 R6, [R1+0x11c8] ;  /* 0x0011c80001067983 */ /* 0x002ea80000300a00 */
[----:B------:R-:W3:Y:S04]  /*290b0*/  LDL.LU.64 R22, [R1+0x11c0] ;  /* 0x0011c00001167983 */ /* 0x000ee80000300a00 */
[----:B------:R-:W3:Y:S01]  /*290c0*/  LDL.LU.64 R20, [R1+0x11b8] ;  /* 0x0011b80001147983 */ /* 0x000ee20000300a00 */
[----:B----4-:R-:W-:Y:S02]  /*290d0*/  IMAD.MOV.U32 R16, RZ, RZ, R26 ;  /* 0x000000ffff107224 */ /* 0x010fe400078e001a */
[----:B------:R-:W-:Y:S01]  /*290e0*/  IMAD.MOV.U32 R5, RZ, RZ, R27 ;  /* 0x000000ffff057224 */ /* 0x000fe200078e001b */
[C---:B---3--:R-:W-:Y:S06]  /*290f0*/  HMMA.16816.F32 R20, R12.reuse, R26, R20 ;  /* 0x0000001a0c14723c */ /* 0x048fec0000001814 */
[----:B--2---:R-:W-:-:S15]  /*29100*/  HMMA.16816.F32 R8, R12, R6, R8 ;  /* 0x000000060c08723c */ /* 0x004fde0000001808 */
[----:B------:R-:W-:-:S02]  /*29110*/  NOP ;  /* 0x0000000000007918 */ /* 0x000fc40000000000 */
[----:B------:R-:W-:Y:S04]  /*29120*/  STL.64 [R1+0x490], R20 ;  /* 0x0004901401007387 */ /* 0x000fe80000100a00 */
[----:B------:R0:W-:Y:S04]  /*29130*/  STL.64 [R1+0x498], R22 ;  /* 0x0004981601007387 */ /* 0x0001e80000100a00 */
[----:B0-----:R-:W2:Y:S04]  /*29140*/  LDL.LU.64 R22, [R1+0x11b0] ;  /* 0x0011b00001167983 */ /* 0x001ea80000300a00 */
[----:B------:R-:W2:Y:S04]  /*29150*/  LDL.LU R24, [R1+0x320] ;  /* 0x0003200001187983 */ /* 0x000ea80000300800 */
[----:B------:R0:W-:Y:S04]  /*29160*/  STL.64 [R1+0x480], R8 ;  /* 0x0004800801007387 */ /* 0x0001e80000100a00 */
[----:B------:R1:W-:Y:S04]  /*29170*/  STL.64 [R1+0x488], R10 ;  /* 0x0004880a01007387 */ /* 0x0003e80000100a00 */
[----:B------:R-:W2:Y:S04]  /*29180*/  LDL.LU R25, [R1+0x324] ;  /* 0x0003240001197983 */ /* 0x000ea80000300800 */
[----:B------:R-:W2:Y:S04]  /*29190*/  LDL.LU R26, [R1+0x328] ;  /* 0x00032800011a7983 */ /* 0x000ea80000300800 */
[----:B------:R-:W2:Y:S04]  /*291a0*/  LDL.LU R27, [R1+0x32c] ;  /* 0x00032c00011b7983 */ /* 0x000ea80000300800 */
[----:B0-----:R-:W3:Y:S04]  /*291b0*/  LDL.LU R8, [R1+0x1f0] ;  /* 0x0001f00001087983 */ /* 0x001ee80000300800 */
[----:B------:R-:W3:Y:S04]  /*291c0*/  LDL.LU R9, [R1+0x1f4] ;  /* 0x0001f40001097983 */ /* 0x000ee80000300800 */
[----:B-1----:R-:W4:Y:S04]  /*291d0*/  LDL.LU R10, [R1+0x1f8] ;  /* 0x0001f800010a7983 */ /* 0x002f280000300800 */
[----:B------:R-:W4:Y:S04]  /*291e0*/  LDL.LU R11, [R1+0x1fc] ;  /* 0x0001fc00010b7983 */ /* 0x000f280000300800 */
[----:B----4-:R0:W-:Y:S04]  /*291f0*/  STL.64 [R1+0x1180], R10 ;  /* 0x0011800a01007387 */ /* 0x0101e80000100a00 */
[----:B---3--:R-:W-:Y:S01]  /*29200*/  STL.64 [R1+0x1178], R8 ;  /* 0x0011780801007387 */ /* 0x008fe20000100a00 */
[----:B0-----:R-:W-:-:S02]  /*29210*/  IMAD.MOV.U32 R10, RZ, RZ, R18 ;  /* 0x000000ffff0a7224 */ /* 0x001fc400078e0012 */
[----:B------:R-:W-:-:S05]  /*29220*/  IMAD.MOV.U32 R11, RZ, RZ, R17 ;  /* 0x000000ffff0b7224 */ /* 0x000fca00078e0011 */
[----:B------:R-:W-:Y:S04]  /*29230*/  STL.64 [R1+0x1190], R10 ;  /* 0x0011900a01007387 */ /* 0x000fe80000100a00 */
[----:B------:R0:W-:Y:S02]  /*29240*/  STL.64 [R1+0x1140], R6 ;  /* 0x0011400601007387 */ /* 0x0001e40000100a00 */
[----:B0-----:R-:W-:Y:S02]  /*29250*/  IMAD.MOV.U32 R6, RZ, RZ, R16 ;  /* 0x000000ffff067224 */ /* 0x001fe400078e0010 */
[----:B------:R-:W3:Y:S04]  /*29260*/  LDL.LU R16, [R1+0x260] ;  /* 0x0002600001107983 */ /* 0x000ee80000300800 */
[----:B------:R-:W3:Y:S04]  /*29270*/  LDL.LU R17, [R1+0x264] ;  /* 0x0002640001117983 */ /* 0x000ee80000300800 */
[----:B------:R-:W3:Y:S01]  /*29280*/  LDL.LU R18, [R1+0x268] ;  /* 0x0002680001127983 */ /* 0x000ee20000300800 */
[----:B------:R-:W-:-:S03]  /*29290*/  IMAD.MOV.U32 R7, RZ, RZ, R5 ;  /* 0x000000ffff077224 */ /* 0x000fc600078e0005 */
[----:B------:R-:W3:Y:S04]  /*292a0*/  LDL.LU R19, [R1+0x26c] ;  /* 0x00026c0001137983 */ /* 0x000ee80000300800 */
[----:B------:R-:W4:Y:S04]  /*292b0*/  LDL.LU R8, [R1+0x210] ;  /* 0x0002100001087983 */ /* 0x000f280000300800 */
[----:B------:R-:W4:Y:S04]  /*292c0*/  LDL.LU R9, [R1+0x214] ;  /* 0x0002140001097983 */ /* 0x000f280000300800 */
[----:B------:R-:W4:Y:S04]  /*292d0*/  LDL.LU R10, [R1+0x218] ;  /* 0x00021800010a7983 */ /* 0x000f280000300800 */
[----:B------:R-:W4:Y:S04]  /*292e0*/  LDL.LU R11, [R1+0x21c] ;  /* 0x00021c00010b7983 */ /* 0x000f280000300800 */
[----:B------:R0:W-:Y:S02]  /*292f0*/  STL.64 [R1+0x1158], R6 ;  /* 0x0011580601007387 */ /* 0x0001e40000100a00 */
[----:B0-----:R-:W-:-:S02]  /*29300*/  IMAD.MOV.U32 R6, RZ, RZ, R4 ;  /* 0x000000ffff067224 */ /* 0x001fc400078e0004 */
[----:B------:R-:W-:-:S05]  /*29310*/  IMAD.MOV.U32 R7, RZ, RZ, R0 ;  /* 0x000000ffff077224 */ /* 0x000fca00078e0000 */
[----:B------:R0:W-:Y:S04]  /*29320*/  STL.64 [R1+0x1170], R6 ;  /* 0x0011700601007387 */ /* 0x0001e80000100a00 */
[----:B0-----:R-:W3:Y:S01]  /*29330*/  LDL.LU.64 R6, [R1+0x58] ;  /* 0x0000580001067983 */ /* 0x001ee20000300a00 */
[C---:B--2---:R-:W-:Y:S03]  /*29340*/  HMMA.16816.F32 R24, R12.reuse, R22, R24 ;  /* 0x000000160c18723c */ /* 0x044fe60000001818 */
[----:B---3--:R0:W-:Y:S04]  /*29350*/  STL.64 [R1+0x1188], R6 ;  /* 0x0011880601007387 */ /* 0x0081e80000100a00 */
        /* <DEDUP_REMOVED lines=18> */
[----:B---3--:R-:W-:Y:S03]  /*29480*/  HMMA.16816.F32 R12, R12, R26, R16 ;  /* 0x0000001a0c0c723c */ /* 0x008fe60000001810 */
[----:B----4-:R-:W-:Y:S04]  /*29490*/  STL.64 [R1+0x1168], R22 ;  /* 0x0011681601007387 */ /* 0x010fe80000100a00 */
[----:B--2---:R0:W-:Y:S04]  /*294a0*/  STL.64 [R1+0x1160], R20 ;  /* 0x0011601401007387 */ /* 0x0041e80000100a00 */
[----:B0-----:R-:W2:Y:S04]  /*294b0*/  LDL.LU R20, [R1+0x1e0] ;  /* 0x0001e00001147983 */ /* 0x001ea80000300800 */
[----:B------:R-:W2:Y:S04]  /*294c0*/  LDL.LU R21, [R1+0x1e4] ;  /* 0x0001e40001157983 */ /* 0x000ea80000300800 */
[----:B------:R-:W2:Y:S04]  /*294d0*/  LDL.LU R22, [R1+0x1e8] ;  /* 0x0001e80001167983 */ /* 0x000ea80000300800 */
[----:B------:R-:W2:Y:S04]  /*294e0*/  LDL.LU R23, [R1+0x1ec] ;  /* 0x0001ec0001177983 */ /* 0x000ea80000300800 */
[----:B------:R-:W3:Y:S04]  /*294f0*/  LDL.LU.64 R18, [R1+0x11a0] ;  /* 0x0011a00001127983 */ /* 0x000ee80000300a00 */
[----:B------:R-:W3:Y:S04]  /*29500*/  LDL.LU.64 R16, [R1+0x1198] ;  /* 0x0011980001107983 */ /* 0x000ee80000300a00 */
[----:B------:R-:W-:Y:S04]  /*29510*/  STL.64 [R1+0x380], R12 ;  /* 0x0003800c01007387 */ /* 0x000fe80000100a00 */
[----:B------:R0:W-:Y:S04]  /*29520*/  STL.64 [R1+0x388], R14 ;  /* 0x0003880e01007387 */ /* 0x0001e80000100a00 */
[----:B0-----:R-:W3:Y:S02]  /*29530*/  LDL.LU.64 R14, [R1+0x78] ;  /* 0x00007800010e7983 */ /* 0x001ee40000300a00 */
[----:B---3--:R-:W-:-:S15]  /*29540*/  HMMA.16816.F32 R8, R16, R14, R8 ;  /* 0x0000000e1008723c */ /* 0x008fde0000001808 */
[----:B------:R-:W-:-:S08]  /*29550*/  NOP ;  /* 0x0000000000007918 */ /* 0x000fd00000000000 */
[----:B------:R-:W-:Y:S04]  /*29560*/  STL.64 [R1+0x660], R8 ;  /* 0x0006600801007387 */ /* 0x000fe80000100a00 */
[----:B------:R0:W-:Y:S04]  /*29570*/  STL.64 [R1+0x668], R10 ;  /* 0x0006680a01007387 */ /* 0x0001e80000100a00 */
[----:B0-----:R-:W3:Y:S02]  /*29580*/  LDL.LU.64 R10, [R1+0x1190] ;  /* 0x00119000010a7983 */ /* 0x001ee40000300a00 */
[----:B---3--:R-:W-:Y:S02]  /*29590*/  HMMA.16816.F32 R8, R16, R10, R4 ;  /* 0x0000000a1008723c */ /* 0x008fe40000001804 */
[----:B------:R-:W3:-:S15]  /*295a0*/  LDL.LU.64 R6, [R1+0x1188] ;  /* 0x0011880001067983 */ /* 0x000ede0000300a00 */
[----:B------:R-:W-:-:S06]  /*295b0*/  NOP ;  /* 0x0000000000007918 */ /* 0x000fcc0000000000 */
        /* <DEDUP_REMOVED lines=31> */
[----:B------:R-:W3:Y:S01]  /*297b0*/  LDL.LU.64 R4, [R1+0x1128] ;  /* 0x0011280001047983 */ /* 0x000ee20000300a00 */
[----:B--2---:R-:W-:-:S02]  /*297c0*/  IMAD.MOV.U32 R0, RZ, RZ, R22 ;  /* 0x000000ffff007224 */ /* 0x004fc400078e0016 */
[----:B------:R-:W-:Y:S01]  /*297d0*/  IMAD.MOV.U32 R29, RZ, RZ, R23 ;  /* 0x000000ffff1d7224 */ /* 0x000fe200078e0017 */
[----:B---3--:R-:W-:-:S15]  /*297e0*/  HMMA.16816.F32 R4, R16, R22, R4 ;  /* 0x000000161004723c */ /* 0x008fde0000001804 */
[----:B------:R-:W-:-:S08]  /*297f0*/  NOP ;  /* 0x0000000000007918 */ /* 0x000fd00000000000 */
[----:B------:R-:W-:Y:S04]  /*29800*/  STL.64 [R1+0x3b0], R4 ;  /* 0x0003b00401007387 */ /* 0x000fe80000100a00 */
[----:B------:R0:W-:Y:S04]  /*29810*/  STL.64 [R1+0x3b8], R6 ;  /* 0x0003b80601007387 */ /* 0x0001e80000100a00 */
[----:B0-----:R-:W2:Y:S04]  /*29820*/  LDL.LU.64 R6, [R1+0x1120] ;  /* 0x0011200001067983 */ /* 0x001ea80000300a00 */
[----:B------:R-:W2:Y:S04]  /*29830*/  LDL.LU.64 R4, [R1+0x1118] ;  /* 0x0011180001047983 */ /* 0x000ea80000300a00 */
[----:B------:R-:W3:Y:S04]  /*29840*/  LDL.LU.64 R22, [R1+0x1110] ;  /* 0x0011100001167983 */ /* 0x000ee80000300a00 */
[----:B------:R-:W3:Y:S02]  /*29850*/  LDL.LU.64 R20, [R1+0x1108] ;  /* 0x0011080001147983 */ /* 0x000ee40000300a00 */
[----:B---3--:R-:W-:Y:S02]  /*29860*/  HMMA.16816.F32 R16, R16, R26, R20 ;  /* 0x0000001a1010723c */ /* 0x008fe40000001814 */
[----:B------:R-:W2:Y:S04]  /*29870*/  LDL.LU.64 R22, [R1+0x1100] ;  /* 0x0011000001167983 */ /* 0x000ea80000300a00 */
[----:B------:R-:W2:Y:S04]  /*29880*/  LDL.LU.64 R20, [R1+0x10f8] ;  /* 0x0010f80001147983 */ /* 0x000ea80000300a00 */
[----:B------:R-:W-:-:S13]  /*29890*/  STL.64 [R1+0x10a0], R26 ;  /* 0x0010a01a01007387 */ /* 0x000fda0000100a00 */
[----:B------:R-:W-:Y:S04]  /*298a0*/  STL.64 [R1+0x360], R16 ;  /* 0x0003601001007387 */ /* 0x000fe80000100a00 */
[----:B------:R0:W-:Y:S02]  /*298b0*/  STL.64 [R1+0x368], R18 ;  /* 0x0003681201007387 */ /* 0x0001e40000100a00 */
[----:B0-----:R-:W-:Y:S02]  /*298c0*/  IMAD.MOV.U32 R18, RZ, RZ, R9 ;  /* 0x000000ffff127224 */ /* 0x001fe400078e0009 */
[----:B------:R-:W-:-:S05]  /*298d0*/  IMAD.MOV.U32 R19, RZ, RZ, R8 ;  /* 0x000000ffff137224 */ /* 0x000fca00078e0008 */
[----:B------:R0:W-:Y:S04]  /*298e0*/  STL.64 [R1+0x10e8], R18 ;  /* 0x0010e81201007387 */ /* 0x0001e80000100a00 */
[----:B------:R-:W3:Y:S04]  /*298f0*/  LDL.LU R16, [R1+0x180] ;  /* 0x0001800001107983 */ /* 0x000ee80000300800 */
[----:B------:R-:W3:Y:S04]  /*29900*/  LDL.LU R17, [R1+0x184] ;  /* 0x0001840001117983 */ /* 0x000ee80000300800 */
[----:B0-----:R-:W3:Y:S04]  /*29910*/  LDL.LU R18, [R1+0x188] ;  /* 0x0001880001127983 */ /* 0x001ee80000300800 */
[----:B------:R-:W3:Y:S01]  /*29920*/  LDL.LU R19, [R1+0x18c] ;  /* 0x00018c0001137983 */ /* 0x000ee20000300800 */
[----:B--2---:R-:W-:Y:S07]  /*29930*/  HMMA.16816.F32 R8, R20, R14, R4 ;  /* 0x0000000e1408723c */ /* 0x004fee0000001804 */
[----:B------:R-:W-:-:S02]  /*29940*/  IMAD.MOV.U32 R5, RZ, RZ, R14 ;  /* 0x000000ffff057224 */ /* 0x000fc400078e000e */
[----:B------:R-:W-:-:S14]  /*29950*/  IMAD.MOV.U32 R4, RZ, RZ, R15 ;  /* 0x000000ffff047224 */ /* 0x000fdc00078e000f */
[----:B------:R-:W-:Y:S04]  /*29960*/  STL.64 [R1+0x650], R8 ;  /* 0x0006500801007387 */ /* 0x000fe80000100a00 */
[----:B------:R-:W-:Y:S04]  /*29970*/  STL.64 [R1+0x658], R10 ;  /* 0x0006580a01007387 */ /* 0x000fe80000100a00 */
[----:B------:R-:W-:Y:S01]  /*29980*/  STL.64 [R1+0x10f0], R4 ;  /* 0x0010f00401007387 */ /* 0x000fe20000100a00 */
[----:B------:R-:W-:-:S03]  /*29990*/  IMAD.MOV.U32 R14, RZ, RZ, R9 ;  /* 0x000000ffff0e7224 */ /* 0x000fc600078e0009 */
[----:B------:R-:W3:Y:S01]  /*299a0*/  LDL.LU.64 R6, [R1+0x68] ;  /* 0x0000680001067983 */ /* 0x000ee20000300a00 */
[----:B------:R-:W-:-:S03]  /*299b0*/  IMAD.MOV.U32 R15, RZ, RZ, R11 ;  /* 0x000000ffff0f7224 */ /* 0x000fc600078e000b */
[----:B------:R-:W2:Y:S04]  /*299c0*/  LDL.LU R24, [R1+0x170] ;  /* 0x0001700001187983 */ /* 0x000ea80000300800 */
[----:B------:R-:W2:Y:S04]  /*299d0*/  LDL.LU R25, [R1+0x174] ;  /* 0x0001740001197983 */ /* 0x000ea80000300800 */
[----:B------:R-:W2:Y:S04]  /*299e0*/  LDL.LU R26, [R1+0x178] ;  /* 0x00017800011a7983 */ /* 0x000ea80000300800 */
[----:B------:R-:W2:Y:S04]  /*299f0*/  LDL.LU R27, [R1+0x17c] ;  /* 0x00017c00011b7983 */ /* 0x000ea80000300800 */
[----:B------:R0:W-:Y:S04]  /*29a00*/  STL [R1+0xefc], R14 ;  /* 0x000efc0e01007387 */ /* 0x0001e80000100800 */
[----:B------:R1:W-:Y:S04]  /*29a10*/  STL [R1+0xef8], R15 ;  /* 0x000ef80f01007387 */ /* 0x0003e80000100800 */
[----:B------:R-:W4:Y:S04]  /*29a20*/  LDL.LU R12, [R1+0x140] ;  /* 0x00014000010c7983 */ /* 0x000f280000300800 */
[----:B------:R-:W4:Y:S04]  /*29a30*/  LDL.LU R13, [R1+0x144] ;  /* 0x00014400010d7983 */ /* 0x000f280000300800 */
[----:B0-----:R-:W3:Y:S04]  /*29a40*/  LDL.LU R14, [R1+0x148] ;  /* 0x00014800010e7983 */ /* 0x001ee80000300800 */
[----:B-1----:R-:W3:Y:S04]  /*29a50*/  LDL.LU R15, [R1+0x14c] ;  /* 0x00014c00010f7983 */ /* 0x002ee80000300800 */
[----:B------:R-:W2:Y:S04]  /*29a60*/  LDL.LU R8, [R1+0x150] ;  /* 0x0001500001087983 */ /* 0x000ea80000300800 */
[----:B------:R-:W2:Y:S04]  /*29a70*/  LDL.LU R9, [R1+0x154] ;  /* 0x0001540001097983 */ /* 0x000ea80000300800 */
[----:B------:R-:W4:Y:S04]  /*29a80*/  LDL.LU R10, [R1+0x158] ;  /* 0x00015800010a7983 */ /* 0x000f280000300800 */
[----:B------:R-:W4:Y:S04]  /*29a90*/  LDL.LU R11, [R1+0x15c] ;  /* 0x00015c00010b7983 */ /* 0x000f280000300800 */
[----:B----4-:R0:W-:Y:S04]  /*29aa0*/  STL.64 [R1+0x10d0], R10 ;  /* 0x0010d00a01007387 */ /* 0x0101e80000100a00 */
[----:B--2---:R-:W-:Y:S04]  /*29ab0*/  STL.64 [R1+0x10c8], R8 ;  /* 0x0010c80801007387 */ /* 0x004fe80000100a00 */
[----:B0-----:R-:W2:Y:S04]  /*29ac0*/  LDL.LU.64 R10, [R1+0x48] ;  /* 0x00004800010a7983 */ /* 0x001ea80000300a00 */
[----:B---3--:R0:W-:Y:S04]  /*29ad0*/  STL.64 [R1+0x10c0], R14 ;  /* 0x0010c00e01007387 */ /* 0x0081e80000100a00 */
[----:B------:R1:W-:Y:S04]  /*29ae0*/  STL.64 [R1+0x10b8], R12 ;  /* 0x0010b80c01007387 */ /* 0x0003e80000100a00 */
[----:B0-----:R-:W3:Y:S01]  /*29af0*/  LDL.LU.64 R14, [R1+0x38] ;  /* 0x00003800010e7983 */ /* 0x001ee20000300a00 */
[----:B------:R-:W-:Y:S06]  /*29b00*/  HMMA.16816.F32 R16, R20, R6, R16 ;  /* 0x000000061410723c */ /* 0x000fec0000001810 */
[----:B------:R-:W-:-:S15]  /*29b10*/  IMAD.MOV.U32 R8, RZ, RZ, R7 ;  /* 0x000000ffff087224 */ /* 0x000fde00078e0007 */
[----:B------:R-:W-:-:S03]  /*29b20*/  NOP ;  /* 0x0000000000007918 */ /* 0x000fc60000000000 */
[----:B------:R-:W-:Y:S01]  /*29b30*/  IMAD.MOV.U32 R7, RZ, RZ, R18 ;  /* 0x000000ffff077224 */ /* 0x000fe200078e0012 */
[----:B---3--:R0:W-:Y:S04]  /*29b40*/  STL.64 [R1+0x10d8], R14 ;  /* 0x0010d80e01007387 */ /* 0x0081e80000100a00 */
[----:B-1----:R-:W2:Y:S04]  /*29b50*/  LDL.LU R12, [R1+0x160] ;  /* 0x00016000010c7983 */ /* 0x002ea80000300800 */
[----:B------:R-:W2:Y:S04]  /*29b60*/  LDL.LU R13, [R1+0x164] ;  /* 0x00016400010d7983 */ /* 0x000ea80000300800 */
[----:B0-----:R-:W2:Y:S04]  /*29b70*/  LDL.LU R14, [R1+0x168] ;  /* 0x00016800010e7983 */ /* 0x001ea80000300800 */
[----:B------:R-:W2:Y:S04]  /*29b80*/  LDL.LU R15, [R1+0x16c] ;  /* 0x00016c00010f7983 */ /* 0x000ea80000300800 */
[----:B------:R-:W3:Y:S04]  /*29b90*/  LDL.LU.64 R4, [R1+0x10f0] ;  /* 0x0010f00001047983 */ /* 0x000ee80000300a00 */
[----:B------:R-:W-:Y:S04]  /*29ba0*/  STL.64 [R1+0x5b0], R16 ;  /* 0x0005b01001007387 */ /* 0x000fe80000100a00 */
[----:B------:R0:W-:Y:S04]  /*29bb0*/  STL.64 [R1+0x5b8], R18 ;  /* 0x0005b81201007387 */ /* 0x0001e80000100a00 */
[----:B0-----:R-:W4:Y:S01]  /*29bc0*/  LDL.LU.64 R18, [R1+0x10e8] ;  /* 0x0010e80001127983 */ /* 0x001f220000300a00 */
[----:B------:R-:W-:-:S02]  /*29bd0*/  IMAD.MOV.U32 R9, RZ, RZ, R6 ;  /* 0x000000ffff097224 */ /* 0x000fc400078e0006 */
[----:B------:R-:W-:-:S05]  /*29be0*/  IMAD.MOV.U32 R6, RZ, RZ, R16 ;  /* 0x000000ffff067224 */ /* 0x000fca00078e0010 */
[----:B------:R0:W-:Y:S04]  /*29bf0*/  STL [R1+0xf04], R6 ;  /* 0x000f040601007387 */ /* 0x0001e80000100800 */
[----:B------:R-:W-:Y:S01]  /*29c00*/  STL [R1+0xf00], R7 ;  /* 0x000f000701007387 */ /* 0x000fe20000100800 */
[----:B0-----:R-:W-:-:S03]  /*29c10*/  IMAD.MOV.U32 R6, RZ, RZ, R0 ;  /* 0x000000ffff067224 */ /* 0x001fc600078e0000 */
[----:B------:R-:W3:Y:S01]  /*29c20*/  LDL.LU R0, [R1+0x10e0] ;  /* 0x0010e00001007983 */ /* 0x000ee20000300800 */
[----:B----4-:R-:W-:Y:S06]  /*29c30*/  HMMA.16816.F32 R24, R20, R18, R24 ;  /* 0x000000121418723c */ /* 0x010fec0000001818 */
[----:B------:R-:W-:-:S15]  /*29c40*/  STL.64 [R1+0x1058], R18 ;  /* 0x0010581201007387 */ /* 0x000fde0000100a00 */
[----:B------:R-:W-:-:S02]  /*29c50*/  NOP ;  /* 0x0000000000007918 */ /* 0x000fc40000000000 */
[----:B------:R0:W-:Y:S04]  /*29c60*/  STL.64 [R1+0x530], R24 ;  /* 0x0005301801007387 */ /* 0x0001e80000100a00 */
[----:B------:R1:W-:Y:S04]  /*29c70*/  STL.64 [R1+0x538], R26 ;  /* 0x0005381a01007387 */ /* 0x0003e80000100a00 */
[----:B0-----:R-:W4:Y:S04]  /*29c80*/  LDL.LU R24, [R1+0x130] ;  /* 0x0001300001187983 */ /* 0x001f280000300800 */
[----:B------:R-:W4:Y:S04]  /*29c90*/  LDL.LU R25, [R1+0x134] ;  /* 0x0001340001197983 */ /* 0x000f280000300800 */
[----:B-1----:R-:W3:Y:S04]  /*29ca0*/  LDL.LU R26, [R1+0x138] ;  /* 0x00013800011a7983 */ /* 0x002ee80000300800 */
[----:B------:R-:W3:Y:S01]  /*29cb0*/  LDL.LU R27, [R1+0x13c] ;  /* 0x00013c00011b7983 */ /* 0x000ee20000300800 */
[----:B--2---:R-:W-:Y:S01]  /*29cc0*/  HMMA.16816.F32 R12, R20, R10, R12 ;  /* 0x0000000a140c723c */ /* 0x004fe2000000180c */
[----:B------:R-:W-:-:S02]  /*29cd0*/  IMAD.MOV.U32 R18, RZ, RZ, R9 ;  /* 0x000000ffff127224 */ /* 0x000fc400078e0009 */
[----:B------:R-:W-:Y:S01]  /*29ce0*/  IMAD.MOV.U32 R19, RZ, RZ, R8 ;  /* 0x000000ffff137224 */ /* 0x000fe200078e0008 */
[----:B---3--:R0:W-:Y:S04]  /*29cf0*/  STL.64 [R1+0x10b0], R26 ;  /* 0x0010b01a01007387 */ /* 0x0081e80000100a00 */
[----:B----4-:R-:W-:Y:S04]  /*29d00*/  STL.64 [R1+0x10a8], R24 ;  /* 0x0010a81801007387 */ /* 0x010fe80000100a00 */
[----:B0-----:R-:W2:Y:S04]  /*29d10*/  LDL.LU.64 R26, [R1+0x28] ;  /* 0x00002800011a7983 */ /* 0x001ea80000300a00 */
[----:B------:R0:W-:Y:S02]  /*29d20*/  STL.64 [R1+0x1070], R18 ;  /* 0x0010701201007387 */ /* 0x0001e40000100a00 */
[----:B0-----:R-:W-:-:S02]  /*29d30*/  IMAD.MOV.U32 R18, RZ, RZ, R5 ;  /* 0x000000ffff127224 */ /* 0x001fc400078e0005 */
[----:B------:R-:W-:-:S05]  /*29d40*/  IMAD.MOV.U32 R19, RZ, RZ, R4 ;  /* 0x000000ffff137224 */ /* 0x000fca00078e0004 */
[----:B------:R0:W-:Y:S04]  /*29d50*/  STL.64 [R1+0x1098], R18 ;  /* 0x0010981201007387 */ /* 0x0001e80000100a00 */
[----:B------:R-:W3:Y:S04]  /*29d60*/  LDL.LU R16, [R1+0x100] ;  /* 0x0001000001107983 */ /* 0x000ee80000300800 */
[----:B------:R-:W3:Y:S01]  /*29d70*/  LDL.LU R17, [R1+0x104] ;  /* 0x0001040001117983 */ /* 0x000ee20000300800 */
[----:B------:R-:W-:-:S03]  /*29d80*/  IMAD.MOV.U32 R4, RZ, RZ, R11 ;  /* 0x000000ffff047224 */ /* 0x000fc600078e000b */
[----:B0-----:R-:W3:Y:S04]  /*29d90*/  LDL.LU R18, [R1+0x108] ;  /* 0x0001080001127983 */ /* 0x001ee80000300800 */
[----:B------:R-:W-:Y:S01]  /*29da0*/  STL.64 [R1+0x4c0], R12 ;  /* 0x0004c00c01007387 */ /* 0x000fe20000100a00 */
[----:B------:R-:W-:-:S03]  /*29db0*/  IMAD.MOV.U32 R19, RZ, RZ, R0 ;  /* 0x000000ffff137224 */ /* 0x000fc600078e0000 */
[----:B------:R0:W-:Y:S01]  /*29dc0*/  STL.64 [R1+0x4c8], R14 ;  /* 0x0004c80e01007387 */ /* 0x0001e20000100a00 */
[----:B------:R-:W-:-:S03]  /*29dd0*/  IMAD.MOV.U32 R0, RZ, RZ, R10 ;  /* 0x000000ffff007224 */ /* 0x000fc600078e000a */
[----:B0-----:R-:W4:Y:S04]  /*29de0*/  LDL.LU.64 R14, [R1+0x10d8] ;  /* 0x0010d800010e7983 */ /* 0x001f280000300a00 */
[----:B------:R-:W4:Y:S04]  /*29df0*/  LDL.LU.64 R10, [R1+0x10d0] ;  /* 0x0010d000010a7983 */ /* 0x000f280000300a00 */
[----:B------:R-:W4:Y:S02]  /*29e00*/  LDL.LU.64 R8, [R1+0x10c8] ;  /* 0x0010c80001087983 */ /* 0x000f240000300a00 */
[----:B----4-:R-:W-:-:S15]  /*29e10*/  HMMA.16816.F32 R8, R20, R14, R8 ;  /* 0x0000000e1408723c */ /* 0x010fde0000001808 */
[----:B------:R-:W-:-:S08]  /*29e20*/  NOP ;  /* 0x0000000000007918 */ /* 0x000fd00000000000 */
[----:B------:R-:W-:Y:S04]  /*29e30*/  STL.64 [R1+0x3a0], R8 ;  /* 0x0003a00801007387 */ /* 0x000fe80000100a00 */
[----:B------:R0:W-:Y:S02]  /*29e40*/  STL.64 [R1+0x3a8], R10 ;  /* 0x0003a80a01007387 */ /* 0x0001e40000100a00 */
[----:B0-----:R-:W-:Y:S02]  /*29e50*/  IMAD.MOV.U32 R11, RZ, RZ, R14 ;  /* 0x000000ffff0b7224 */ /* 0x001fe400078e000e */
[----:B------:R-:W-:Y:S02]  /*29e60*/  IMAD.MOV.U32 R10, RZ, RZ, R15 ;  /* 0x000000ffff0a7224 */ /* 0x000fe400078e000f */
[----:B------:R-:W2:Y:S04]  /*29e70*/  LDL.LU.64 R14, [R1+0x10c0] ;  /* 0x0010c000010e7983 */ /* 0x000ea80000300a00 */
[----:B------:R-:W2:Y:S02]  /*29e80*/  LDL.LU.64 R12, [R1+0x10b8] ;  /* 0x0010b800010c7983 */ /* 0x000ea40000300a00 */
[----:B--2---:R-:W-:-:S15]  /*29e90*/  HMMA.16816.F32 R12, R20, R26, R12 ;  /* 0x0000001a140c723c */ /* 0x004fde000000180c */
[----:B------:R-:W-:-:S08]  /*29ea0*/  NOP ;  /* 0x0000000000007918 */ /* 0x000fd00000000000 */
[----:B------:R0:W-:Y:S04]  /*29eb0*/  STL.64 [R1+0x460], R12 ;  /* 0x0004600c01007387 */ /* 0x0001e80000100a00 */
[----:B------:R1:W-:Y:S01]  /*29ec0*/  STL.64 [R1+0x468], R14 ;  /* 0x0004680e01007387 */ /* 0x0003e20000100a00 */
[----:B0-----:R-:W-:Y:S02]  /*29ed0*/  IMAD.MOV.U32 R13, RZ, RZ, R26 ;  /* 0x000000ffff0d7224 */ /* 0x001fe400078e001a */
[----:B------:R-:W-:Y:S02]  /*29ee0*/  IMAD.MOV.U32 R12, RZ, RZ, R27 ;  /* 0x000000ffff0c7224 */ /* 0x000fe400078e001b */
[----:B------:R-:W2:Y:S04]  /*29ef0*/  LDL.LU.64 R26, [R1+0x10b0] ;  /* 0x0010b000011a7983 */ /* 0x000ea80000300a00 */
[----:B------:R-:W2:Y:S04]  /*29f00*/  LDL.LU.64 R24, [R1+0x10a8] ;  /* 0x0010a80001187983 */ /* 0x000ea80000300a00 */
[----:B-1----:R-:W4:Y:S01]  /*29f10*/  LDL.LU R15, [R1+0x6cc] ;  /* 0x0006cc00010f7983 */ /* 0x002f220000300800 */
[----:B------:R-:W-:-:S03]  /*29f20*/  IMAD.MOV.U32 R7, RZ, RZ, R29 ;  /* 0x000000ffff077224 */ /* 0x000fc600078e001d */
[----:B----4-:R-:W-:Y:S04]  /*29f30*/  STL [R1+0x1068], R15 ;  /* 0x0010680f01007387 */ /* 0x010fe80000100800 */
[----:B------:R0:W-:Y:S04]  /*29f40*/  STL.64 [R1+0x1060], R12 ;  /* 0x0010600c01007387 */ /* 0x0001e80000100a00 */
[----:B0-----:R-:W4:Y:S04]  /*29f50*/  LDL.LU R12, [R1+0xe0] ;  /* 0x0000e000010c7983 */ /* 0x001f280000300800 */
[----:B------:R-:W4:Y:S04]  /*29f60*/  LDL.LU R13, [R1+0xe4] ;  /* 0x0000e400010d7983 */ /* 0x000f280000300800 */
[----:B------:R-:W3:Y:S04]  /*29f70*/  LDL.LU R14, [R1+0xe8] ;  /* 0x0000e800010e7983 */ /* 0x000ee80000300800 */
[----:B------:R-:W3:Y:S01]  /*29f80*/  LDL.LU R15, [R1+0xec] ;  /* 0x0000ec00010f7983 */ /* 0x000ee20000300800 */
[C---:B--2---:R-:W-:Y:S03]  /*29f90*/  HMMA.16816.F32 R24, R20.reuse, R6, R24 ;  /* 0x000000061418723c */ /* 0x044fe60000001818 */
[----:B---3--:R-:W-:Y:S04]  /*29fa0*/  STL.64 [R1+0x1080], R14 ;  /* 0x0010800e01007387 */ /* 0x008fe80000100a00 */
[----:B----4-:R0:W-:Y:S04]  /*29fb0*/  STL.64 [R1+0x1078], R12 ;  /* 0x0010780c01007387 */ /* 0x0101e80000100a00 */
[----:B0-----:R-:W2:Y:S04]  /*29fc0*/  LDL.LU R12, [R1+0xf0] ;  /* 0x0000f000010c7983 */ /* 0x001ea80000300800 */
[----:B------:R-:W2:Y:S04]  /*29fd0*/  LDL.LU R13, [R1+0xf4] ;  /* 0x0000f400010d7983 */ /* 0x000ea80000300800 */
[----:B------:R-:W2:Y:S04]  /*29fe0*/  LDL.LU R14, [R1+0xf8] ;  /* 0x0000f800010e7983 */ /* 0x000ea80000300800 */
[----:B------:R-:W2:Y:S04]  /*29ff0*/  LDL.LU R15, [R1+0xfc] ;  /* 0x0000fc00010f7983 */ /* 0x000ea80000300800 */
[----:B------:R-:W-:Y:S04]  /*2a000*/  STL.64 [R1+0x400], R24 ;  /* 0x0004001801007387 */ /* 0x000fe80000100a00 */
[----:B------:R0:W-:Y:S04]  /*2a010*/  STL.64 [R1+0x408], R26 ;  /* 0x0004081a01007387 */ /* 0x0001e80000100a00 */
[----:B0-----:R-:W3:Y:S04]  /*2a020*/  LDL.LU.64 R26, [R1+0x10a0] ;  /* 0x0010a000011a7983 */ /* 0x001ee80000300a00 */
[----:B------:R-:W-:Y:S01]  /*2a030*/  STL.64 [R1+0x1010], R6 ;  /* 0x0010100601007387 */ /* 0x000fe20000100a00 */
[----:B---3--:R-:W-:Y:S03]  /*2a040*/  HMMA.16816.F32 R20, R20, R26, R16 ;  /* 0x0000001a1414723c */ /* 0x008fe60000001810 */
[----:B------:R-:W2:Y:S03]  /*2a050*/  LDL.LU.64 R18, [R1+0x1098] ;  /* 0x0010980001127983 */ /* 0x000ea60000300a00 */
[----:B------:R-:W-:-:S02]  /*2a060*/  IMAD.MOV.U32 R8, RZ, RZ, R26 ;  /* 0x000000ffff087224 */ /* 0x000fc400078e001a */
[----:B------:R-:W-:Y:S02]  /*2a070*/  IMAD.MOV.U32 R5, RZ, RZ, R27 ;  /* 0x000000ffff057224 */ /* 0x000fe400078e001b */
[----:B------:R-:W2:Y:S04]  /*2a080*/  LDL.LU.64 R26, [R1+0x1090] ;  /* 0x00109000011a7983 */ /* 0x000ea80000300a00 */
[----:B------:R-:W2:Y:S09]  /*2a090*/  LDL.LU.64 R24, [R1+0x1088] ;  /* 0x0010880001187983 */ /* 0x000eb20000300a00 */
[----:B------:R0:W-:Y:S01]  /*2a0a0*/  STL.64 [R1+0x390], R20 ;  /* 0x0003901401007387 */ /* 0x0001e20000100a00 */
[----:B------:R-:W-:-:S03]  /*2a0b0*/  IMAD.MOV.U32 R9, RZ, RZ, R23 ;  /* 0x000000ffff097224 */ /* 0x000fc600078e0017 */
[----:B------:R-:W-:Y:S04]  /*2a0c0*/  STL.64 [R1+0x398], R22 ;  /* 0x0003981601007387 */ /* 0x000fe80000100a00 */
[----:B0-----:R-:W3:Y:S04]  /*2a0d0*/  LDL.LU R20, [R1+0xd0] ;  /* 0x0000d00001147983 */ /* 0x001ee80000300800 */
[----:B------:R-:W3:Y:S04]  /*2a0e0*/  LDL.LU R21, [R1+0xd4] ;  /* 0x0000d40001157983 */ /* 0x000ee80000300800 */
[----:B------:R-:W-:Y:S01]  /*2a0f0*/  STL [R1+0xf08], R9 ;  /* 0x000f080901007387 */ /* 0x000fe20000100800 */
        /* <DEDUP_REMOVED lines=8> */
[----:B------:R-:W2:Y:S04]  /*2a180*/  LDL.LU R15, [R1+0x1068] ;  /* 0x00106800010f7983 */ /* 0x000ea80000300800 */
[----:B------:R-:W4:-:S15]  /*2a190*/  LDL.LU.64 R12, [R1+0x1060] ;  /* 0x00106000010c7983 */ /* 0x000f1e0000300a00 */
[----:B------:R-:W-:-:S02]  /*2a1a0*/  NOP ;  /* 0x0000000000007918 */ /* 0x000fc40000000000 */
[----:B------:R-:W-:Y:S04]  /*2a1b0*/  STL.64 [R1+0x550], R16 ;  /* 0x0005501001007387 */ /* 0x000fe80000100a00 */
[----:B------:R0:W-:Y:S04]  /*2a1c0*/  STL.64 [R1+0x558], R18 ;  /* 0x0005581201007387 */ /* 0x0001e80000100a00 */
[----:B0-----:R-:W3:Y:S01]  /*2a1d0*/  LDL.LU.64 R18, [R1+0x1058] ;  /* 0x0010580001127983 */ /* 0x001ee20000300a00 */
[----:B------:R-:W-:Y:S02]  /*2a1e0*/  IMAD.MOV.U32 R22, RZ, RZ, R3 ;  /* 0x000000ffff167224 */ /* 0x000fe400078e0003 */
[----:B------:R-:W-:-:S02]  /*2a1f0*/  IMAD.MOV.U32 R23, RZ, RZ, R2 ;  /* 0x000000ffff177224 */ /* 0x000fc400078e0002 */
[----:B------:R-:W2:Y:S01]  /*2a200*/  LDL.LU.64 R2, [R1+0x640] ;  /* 0x0006400001027983 */ /* 0x000ea20000300a00 */
[----:B----4-:R-:W-:Y:S02]  /*2a210*/  IMAD.MOV.U32 R6, RZ, RZ, R13 ;  /* 0x000000ffff067224 */ /* 0x010fe400078e000d */
[----:B------:R-:W-:Y:S02]  /*2a220*/  IMAD.MOV.U32 R7, RZ, RZ, R12 ;  /* 0x000000ffff077224 */ /* 0x000fe400078e000c */
[----:B---3--:R-:W-:-:S15]  /*2a230*/  HMMA.16816.F32 R16, R24, R18, R20 ;  /* 0x000000121810723c */ /* 0x008fde0000001814 */
[----:B------:R-:W-:-:S08]  /*2a240*/  NOP ;  /* 0x0000000000007918 */ /* 0x000fd00000000000 */
[----:B------:R0:W-:Y:S04]  /*2a250*/  STL.64 [R1+0x4d0], R16 ;  /* 0x0004d01001007387 */ /* 0x0001e80000100a00 */
[----:B------:R1:W-:Y:S04]  /*2a260*/  STL.64 [R1+0x4d8], R18 ;  /* 0x0004d81201007387 */ /* 0x0003e80000100a00 */
[----:B------:R-:W-:Y:S01]  /*2a270*/  STL.64 [R1+0x1028], R6 ;  /* 0x0010280601007387 */ /* 0x000fe20000100a00 */
[----:B------:R-:W-:-:S03]  /*2a280*/  IMAD.MOV.U32 R20, RZ, RZ, R16 ;  /* 0x000000ffff147224 */ /* 0x000fc600078e0010 */
[----:B------:R-:W3:Y:S04]  /*2a290*/  LDL.LU R14, [R1+0xac0] ;  /* 0x000ac000010e7983 */ /* 0x000ee80000300800 */
[----:B0-----:R-:W4:Y:S04]  /*2a2a0*/  LDL.LU R16, [R1+0xab8] ;  /* 0x000ab80001107983 */ /* 0x001f280000300800 */
[----:B------:R-:W4:Y:S04]  /*2a2b0*/  LDL.LU R17, [R1+0xab0] ;  /* 0x000ab00001117983 */ /* 0x000f280000300800 */
[----:B-1----:R-:W2:Y:S04]  /*2a2c0*/  LDL.LU R18, [R1+0xaa8] ;  /* 0x000aa80001127983 */ /* 0x002ea80000300800 */
[----:B------:R-:W2:Y:S04]  /*2a2d0*/  LDL.LU R19, [R1+0xaa0] ;  /* 0x000aa00001137983 */ /* 0x000ea80000300800 */
[----:B--2---:R-:W-:Y:S04]  /*2a2e0*/  STL.64 [R1+0xff0], R18 ;  /* 0x000ff01201007387 */ /* 0x004fe80000100a00 */
[----:B----4-:R0:W-:Y:S04]  /*2a2f0*/  STL.64 [R1+0xfe8], R16 ;  /* 0x000fe81001007387 */ /* 0x0101e80000100a00 */
[----:B0-----:R-:W2:Y:S01]  /*2a300*/  LDL.LU.64 R16, [R1+0x638] ;  /* 0x0006380001107983 */ /* 0x001ea20000300a00 */
[----:B------:R-:W-:-:S02]  /*2a310*/  IMAD.MOV.U32 R18, RZ, RZ, R8 ;  /* 0x000000ffff127224 */ /* 0x000fc400078e0008 */
[----:B------:R-:W-:Y:S02]  /*2a320*/  IMAD.MOV.U32 R19, RZ, RZ, R5 ;  /* 0x000000ffff137224 */ /* 0x000fe400078e0005 */
[----:B------:R-:W-:Y:S02]  /*2a330*/  IMAD.MOV.U32 R7, RZ, RZ, R10 ;  /* 0x000000ffff077224 */ /* 0x000fe400078e000a */
[----:B------:R-:W-:Y:S02]  /*2a340*/  IMAD.MOV.U32 R6, RZ, RZ, R11 ;  /* 0x000000ffff067224 */ /* 0x000fe400078e000b */
[----:B------:R-:W-:Y:S02]  /*2a350*/  IMAD.MOV.U32 R22, RZ, RZ, R0 ;  /* 0x000000ffff167224 */ /* 0x000fe400078e0000 */
[----:B------:R-:W-:Y:S01]  /*2a360*/  IMAD.MOV.U32 R23, RZ, RZ, R4 ;  /* 0x000000ffff177224 */ /* 0x000fe200078e0004 */
[----:B------:R-:W-:Y:S01]  /*2a370*/  STL.64 [R1+0x1008], R18 ;  /* 0x0010081201007387 */ /* 0x000fe20000100a00 */
[----:B------:R-:W0:Y:S03]  /*2a380*/  LDC R5, c[0x0][0x238] ;  /* 0x00008e00ff057b82 */ /* 0x000e260000000800 */
[----:B--2---:R1:W-:Y:S04]  /*2a390*/  STL.64 [R1+0x1000], R16 ;  /* 0x0010001001007387 */ /* 0x0043e80000100a00 */
[----:B-1----:R-:W2:Y:S04]  /*2a3a0*/  LDL.LU R16, [R1+0x90] ;  /* 0x0000900001107983 */ /* 0x002ea80000300800 */
[----:B------:R-:W2:Y:S04]  /*2a3b0*/  LDL.LU R17, [R1+0x94] ;  /* 0x0000940001117983 */ /* 0x000ea80000300800 */
[----:B------:R-:W4:Y:S04]  /*2a3c0*/  LDL.LU R18, [R1+0x98] ;  /* 0x0000980001127983 */ /* 0x000f280000300800 */
[----:B------:R-:W4:Y:S04]  /*2a3d0*/  LDL.LU R19, [R1+0x9c] ;  /* 0x00009c0001137983 */ /* 0x000f280000300800 */
[----:B----4-:R-:W-:Y:S04]  /*2a3e0*/  STL.64 [R1+0x1020], R18 ;  /* 0x0010201201007387 */ /* 0x010fe80000100a00 */
        /* <DEDUP_REMOVED lines=15> */
[----:B------:R-:W2:Y:S04]  /*2a4e0*/  LDL.LU R18, [R1+0xc8] ;  /* 0x0000c80001127983 */ /* 0x000ea80000300800 */
[----:B------:R-:W2:Y:S04]  /*2a4f0*/  LDL.LU R19, [R1+0xcc] ;  /* 0x0000cc0001137983 */ /* 0x000ea80000300800 */
[----:B------:R-:W4:Y:S04]  /*2a500*/  LDL.LU R12, [R1+0xa98] ;  /* 0x000a9800010c7983 */ /* 0x000f280000300800 */
[----:B------:R-:W4:Y:S04]  /*2a510*/  LDL.LU R13, [R1+0xabc] ;  /* 0x000abc00010d7983 */ /* 0x000f280000300800 */
[----:B------:R-:W3:Y:S04]  /*2a520*/  LDL.LU R10, [R1+0xa90] ;  /* 0x000a9000010a7983 */ /* 0x000ee80000300800 */
[----:B------:R-:W3:Y:S04]  /*2a530*/  LDL.LU R11, [R1+0xab4] ;  /* 0x000ab400010b7983 */ /* 0x000ee80000300800 */
[----:B---3--:R1:W-:Y:S04]  /*2a540*/  STL.64 [R1+0xff8], R10 ;  /* 0x000ff80a01007387 */ /* 0x0083e80000100a00 */
[----:B------:R-:W3:Y:S04]  /*2a550*/  LDL.LU R8, [R1+0x80] ;  /* 0x0000800001087983 */ /* 0x000ee80000300800 */
[----:B------:R-:W3:Y:S04]  /*2a560*/  LDL.LU R9, [R1+0x84] ;  /* 0x0000840001097983 */ /* 0x000ee80000300800 */
[----:B-1----:R-:W3:Y:S01]  /*2a570*/  LDL.LU R10, [R1+0x88] ;  /* 0x00008800010a7983 */ /* 0x002ee20000300800 */
[----:B------:R-:W-:-:S03]  /*2a580*/  IMAD.MOV.U32 R11, RZ, RZ, R28 ;  /* 0x000000ffff0b7224 */ /* 0x000fc600078e001c */
[----:B------:R-:W3:Y:S04]  /*2a590*/  LDL.LU R29, [R1+0xa88] ;  /* 0x000a8800011d7983 */ /* 0x000ee80000300800 */
[----:B------:R-:W3:Y:S04]  /*2a5a0*/  LDL.LU R28, [R1+0xaac] ;  /* 0x000aac00011c7983 */ /* 0x000ee80000300800 */
[----:B------:R2:W-:Y:S04]  /*2a5b0*/  STL [R1+0xf0c], R20 ;  /* 0x000f0c1401007387 */ /* 0x0005e80000100800 */
[----:B------:R-:W3:Y:S01]  /*2a5c0*/  LDL.LU R0, [R1+0x1050] ;  /* 0x0010500001007983 */ /* 0x000ee20000300800 */
[----:B--2---:R-:W-:Y:S03]  /*2a5d0*/  HMMA.16816.F32 R20, R24, R22, R16 ;  /* 0x000000161814723c */ /* 0x004fe60000001810 */
[----:B------:R-:W2:Y:S04]  /*2a5e0*/  LDL.LU.64 R18, [R1+0x1048] ;  /* 0x0010480001127983 */ /* 0x000ea80000300a00 */
[----:B------:R-:W2:-:S15]  /*2a5f0*/  LDL.LU.64 R16, [R1+0x1040] ;  /* 0x0010400001107983 */ /* 0x000e9e0000300a00 */
[----:B------:R-:W-:-:S01]  /*2a600*/  NOP ;  /* 0x0000000000007918 */ /* 0x000fc20000000000 */
[----:B------:R-:W-:Y:S04]  /*2a610*/  STL.64 [R1+0x410], R20 ;  /* 0x0004101401007387 */ /* 0x000fe80000100a00 */
[----:B------:R0:W-:Y:S02]  /*2a620*/  STL.64 [R1+0x418], R22 ;  /* 0x0004181601007387 */ /* 0x0001e40000100a00 */
[----:B0-----:R-:W-:Y:S02]  /*2a630*/  IMAD.SHL.U32 R23, R5, 0x40, RZ ;  /* 0x0000004005177824 */ /* 0x001fe400078e00ff */
[----:B--2---:R-:W-:Y:S01]  /*2a640*/  HMMA.16816.F32 R4, R24, R6, R16 ;  /* 0x000000061804723c */ /* 0x004fe20000001810 */
[----:B------:R-:W2:Y:S04]  /*2a650*/  LDL.LU.64 R18, [R1+0x1038] ;  /* 0x0010380001127983 */ /* 0x000ea80000300a00 */
[----:B------:R-:W2:-:S15]  /*2a660*/  LDL.LU.64 R16, [R1+0x1030] ;  /* 0x0010300001107983 */ /* 0x000e9e0000300a00 */
[----:B------:R-:W-:-:S03]  /*2a670*/  NOP ;  /* 0x0000000000007918 */ /* 0x000fc60000000000 */
        /* <DEDUP_REMOVED lines=10> */
[----:B------:R-:W-:Y:S01]  /*2a720*/  IMAD.SHL.U32 R23, R23, 0x2, RZ ;  /* 0x0000000217177824 */ /* 0x000fe200078e00ff */
[----:B--2---:R-:W-:Y:S02]  /*2a730*/  HMMA.16816.F32 R4, R24, R6, R16 ;  /* 0x000000061804723c */ /* 0x004fe40000001810 */
[----:B------:R-:W2:Y:S04]  /*2a740*/  LDL.LU.64 R18, [R1+0x1008] ;  /* 0x0010080001127983 */ /* 0x000ea80000300a00 */
[----:B------:R-:W2:Y:S01]  /*2a750*/  LDL.LU.64 R16, [R1+0x1000] ;  /* 0x0010000001107983 */ /* 0x000ea20000300a00 */
[----:B------:R-:W-:-:S15]  /*2a760*/  VIADD R15, R15, 0x1 ;  /* 0x000000010f0f7836 */ /* 0x000fde0000000000 */
[----:B------:R-:W-:-:S01]  /*2a770*/  NOP ;  /* 0x0000000000007918 */ /* 0x000fc20000000000 */
[----:B------:R0:W-:Y:S04]  /*2a780*/  STL.64 [R1+0x450], R4 ;  /* 0x0004500401007387 */ /* 0x0001e80000100a00 */
[----:B------:R1:W-:Y:S01]  /*2a790*/  STL.64 [R1+0x458], R6 ;  /* 0x0004580601007387 */ /* 0x0003e20000100a00 */
[-C--:B0-----:R-:W-:Y:S02]  /*2a7a0*/  IADD3 R4, P0, R2, R23.reuse, RZ ;  /* 0x0000001702047210 */ /* 0x081fe40007f1e0ff */
[-C--:B------:R-:W-:Y:S02]  /*2a7b0*/  IADD3 R14, P3, R14, R23.reuse, RZ ;  /* 0x000000170e0e7210 */ /* 0x080fe40007f7e0ff */
[-C--:B----4-:R-:W-:Y:S01]  /*2a7c0*/  IADD3 R12, P2, R12, R23.reuse, RZ ;  /* 0x000000170c0c7210 */ /* 0x090fe20007f5e0ff */
[----:B-1----:R-:W0:Y:S01]  /*2a7d0*/  LDC R7, c[0x0][0x230] ;  /* 0x00008c00ff077b82 */ /* 0x002e220000000800 */
[----:B---3--:R-:W-:Y:S01]  /*2a7e0*/  IMAD.X R2, R3, 0x1, R0, P0 ;  /* 0x0000000103027824 */ /* 0x008fe200000e0600 */
[----:B------:R-:W-:Y:S01]  /*2a7f0*/  STL [R1+0xf10], R4 ;  /* 0x000f100401007387 */ /* 0x000fe20000100800 */
[----:B--2---:R-:W-:-:S05]  /*2a800*/  IADD3 R5, P1, R16, R23, RZ ;  /* 0x0000001710057210 */ /* 0x004fca0007f3e0ff */
[--C-:B------:R-:W-:Y:S01]  /*2a810*/  IMAD.X R3, R17, 0x1, R0.reuse, P1 ;  /* 0x0000000111037824 */ /* 0x100fe200008e0600 */
[----:B------:R-:W-:Y:S04]  /*2a820*/  STL [R1+0xf14], R5 ;  /* 0x000f140501007387 */ /* 0x000fe80000100800 */
[----:B------:R-:W-:Y:S04]  /*2a830*/  STL [R1+0xf18], R2 ;  /* 0x000f180201007387 */ /* 0x000fe80000100800 */
[----:B------:R-:W-:Y:S01]  /*2a840*/  STL [R1+0x6cc], R15 ;  /* 0x0006cc0f01007387 */ /* 0x000fe20000100800 */
[----:B------:R-:W-:Y:S03]  /*2a850*/  HMMA.16816.F32 R24, R24, R18, R8 ;  /* 0x000000121818723c */ /* 0x000fe60000001808 */
[----:B------:R-:W-:Y:S04]  /*2a860*/  STL [R1+0xf1c], R3 ;  /* 0x000f1c0301007387 */ /* 0x000fe80000100800 */
[----:B------:R-:W2:Y:S04]  /*2a870*/  LDL.LU.64 R10, [R1+0xff8] ;  /* 0x000ff800010a7983 */ /* 0x000ea80000300a00 */
[----:B------:R-:W3:Y:S04]  /*2a880*/  LDL.LU.64 R18, [R1+0xff0] ;  /* 0x000ff00001127983 */ /* 0x000ee80000300a00 */
[----:B------:R-:W4:Y:S01]  /*2a890*/  LDL.LU.64 R16, [R1+0xfe8] ;  /* 0x000fe80001107983 */ /* 0x000f220000300a00 */
[----:B------:R-:W-:-:S08]  /*2a8a0*/  IMAD.X R13, R13, 0x1, R0, P3 ;  /* 0x000000010d0d7824 */ /* 0x000fd000018e0600 */
[----:B------:R-:W-:Y:S01]  /*2a8b0*/  IMAD.MOV.U32 R8, RZ, RZ, R27 ;  /* 0x000000ffff087224 */ /* 0x000fe200078e001b */
[----:B------:R-:W-:Y:S04]  /*2a8c0*/  STL.64 [R1+0x440], R24 ;  /* 0x0004401801007387 */ /* 0x000fe80000100a00 */
[----:B------:R-:W-:Y:S04]  /*2a8d0*/  STL.64 [R1+0x448], R26 ;  /* 0x0004481a01007387 */ /* 0x000fe80000100a00 */
[----:B------:R-:W-:Y:S04]  /*2a8e0*/  STL [R1+0xf20], R8 ;  /* 0x000f200801007387 */ /* 0x000fe80000100800 */
[----:B------:R-:W-:Y:S01]  /*2a8f0*/  STL [R1+0xac0], R14 ;  /* 0x000ac00e01007387 */ /* 0x000fe20000100800 */
[----:B----4-:R-:W-:-:S02]  /*2a900*/  IADD3 R16, P4, R16, R23, RZ ;  /* 0x0000001710107210 */ /* 0x010fc40007f9e0ff */
[-C--:B------:R-:W-:Y:S02]  /*2a910*/  IADD3 R17, P5, R17, R23.reuse, RZ ;  /* 0x0000001711117210 */ /* 0x080fe40007fbe0ff */
[-C--:B---3--:R-:W-:Y:S02]  /*2a920*/  IADD3 R18, P6, R18, R23.reuse, RZ ;  /* 0x0000001712127210 */ /* 0x088fe40007fde0ff */
[-C--:B------:R-:W-:Y:S02]  /*2a930*/  IADD3 R19, P1, R19, R23.reuse, RZ ;  /* 0x0000001713137210 */ /* 0x080fe40007f3e0ff */
[----:B--2---:R-:W-:Y:S01]  /*2a940*/  IADD3 R10, P3, R10, R23, RZ ;  /* 0x000000170a0a7210 */ /* 0x004fe20007f7e0ff */
[----:B------:R-:W-:Y:S04]  /*2a950*/  STL [R1+0xab8], R16 ;  /* 0x000ab81001007387 */ /* 0x000fe80000100800 */
[----:B------:R-:W-:Y:S04]  /*2a960*/  STL [R1+0xab0], R17 ;  /* 0x000ab01101007387 */ /* 0x000fe80000100800 */
[----:B------:R-:W-:Y:S04]  /*2a970*/  STL [R1+0xaa8], R18 ;  /* 0x000aa81201007387 */ /* 0x000fe80000100800 */
[----:B------:R-:W-:Y:S01]  /*2a980*/  STL [R1+0xaa0], R19 ;  /* 0x000aa01301007387 */ /* 0x000fe20000100800 */
[----:B------:R-:W-:-:S03]  /*2a990*/  IMAD.X R11, R11, 0x1, R0, P4 ;  /* 0x000000010b0b7824 */ /* 0x000fc600020e0600 */
[----:B------:R-:W-:Y:S01]  /*2a9a0*/  STL [R1+0xa98], R12 ;  /* 0x000a980c01007387 */ /* 0x000fe20000100800 */
[----:B------:R-:W-:-:S03]  /*2a9b0*/  IADD3 R29, P4, R29, R23, RZ ;  /* 0x000000171d1d7210 */ /* 0x000fc60007f9e0ff */
[----:B------:R-:W-:Y:S04]  /*2a9c0*/  STL [R1+0xabc], R13 ;  /* 0x000abc0d01007387 */ /* 0x000fe80000100800 */
[----:B------:R-:W-:Y:S04]  /*2a9d0*/  STL [R1+0xa90], R10 ;  /* 0x000a900a01007387 */ /* 0x000fe80000100800 */
[----:B------:R1:W-:Y:S01]  /*2a9e0*/  STL [R1+0xfe0], R0 ;  /* 0x000fe00001007387 */ /* 0x0003e20000100800 */
[----:B------:R-:W-:-:S03]  /*2a9f0*/  IMAD.X R28, R28, 0x1, R0, P5 ;  /* 0x000000011c1c7824 */ /* 0x000fc600028e0600 */
[----:B------:R-:W-:Y:S04]  /*2aa00*/  STL [R1+0xab4], R11 ;  /* 0x000ab40b01007387 */ /* 0x000fe80000100800 */
[----:B-1----:R-:W2:Y:S04]  /*2aa10*/  LDL.LU R0, [R1+0xa80] ;  /* 0x000a800001007983 */ /* 0x002ea80000300800 */
[----:B------:R-:W-:Y:S04]  /*2aa20*/  STL [R1+0xa88], R29 ;  /* 0x000a881d01007387 */ /* 0x000fe80000100800 */
[----:B------:R-:W3:Y:S04]  /*2aa30*/  LDL.LU R8, [R1+0xa70] ;  /* 0x000a700001087983 */ /* 0x000ee80000300800 */
[----:B------:R-:W-:Y:S04]  /*2aa40*/  STL [R1+0xaac], R28 ;  /* 0x000aac1c01007387 */ /* 0x000fe80000100800 */
[----:B---3--:R1:W-:Y:S04]  /*2aa50*/  STL [R1+0xfd4], R8 ;  /* 0x000fd40801007387 */ /* 0x0083e80000100800 */
[----:B-1----:R-:W3:Y:S01]  /*2aa60*/  LDL.LU R8, [R1+0xa9c] ;  /* 0x000a9c0001087983 */ /* 0x002ee20000300800 */
[----:B0-----:R-:W-:-:S03]  /*2aa70*/  VIADD R7, R7, 0x3f ;  /* 0x0000003f07077836 */ /* 0x001fc60000000000 */
[----:B---3--:R0:W-:Y:S04]  /*2aa80*/  STL [R1+0xfd8], R8 ;  /* 0x000fd80801007387 */ /* 0x0081e80000100800 */
[----:B0-----:R-:W3:Y:S01]  /*2aa90*/  LDL.LU R8, [R1+0xa78] ;  /* 0x000a780001087983 */ /* 0x001ee20000300800 */
[----:B------:R-:W-:-:S04]  /*2aaa0*/  SHF.R.S32.HI R6, RZ, 0x1f, R7 ;  /* 0x0000001fff067819 */ /* 0x000fc80000011407 */
[----:B------:R-:W-:-:S04]  /*2aab0*/  LEA.HI R6, R6, R7, RZ, 0x6 ;  /* 0x0000000706067211 */ /* 0x000fc800078f30ff */
[----:B------:R-:W-:-:S04]  /*2aac0*/  SHF.R.S32.HI R6, RZ, 0x6, R6 ;  /* 0x00000006ff067819 */ /* 0x000fc80000011406 */
[----:B------:R-:W-:Y:S02]  /*2aad0*/  ISETP.NE.U32.AND P0, PT, R15, R6, PT ;  /* 0x000000060f00720c */ /* 0x000fe40003f05070 */
[----:B--2---:R-:W-:Y:S01]  /*2aae0*/  IADD3 R0, P5, R0, R23, RZ ;  /* 0x0000001700007210 */ /* 0x004fe20007fbe0ff */
[----:B---3--:R0:W-:Y:S04]  /*2aaf0*/  STL [R1+0xfdc], R8 ;  /* 0x000fdc0801007387 */ /* 0x0081e80000100800 */
        /* <DEDUP_REMOVED lines=27> */
[----:B------:R0:W-:Y:S04]  /*2acb0*/  STL [R1+0xa80], R0 ;  /* 0x000a800001007387 */ /* 0x0001e80000100800 */
[----:B0-----:R-:W2:Y:S02]  /*2acc0*/  LDL.LU R0, [R1+0xfe0] ;  /* 0x000fe00001007983 */ /* 0x001ea40000300800 */
[----:B--2---:R-:W-:-:S05]  /*2acd0*/  IMAD.X R8, R8, 0x1, R0, P6 ;  /* 0x0000000108087824 */ /* 0x004fca00030e0600 */
[----:B------:R0:W-:Y:S04]  /*2ace0*/  STL [R1+0xaa4], R8 ;  /* 0x000aa40801007387 */ /* 0x0001e80000100800 */
[----:B0-----:R-:W2:Y:S02]  /*2acf0*/  LDL.LU R8, [R1+0xfdc] ;  /* 0x000fdc0001087983 */ /* 0x001ea40000300800 */
[----:B--2---:R-:W-:-:S05]  /*2ad00*/  IADD3 R8, P6, R8, R23, RZ ;  /* 0x0000001708087210 */ /* 0x004fca0007fde0ff */
[----:B------:R0:W-:Y:S04]  /*2ad10*/  STL [R1+0xa78], R8 ;  /* 0x000a780801007387 */ /* 0x0001e80000100800 */
[----:B0-----:R-:W2:Y:S02]  /*2ad20*/  LDL.LU R8, [R1+0xfd8] ;  /* 0x000fd80001087983 */ /* 0x001ea40000300800 */
[----:B--2---:R-:W-:-:S05]  /*2ad30*/  IMAD.X R8, R8, 0x1, R0, P1 ;  /* 0x0000000108087824 */ /* 0x004fca00008e0600 */
[----:B------:R0:W-:Y:S04]  /*2ad40*/  STL [R1+0xa9c], R8 ;  /* 0x000a9c0801007387 */ /* 0x0001e80000100800 */
[----:B0-----:R-:W2:Y:S01]  /*2ad50*/  LDL.LU R8, [R1+0xfd4] ;  /* 0x000fd40001087983 */ /* 0x001ea20000300800 */
[--C-:B---3--:R-:W-:Y:S01]  /*2ad60*/  IMAD.X R24, R24, 0x1, R0.reuse, P2 ;  /* 0x0000000118187824 */ /* 0x108fe200010e0600 */
[-C--:B----4-:R-:W-:Y:S01]  /*2ad70*/  IADD3 R25, P2, R25, R23.reuse, RZ ;  /* 0x0000001719197210 */ /* 0x090fe20007f5e0ff */
[--C-:B------:R-:W-:Y:S01]  /*2ad80*/  IMAD.X R26, R26, 0x1, R0.reuse, P3 ;  /* 0x000000011a1a7824 */ /* 0x100fe200018e0600 */
[-C--:B------:R-:W-:Y:S01]  /*2ad90*/  IADD3 R27, P3, R27, R23.reuse, RZ ;  /* 0x000000171b1b7210 */ /* 0x080fe20007f7e0ff */
        /* <DEDUP_REMOVED lines=16> */
[----:B------:R-:W-:Y:S01]  /*2aea0*/  IMAD.X R29, R29, 0x1, R0, P2 ;  /* 0x000000011d1d7824 */ /* 0x000fe200010e0600 */
[----:B------:R-:W-:-:S02]  /*2aeb0*/  IADD3 R28, P2, R28, R23, RZ ;  /* 0x000000171c1c7210 */ /* 0x000fc40007f5e0ff */
[----:B--2---:R-:W-:-:S05]  /*2aec0*/  IADD3 R8, P1, R8, R23, RZ ;  /* 0x0000001708087210 */ /* 0x004fca0007f3e0ff */
[----:B------:R-:W-:Y:S04]  /*2aed0*/  STL [R1+0xa70], R8 ;  /* 0x000a700801007387 */ /* 0x000fe80000100800 */
[----:B------:R-:W-:Y:S04]  /*2aee0*/  STL [R1+0xa94], R24 ;  /* 0x000a941801007387 */ /* 0x000fe80000100800 */
[----:B------:R-:W-:Y:S04]  /*2aef0*/  STL [R1+0xa68], R25 ;  /* 0x000a681901007387 */ /* 0x000fe80000100800 */
        /* <DEDUP_REMOVED lines=19> */
[----:B------:R-:W-:Y:S04]  /*2b030*/  STL [R1+0xa4c], R18 ;  /* 0x000a4c1201007387 */ /* 0x000fe80000100800 */
[----:B------:R-:W-:Y:S01]  /*2b040*/  STL [R1+0xa20], R19 ;  /* 0x000a201301007387 */ /* 0x000fe20000100800 */
[----:B------:R-:W-:-:S03]  /*2b050*/  IADD3 R11, P1, R11, R23, RZ ;  /* 0x000000170b0b7210 */ /* 0x000fc60007f3e0ff */
[----:B------:R-:W-:Y:S04]  /*2b060*/  STL [R1+0xa44], R12 ;  /* 0x000a440c01007387 */ /* 0x000fe80000100800 */
[----:B------:R-:W-:Y:S04]  /*2b070*/  STL [R1+0xa18], R13 ;  /* 0x000a180d01007387 */ /* 0x000fe80000100800 */
[----:B------:R-:W-:Y:S04]  /*2b080*/  STL [R1+0xa3c], R10 ;  /* 0x000a3c0a01007387 */ /* 0x000fe80000100800 */
[----:B------:R0:W-:Y:S04]  /*2b090*/  STL [R1+0xfd0], R23 ;  /* 0x000fd01701007387 */ /* 0x0001e80000100800 */
[----:B------:R-:W-:Y:S04]  /*2b0a0*/  STL [R1+0xa10], R11 ;  /* 0x000a100b01007387 */ /* 0x000fe80000100800 */
[----:B0-----:R-:W2:Y:S04]  /*2b0b0*/  LDL.LU R23, [R1+0xa2c] ;  /* 0x000a2c0001177983 */ /* 0x001ea80000300800 */
[----:B------:R-:W-:Y:S04]  /*2b0c0*/  STL [R1+0xa34], R29 ;  /* 0x000a341d01007387 */ /* 0x000fe80000100800 */
[----:B------:R-:W3:Y:S04]  /*2b0d0*/  LDL.LU R8, [R1+0xa1c] ;  /* 0x000a1c0001087983 */ /* 0x000ee80000300800 */
[----:B------:R-:W-:Y:S04]  /*2b0e0*/  STL [R1+0xa08], R28 ;  /* 0x000a081c01007387 */ /* 0x000fe80000100800 */
[----:B---3--:R0:W-:Y:S04]  /*2b0f0*/  STL [R1+0xfc4], R8 ;  /* 0x000fc40801007387 */ /* 0x0081e80000100800 */
[----:B0-----:R-:W3:Y:S04]  /*2b100*/  LDL.LU R8, [R1+0x9f8] ;  /* 0x0009f80001087983 */ /* 0x001ee80000300800 */
[----:B---3--:R0:W-:Y:S04]  /*2b110*/  STL [R1+0xfc8], R8 ;  /* 0x000fc80801007387 */ /* 0x0081e80000100800 */
[----:B0-----:R-:W3:Y:S01]  /*2b120*/  LDL.LU R8, [R1+0xa24] ;  /* 0x000a240001087983 */ /* 0x001ee20000300800 */
[----:B--2---:R-:W-:-:S03]  /*2b130*/  IMAD.X R23, R23, 0x1, R0, P3 ;  /* 0x0000000117177824 */ /* 0x004fc600018e0600 */
[----:B---3--:R0:W-:Y:S04]  /*2b140*/  STL [R1+0xfcc], R8 ;  /* 0x000fcc0801007387 */ /* 0x0081e80000100800 */
[----:B0-----:R-:W2:Y:S04]  /*2b150*/  LDL.LU R8, [R1+0xa00] ;  /* 0x000a000001087983 */ /* 0x001ea80000300800 */
[----:B------:R-:W3:Y:S04]  /*2b160*/  LDL.LU R24, [R1+0x9f0] ;  /* 0x0009f00001187983 */ /* 0x000ee80000300800 */
[----:B------:R-:W4:Y:S04]  /*2b170*/  LDL.LU R25, [R1+0xa14] ;  /* 0x000a140001197983 */ /* 0x000f280000300800 */
        /* <DEDUP_REMOVED lines=24> */
[----:B------:R0:W-:Y:S04]  /*2b300*/  STL [R1+0xa2c], R23 ;  /* 0x000a2c1701007387 */ /* 0x0001e80000100800 */
[----:B0-----:R-:W2:Y:S02]  /*2b310*/  LDL.LU R23, [R1+0xfd0] ;  /* 0x000fd00001177983 */ /* 0x001ea40000300800 */
[----:B--2---:R-:W-:-:S05]  /*2b320*/  IADD3 R8, P3, R8, R23, RZ ;  /* 0x0000001708087210 */ /* 0x004fca0007f7e0ff */
[----:B------:R0:W-:Y:S04]  /*2b330*/  STL [R1+0xa00], R8 ;  /* 0x000a000801007387 */ /* 0x0001e80000100800 */
[----:B0-----:R-:W2:Y:S02]  /*2b340*/  LDL.LU R8, [R1+0xfcc] ;  /* 0x000fcc0001087983 */ /* 0x001ea40000300800 */
[----:B--2---:R-:W-:-:S05]  /*2b350*/  IMAD.X R8, R8, 0x1, R0, P4 ;  /* 0x0000000108087824 */ /* 0x004fca00020e0600 */
[----:B------:R0:W-:Y:S04]  /*2b360*/  STL [R1+0xa24], R8 ;  /* 0x000a240801007387 */ /* 0x0001e80000100800 */
[----:B0-----:R-:W2:Y:S02]  /*2b370*/  LDL.LU R8, [R1+0xfc8] ;  /* 0x000fc80001087983 */ /* 0x001ea40000300800 */
[----:B--2---:R-:W-:-:S05]  /*2b380*/  IADD3 R8, P4, R8, R23, RZ ;  /* 0x0000001708087210 */ /* 0x004fca0007f9e0ff */
[----:B------:R0:W-:Y:S04]  /*2b390*/  STL [R1+0x9f8], R8 ;  /* 0x0009f80801007387 */ /* 0x0001e80000100800 */
[----:B0-----:R-:W2:Y:S01]  /*2b3a0*/  LDL.LU R8, [R1+0xfc4] ;  /* 0x000fc40001087983 */ /* 0x001ea20000300800 */
[--C-:B----4-:R-:W-:Y:S01]  /*2b3b0*/  IMAD.X R25, R25, 0x1, R0.reuse, P6 ;  /* 0x0000000119197824 */ /* 0x110fe200030e0600 */
[-C--:B---3--:R-:W-:Y:S01]  /*2b3c0*/  IADD3 R26, P6, R26, R23.reuse, RZ ;  /* 0x000000171a1a7210 */ /* 0x088fe20007fde0ff */
        /* <DEDUP_REMOVED lines=17> */
[----:B------:R-:W-:Y:S01]  /*2b4e0*/  IADD3 R10, P4, R10, R23, RZ ;  /* 0x000000170a0a7210 */ /* 0x000fe20007f9e0ff */
[----:B------:R-:W-:-:S02]  /*2b4f0*/  IMAD.X R28, R28, 0x1, R0, P6 ;  /* 0x000000011c1c7824 */ /* 0x000fc400030e0600 */
[----:B--2---:R-:W-:Y:S01]  /*2b500*/  IMAD.X R8, R8, 0x1, R0, P5 ;  /* 0x0000000108087824 */ /* 0x004fe200028e0600 */
[----:B------:R-:W-:-:S04]  /*2b510*/  IADD3 R24, P5, R24, R23, RZ ;  /* 0x0000001718187210 */ /* 0x000fc80007fbe0ff */
        /* <DEDUP_REMOVED lines=38> */
[----:B--2---:R-:W-:-:S03]  /*2b780*/  IADD3 R0, P6, R0, R23, RZ ;  /* 0x0000001700007210 */ /* 0x004fc60007fde0ff */
        /* <DEDUP_REMOVED lines=532> */
[----:B0-----:R-:W3:Y:S01]  /*2d8d0*/  LDL.LU R28, [R1+0xea4] ;  /* 0x000ea400011c7983 */ /* 0x001ee20000300800 */
        /* <DEDUP_REMOVED lines=20> */
[----:B------:R-:W-:Y:S01]  /*2da20*/  IADD3 R15, P3, R15, UR7, RZ ;  /* 0x000000070f0f7c10 */ /* 0x000fe2000ff7e0ff */
        /* <DEDUP_REMOVED lines=35> */
[----:B------:R0:W-:Y:S04]  /*2dc60*/  STL [R1+0xf24], R0 ;  /* 0x000f240001007387 */ /* 0x0001e80000100800 */
[----:B------:R-:W-:Y:S04]  /*2dc70*/  STL [R1+0x6dc], R13 ;  /* 0x0006dc0d01007387 */ /* 0x000fe80000100800 */
[----:B------:R-:W-:Y:S04]  /*2dc80*/  STL [R1+0xe20], R10 ;  /* 0x000e200a01007387 */ /* 0x000fe80000100800 */
[----:B------:R-:W-:Y:S04]  /*2dc90*/  STL [R1+0x6d4], R11 ;  /* 0x0006d40b01007387 */ /* 0x000fe80000100800 */
[----:B0-----:R-:W2:Y:S01]  /*2dca0*/  LDL.LU R0, [R1+0xe14] ;  /* 0x000e140001007983 */ /* 0x001ea20000300800 */
[----:B------:R-:W-:-:S02]  /*2dcb0*/  IADD3 R29, P2, R29, UR7, RZ ;  /* 0x000000071d1d7c10 */ /* 0x000fc4000ff5e0ff */
[----:B------:R-:W-:Y:S01]  /*2dcc0*/  IADD3.X R28, R28, UR6, RZ, P3, !PT ;  /* 0x000000061c1c7c10 */ /* 0x000fe20009ffe4ff */
[----:B--2---:R0:W-:Y:S04]  /*2dcd0*/  STL [R1+0xf60], R0 ;  /* 0x000f600001007387 */ /* 0x0041e80000100800 */
[----:B------:R-:W-:Y:S04]  /*2dce0*/  STL [R1+0xe1c], R29 ;  /* 0x000e1c1d01007387 */ /* 0x000fe80000100800 */
[----:B0-----:R-:W2:Y:S04]  /*2dcf0*/  LDL.LU R0, [R1+0x6d0] ;  /* 0x0006d00001007983 */ /* 0x001ea80000300800 */
[----:B------:R-:W-:Y:S04]  /*2dd00*/  STL [R1+0xea4], R28 ;  /* 0x000ea41c01007387 */ /* 0x000fe80000100800 */
        /* <DEDUP_REMOVED lines=30> */
[----:B--2---:R-:W-:-:S05]  /*2def0*/  IADD3 R0, P3, R0, UR7, RZ ;  /* 0x0000000700007c10 */ /* 0x004fca000ff7e0ff */
[----:B------:R0:W-:Y:S04]  /*2df00*/  STL [R1+0xe18], R0 ;  /* 0x000e180001007387 */ /* 0x0001e80000100800 */
[----:B0-----:R-:W2:Y:S02]  /*2df10*/  LDL.LU R0, [R1+0xf64] ;  /* 0x000f640001007983 */ /* 0x001ea40000300800 */
[----:B--2---:R-:W-:-:S05]  /*2df20*/  IADD3.X R0, R0, UR6, RZ, P4, !PT ;  /* 0x0000000600007c10 */ /* 0x004fca000a7fe4ff */
[----:B------:R0:W-:Y:S04]  /*2df30*/  STL [R1+0x6d0], R0 ;  /* 0x0006d00001007387 */ /* 0x0001e80000100800 */
[----:B0-----:R-:W2:Y:S01]  /*2df40*/  LDL.LU R0, [R1+0xf60] ;  /* 0x000f600001007983 */ /* 0x001ea20000300800 */
[----:B---3--:R-:W-:Y:S02]  /*2df50*/  IADD3.X R8, R8, UR6, RZ, P5, !PT ;  /* 0x0000000608087c10 */ /* 0x008fe4000affe4ff */
[----:B----4-:R-:W-:Y:S02]  /*2df60*/  IADD3 R24, P5, R24, UR7, RZ ;  /* 0x0000000718187c10 */ /* 0x010fe4000ffbe0ff */
[----:B------:R-:W-:Y:S02]  /*2df70*/  IADD3.X R25, R25, UR6, RZ, P6, !PT ;  /* 0x0000000619197c10 */ /* 0x000fe4000b7fe4ff */
[----:B------:R-:W-:-:S02]  /*2df80*/  IADD3 R26, P6, R26, UR7, RZ ;  /* 0x000000071a1a7c10 */ /* 0x000fc4000ffde0ff */
[----:B------:R-:W-:Y:S02]  /*2df90*/  IADD3.X R27, R27, UR6, RZ, P1, !PT ;  /* 0x000000061b1b7c10 */ /* 0x000fe40008ffe4ff */
[----:B------:R-:W-:Y:S02]  /*2dfa0*/  IADD3 R3, P1, R3, UR7, RZ ;  /* 0x0000000703037c10 */ /* 0x000fe4000ff3e0ff */
[----:B------:R-:W-:Y:S02]  /*2dfb0*/  IADD3.X R2, R2, UR6, RZ, P2, !PT ;  /* 0x0000000602027c10 */ /* 0x000fe400097fe4ff */
[----:B------:R-:W-:Y:S02]  /*2dfc0*/  IADD3 R5, P2, R5, UR7, RZ ;  /* 0x0000000705057c10 */ /* 0x000fe4000ff5e0ff */
        /* <DEDUP_REMOVED lines=13> */
[----:B--2---:R-:W-:-:S05]  /*2e0a0*/  IADD3 R0, P4, R0, UR7, RZ ;  /* 0x0000000700007c10 */ /* 0x004fca000ff9e0ff */
[----:B------:R0:W-:Y:S04]  /*2e0b0*/  STL [R1+0xe14], R0 ;  /* 0x000e140001007387 */ /* 0x0001e80000100800 */
[----:B------:R-:W-:Y:S04]  /*2e0c0*/  STL [R1+0xad8], R8 ;  /* 0x000ad80801007387 */ /* 0x000fe80000100800 */
[----:B------:R-:W-:Y:S04]  /*2e0d0*/  STL [R1+0xe10], R24 ;  /* 0x000e101801007387 */ /* 0x000fe80000100800 */
[----:B------:R-:W-:Y:S04]  /*2e0e0*/  STL [R1+0xad4], R25 ;  /* 0x000ad41901007387 */ /* 0x000fe80000100800 */
[----:B------:R-:W-:Y:S04]  /*2e0f0*/  STL [R1+0xe08], R26 ;  /* 0x000e081a01007387 */ /* 0x000fe80000100800 */
[----:B------:R-:W-:Y:S04]  /*2e100*/  STL [R1+0xad0], R27 ;  /* 0x000ad01b01007387 */ /* 0x000fe80000100800 */
[----:B------:R-:W-:Y:S01]  /*2e110*/  STL [R1+0xe00], R3 ;  /* 0x000e000301007387 */ /* 0x000fe20000100800 */
[----:B------:R-:W-:-:S03]  /*2e120*/  IADD3.X R9, R9, UR6, RZ, P4, !PT ;  /* 0x0000000609097c10 */ /* 0x000fc6000a7fe4ff */
[----:B------:R-:W-:Y:S01]  /*2e130*/  STL [R1+0xacc], R2 ;  /* 0x000acc0201007387 */ /* 0x000fe20000100800 */
[----:B------:R-:W-:-:S03]  /*2e140*/  IADD3 R21, P4, R21, UR7, RZ ;  /* 0x0000000715157c10 */ /* 0x000fc6000ff9e0ff */
        /* <DEDUP_REMOVED lines=20> */
[----:B0-----:R-:W2:Y:S01]  /*2e290*/  LDL.LU R0, [R1+0xdc4] ;  /* 0x000dc40001007983 */ /* 0x001ea20000300800 */
[----:B------:R-:W-:-:S02]  /*2e2a0*/  IADD3 R11, P5, R11, UR7, RZ ;  /* 0x000000070b0b7c10 */ /* 0x000fc4000ffbe0ff */
[----:B------:R-:W-:-:S03]  /*2e2b0*/  IADD3.X R29, R29, UR6, RZ, P6, !PT ;  /* 0x000000061d1d7c10 */ /* 0x000fc6000b7fe4ff */
[----:B------:R-:W-:Y:S04]  /*2e2c0*/  STL [R1+0xdb0], R11 ;  /* 0x000db00b01007387 */ /* 0x000fe80000100800 */
[----:B--2---:R0:W-:Y:S04]  /*2e2d0*/  STL [R1+0xf58], R0 ;  /* 0x000f580001007387 */ /* 0x0041e80000100800 */
[----:B------:R-:W-:Y:S04]  /*2e2e0*/  STL [R1+0xdd4], R29 ;  /* 0x000dd41d01007387 */ /* 0x000fe80000100800 */
[----:B0-----:R-:W2:Y:S01]  /*2e2f0*/  LDL.LU R0, [R1+0xda0] ;  /* 0x000da00001007983 */ /* 0x001ea20000300800 */
[----:B------:R-:W-:-:S05]  /*2e300*/  IADD3 R28, P6, R28, UR7, RZ ;  /* 0x000000071c1c7c10 */ /* 0x000fca000ffde0ff */
[----:B------:R-:W-:Y:S04]  /*2e310*/  STL [R1+0xda8], R28 ;  /* 0x000da81c01007387 */ /* 0x000fe80000100800 */
[----:B--2---:R0:W-:Y:S04]  /*2e320*/  STL [R1+0xf5c], R0 ;  /* 0x000f5c0001007387 */ /* 0x0041e80000100800 */
        /* <DEDUP_REMOVED lines=29> */
[----:B--2---:R-:W-:-:S05]  /*2e500*/  IADD3.X R0, R0, UR6, RZ, P1, !PT ;  /* 0x0000000600007c10 */ /* 0x004fca0008ffe4ff */
[----:B------:R0:W-:Y:S04]  /*2e510*/  STL [R1+0xdcc], R0 ;  /* 0x000dcc0001007387 */ /* 0x0001e80000100800 */
[----:B0-----:R-:W2:Y:S02]  /*2e520*/  LDL.LU R0, [R1+0xf5c] ;  /* 0x000f5c0001007983 */ /* 0x001ea40000300800 */
[----:B--2---:R-:W-:-:S05]  /*2e530*/  IADD3 R0, P1, R0, UR7, RZ ;  /* 0x0000000700007c10 */ /* 0x004fca000ff3e0ff */
[----:B------:R0:W-:Y:S04]  /*2e540*/  STL [R1+0xda0], R0 ;  /* 0x000da00001007387 */ /* 0x0001e80000100800 */
[----:B0-----:R-:W2:Y:S01]  /*2e550*/  LDL.LU R0, [R1+0xf58] ;  /* 0x000f580001007983 */ /* 0x001ea20000300800 */
[----:B----4-:R-:W-:Y:S02]  /*2e560*/  IADD3.X R24, R24, UR6, RZ, P3, !PT ;  /* 0x0000000618187c10 */ /* 0x010fe40009ffe4ff */
[----:B---3--:R-:W-:Y:S02]  /*2e570*/  IADD3 R25, P3, R25, UR7, RZ ;  /* 0x0000000719197c10 */ /* 0x008fe4000ff7e0ff */
        /* <DEDUP_REMOVED lines=18> */
[----:B--2---:R-:W-:Y:S02]  /*2e6a0*/  IADD3.X R0, R0, UR6, RZ, P2, !PT ;  /* 0x0000000600007c10 */ /* 0x004fe400097fe4ff */
[----:B------:R-:W-:-:S03]  /*2e6b0*/  IADD3 R8, P2, R8, UR7, RZ ;  /* 0x0000000708087c10 */ /* 0x000fc6000ff5e0ff */
[----:B------:R0:W-:Y:S04]  /*2e6c0*/  STL [R1+0xdc4], R0 ;  /* 0x000dc40001007387 */ /* 0x0001e80000100800 */
        /* <DEDUP_REMOVED lines=29> */
[----:B0-----:R-:W2:Y:S01]  /*2e8a0*/  LDL.LU R0, [R1+0xd20] ;  /* 0x000d200001007983 */ /* 0x001ea20000300800 */
[----:B------:R-:W-:-:S02]  /*2e8b0*/  IADD3.X R11, R11, UR6, RZ, P3, !PT ;  /* 0x000000060b0b7c10 */ /* 0x000fc40009ffe4ff */
[----:B------:R-:W-:-:S03]  /*2e8c0*/  IADD3 R29, P3, R29, UR7, RZ ;  /* 0x000000071d1d7c10 */ /* 0x000fc6000ff7e0ff */
[----:B------:R-:W-:Y:S04]  /*2e8d0*/  STL [R1+0xd5c], R11 ;  /* 0x000d5c0b01007387 */ /* 0x000fe80000100800 */
[----:B--2---:R0:W-:Y:S04]  /*2e8e0*/  STL [R1+0xf50], R0 ;  /* 0x000f500001007387 */ /* 0x0041e80000100800 */
[----:B------:R-:W-:Y:S04]  /*2e8f0*/  STL [R1+0xd30], R29 ;  /* 0x000d301d01007387 */ /* 0x000fe80000100800 */
[----:B0-----:R-:W2:Y:S01]  /*2e900*/  LDL.LU R0, [R1+0xd4c] ;  /* 0x000d4c0001007983 */ /* 0x001ea20000300800 */
[----:B------:R-:W-:-:S05]  /*2e910*/  IADD3.X R28, R28, UR6, RZ, P4, !PT ;  /* 0x000000061c1c7c10 */ /* 0x000fca000a7fe4ff */
        /* <DEDUP_REMOVED lines=532> */
[----:B--2---:R-:W-:Y:S02]  /*30a60*/  IADD3.X R0, R0, UR6, RZ, P5, !PT ;  /* 0x0000000600007c10 */ /* 0x004fe4000affe4ff */
[----:B------:R-:W-:-:S03]  /*30a70*/  IADD3 R8, P5, R8, UR7, RZ ;  /* 0x0000000708087c10 */ /* 0x000fc6000ffbe0ff */
[----:B------:R0:W-:Y:S04]  /*30a80*/  STL [R1+0xaec], R0 ;  /* 0x000aec0001007387 */ /* 0x0001e80000100800 */
[----:B0-----:R0:W5:Y:S04]  /*30a90*/  LDL.LU R0, [R1+0xf24] ;  /* 0x000f240001007983 */ /* 0x0011680000300800 */
[----:B------:R1:W-:Y:S04]  /*30aa0*/  STL [R1+0xe78], R8 ;  /* 0x000e780801007387 */ /* 0x0003e80000100800 */
[----:B-1----:R0:W5:Y:S04]  /*30ab0*/  LDL.LU R8, [R1+0xf20] ;  /* 0x000f200001087983 */ /* 0x0021680000300800 */
[----:B------:R1:W-:Y:S04]  /*30ac0*/  STL [R1+0xae8], R3 ;  /* 0x000ae80301007387 */ /* 0x0003e80000100800 */
[----:B-1----:R-:W2:Y:S04]  /*30ad0*/  LDL.LU R3, [R1+0xf1c] ;  /* 0x000f1c0001037983 */ /* 0x002ea80000300800 */
[----:B------:R1:W-:Y:S04]  /*30ae0*/  STL [R1+0xe80], R2 ;  /* 0x000e800201007387 */ /* 0x0003e80000100800 */
[----:B-1----:R-:W3:Y:S04]  /*30af0*/  LDL.LU R2, [R1+0xf18] ;  /* 0x000f180001027983 */ /* 0x002ee80000300800 */
[----:B------:R1:W-:Y:S04]  /*30b00*/  STL [R1+0xae4], R5 ;  /* 0x000ae40501007387 */ /* 0x0003e80000100800 */
[----:B-1----:R-:W4:Y:S04]  /*30b10*/  LDL.LU R5, [R1+0xf14] ;  /* 0x000f140001057983 */ /* 0x002f280000300800 */
[----:B------:R1:W-:Y:S01]  /*30b20*/  STL [R1+0xe88], R4 ;  /* 0x000e880401007387 */ /* 0x0003e20000100800 */
[----:B------:R-:W-:-:S03]  /*30b30*/  IADD3.X R29, R29, UR6, RZ, P5, !PT ;  /* 0x000000061d1d7c10 */ /* 0x000fc6000affe4ff */
[----:B-1----:R-:W2:Y:S04]  /*30b40*/  LDL.LU R4, [R1+0xf10] ;  /* 0x000f100001047983 */ /* 0x002ea80000300800 */
[----:B------:R1:W-:Y:S01]  /*30b50*/  STL [R1+0xae0], R20 ;  /* 0x000ae01401007387 */ /* 0x0003e20000100800 */
[----:B------:R-:W-:-:S03]  /*30b60*/  IADD3 R28, P5, R28, UR7, RZ ;  /* 0x000000071c1c7c10 */ /* 0x000fc6000ffbe0ff */
[----:B-1----:R0:W5:Y:S04]  /*30b70*/  LDL.LU R20, [R1+0xf0c] ;  /* 0x000f0c0001147983 */ /* 0x0021680000300800 */
[----:B------:R1:W-:Y:S04]  /*30b80*/  STL [R1+0xe90], R9 ;  /* 0x000e900901007387 */ /* 0x0003e80000100800 */
        /* <DEDUP_REMOVED lines=12> */
[----:B-1----:R-:W3:Y:S01]  /*30c50*/  LDL.LU R28, [R1+0xef0] ;  /* 0x000ef000011c7983 */ /* 0x002ee20000300800 */
[----:B------:R-:W-:-:S02]  /*30c60*/  IADD3.X R24, R24, UR6, RZ, P6, !PT ;  /* 0x0000000618187c10 */ /* 0x000fc4000b7fe4ff */
[----:B------:R-:W-:Y:S02]  /*30c70*/  IADD3 R25, P6, R25, UR7, RZ ;  /* 0x0000000719197c10 */ /* 0x000fe4000ffde0ff */
[----:B------:R-:W-:Y:S02]  /*30c80*/  IADD3.X R26, R26, UR6, RZ, P1, !PT ;  /* 0x000000061a1a7c10 */ /* 0x000fe40008ffe4ff */
[----:B------:R-:W-:Y:S02]  /*30c90*/  IADD3 R27, P1, R27, UR7, RZ ;  /* 0x000000071b1b7c10 */ /* 0x000fe4000ff3e0ff */
[----:B------:R-:W-:Y:S01]  /*30ca0*/  IADD3.X R21, R21, UR6, RZ, P2, !PT ;  /* 0x0000000615157c10 */ /* 0x000fe200097fe4ff */
[----:B------:R-:W-:Y:S01]  /*30cb0*/  STL [R1+0xe44], R24 ;  /* 0x000e441801007387 */ /* 0x000fe20000100800 */
[----:B------:R-:W-:-:S03]  /*30cc0*/  IADD3 R22, P2, R22, UR7, RZ ;  /* 0x0000000716167c10 */ /* 0x000fc6000ff5e0ff */
[----:B------:R-:W-:Y:S01]  /*30cd0*/  STL [R1+0xeb8], R25 ;  /* 0x000eb81901007387 */ /* 0x000fe20000100800 */
[----:B------:R-:W-:-:S03]  /*30ce0*/  IADD3.X R23, R23, UR6, RZ, P3, !PT ;  /* 0x0000000617177c10 */ /* 0x000fc60009ffe4ff */
        /* <DEDUP_REMOVED lines=9> */
[----:B------:R-:W-:-:S03]  /*30d80*/  IADD3.X R12, R12, UR6, RZ, P6, !PT ;  /* 0x000000060c0c7c10 */ /* 0x000fc6000b7fe4ff */
[----:B------:R-:W-:Y:S01]  /*30d90*/  STL [R1+0xeac], R16 ;  /* 0x000eac1001007387 */ /* 0x000fe20000100800 */
[----:B------:R-:W-:-:S03]  /*30da0*/  IADD3.X R13, R13, UR6, RZ, P1, !PT ;  /* 0x000000060d0d7c10 */ /* 0x000fc60008ffe4ff */
[----:B------:R-:W-:Y:S04]  /*30db0*/  STL [R1+0xe64], R17 ;  /* 0x000e641101007387 */ /* 0x000fe80000100800 */
[----:B------:R-:W-:Y:S04]  /*30dc0*/  STL [R1+0xea8], R18 ;  /* 0x000ea81201007387 */ /* 0x000fe80000100800 */
[----:B------:R-:W-:Y:S04]  /*30dd0*/  STL [R1+0xe6c], R19 ;  /* 0x000e6c1301007387 */ /* 0x000fe80000100800 */
[----:B------:R-:W-:Y:S04]  /*30de0*/  STL [R1+0xe74], R12 ;  /* 0x000e740c01007387 */ /* 0x000fe80000100800 */
[----:B------:R-:W-:Y:S01]  /*30df0*/  STL [R1+0xe7c], R13 ;  /* 0x000e7c0d01007387 */ /* 0x000fe20000100800 */
[----:B------:R-:W-:-:S02]  /*30e00*/  IADD3.X R10, R10, UR6, RZ, P2, !PT ;  /* 0x000000060a0a7c10 */ /* 0x000fc400097fe4ff */
[----:B------:R-:W-:Y:S02]  /*30e10*/  IADD3.X R11, R11, UR6, RZ, P3, !PT ;  /* 0x000000060b0b7c10 */ /* 0x000fe40009ffe4ff */
[----:B---3--:R-:W-:-:S05]  /*30e20*/  IADD3.X R28, R28, UR6, RZ, P4, !PT ;  /* 0x000000061c1c7c10 */ /* 0x008fca000a7fe4ff */
[----:B------:R1:W-:Y:S04]  /*30e30*/  STL [R1+0xe94], R28 ;  /* 0x000e941c01007387 */ /* 0x0003e80000100800 */
[----:B------:R2:W-:Y:S01]  /*30e40*/  STL [R1+0xe84], R10 ;  /* 0x000e840a01007387 */ /* 0x0005e20000100800 */
[----:B-1----:R-:W1:Y:S03]  /*30e50*/  S2R R28, SR_TID.X ;  /* 0x00000000001c7919 */ /* 0x002e660000002100 */
[----:B------:R3:W-:Y:S01]  /*30e60*/  STL [R1+0xe8c], R11 ;  /* 0x000e8c0b01007387 */ /* 0x0007e20000100800 */
[----:B--2---:R-:W-:Y:S02]  /*30e70*/  IMAD.MOV.U32 R10, RZ, RZ, R4 ;  /* 0x000000ffff0a7224 */ /* 0x004fe400078e0004 */
[----:B---3--:R-:W-:-:S02]  /*30e80*/  IMAD.MOV.U32 R11, RZ, RZ, R2 ;  /* 0x000000ffff0b7224 */ /* 0x008fc400078e0002 */
[----:B----4-:R-:W-:-:S05]  /*30e90*/  IMAD.MOV.U32 R2, RZ, RZ, R5 ;  /* 0x000000ffff027224 */ /* 0x010fca00078e0005 */
[----:B------:R0:W-:Y:S04]  /*30ea0*/  STL.64 [R1+0x638], R2 ;  /* 0x0006380201007387 */ /* 0x0001e80000100a00 */
[----:B------:R0:W-:Y:S01]  /*30eb0*/  STL.64 [R1+0x640], R10 ;  /* 0x0006400a01007387 */ /* 0x0001e20000100a00 */
[----:B-1----:R-:W-:-:S05]  /*30ec0*/  LOP3.LUT R28, R28, 0x3f, RZ, 0xc0, !PT ;  /* 0x0000003f1c1c7812 */ /* 0x002fca00078ec0ff */
[----:B------:R-:W-:Y:S01]  /*30ed0*/  IMAD.SHL.U32 R28, R28, 0x2, RZ ;  /* 0x000000021c1c7824 */ /* 0x000fe200078e00ff */
[----:B0-----:R-:W-:Y:S06]  /*30ee0*/  @P0 BRA `(.L_x_2) ;  /* 0xfffffe0800080947 */ /* 0x001fec000383ffff */
[----:B------:R-:W2:Y:S04]  /*30ef0*/  LDL.LU R28, [R1+0x4ac] ;  /* 0x0004ac00011c7983 */ /* 0x000ea80000300800 */
[----:B--2---:R0:W-:Y:S04]  /*30f00*/  STL [R1+0x1094], R28 ;  /* 0x0010941c01007387 */ /* 0x0041e80000100800 */
[----:B0-----:R-:W2:Y:S04]  /*30f10*/  LDL.LU R28, [R1+0x454] ;  /* 0x00045400011c7983 */ /* 0x001ea80000300800 */
        /* <DEDUP_REMOVED lines=33> */
[----:B-----5:R-:W2:Y:S01]  /*31130*/  LDL.LU R0, [R1+0x3d4] ;  /* 0x0003d40001007983 */ /* 0x020ea20000300800 */
[----:B0-----:R-:W-:-:S03]  /*31140*/  IMAD.MOV.U32 R28, RZ, RZ, R9 ;  /* 0x000000ffff1c7224 */ /* 0x001fc600078e0009 */
        /* <DEDUP_REMOVED lines=33> */
[----:B------:R-:W2:Y:S04]  /*31360*/  LDL.LU R5, [R1+0x4a4] ;  /* 0x0004a40001057983 */ /* 0x000ea80000300800 */
[----:B------:R-:W3:Y:S04]  /*31370*/  LDL.LU R3, [R1+0x28c] ;  /* 0x00028c0001037983 */ /* 0x000ee80000300800 */
        /* <DEDUP_REMOVED lines=11> */
[----:B0-----:R-:W-:-:S03]  /*31430*/  IMAD.MOV.U32 R0, RZ, RZ, R8 ;  /* 0x000000ffff007224 */ /* 0x001fc600078e0008 */
        /* <DEDUP_REMOVED lines=8> */
[----:B------:R0:W-:Y:S01]  /*314c0*/  STL [R1+0xf7c], R20 ;  /* 0x000f7c1401007387 */ /* 0x0001e20000100800 */
[----:B------:R-:W-:-:S03]  /*314d0*/  F2FP.F16.F32.PACK_AB R28, R0, R28 ;  /* 0x0000001c001c723e */ /* 0x000fc600000000ff */
[----:B0-----:R-:W4:Y:S04]  /*314e0*/  LDL.LU R20, [R1+0x3dc] ;  /* 0x0003dc0001147983 */ /* 0x001f280000300800 */
[----:B------:R0:W-:Y:S04]  /*314f0*/  STL [R1+0xf3c], R7 ;  /* 0x000f3c0701007387 */ /* 0x0001e80000100800 */
[----:B0-----:R-:W2:Y:S04]  /*31500*/  LDL.LU R7, [R1+0x474] ;  /* 0x0004740001077983 */ /* 0x001ea80000300800 */
[----:B------:R0:W-:Y:S04]  /*31510*/  STL [R1+0xf38], R6 ;  /* 0x000f380601007387 */ /* 0x0001e80000100800 */
[----:B0-----:R-:W2:Y:S04]  /*31520*/  LDL.LU R6, [R1+0x3b4] ;  /* 0x0003b40001067983 */ /* 0x001ea80000300800 */
[----:B------:R0:W-:Y:S04]  /*31530*/  STL [R1+0xf1c], R15 ;  /* 0x000f1c0f01007387 */ /* 0x0001e80000100800 */
[----:B0-----:R-:W3:Y:S04]  /*31540*/  LDL.LU R15, [R1+0x47c] ;  /* 0x00047c00010f7983 */ /* 0x001ee80000300800 */
[----:B------:R0:W-:Y:S04]  /*31550*/  STL [R1+0xf18], R14 ;  /* 0x000f180e01007387 */ /* 0x0001e80000100800 */
[----:B0-----:R-:W3:Y:S04]  /*31560*/  LDL.LU R14, [R1+0x3bc] ;  /* 0x0003bc00010e7983 */ /* 0x001ee80000300800 */
[----:B------:R0:W-:Y:S04]  /*31570*/  STL [R1+0xef0], R29 ;  /* 0x000ef01d01007387 */ /* 0x0001e80000100800 */
[----:B0-----:R-:W4:Y:S04]  /*31580*/  LDL.LU R29, [R1+0x404] ;  /* 0x00040400011d7983 */ /* 0x001f280000300800 */
[----:B------:R-:W2:Y:S04]  /*31590*/  LDL.LU R0, [R1+0x111c] ;  /* 0x00111c0001007983 */ /* 0x000ea80000300800 */
[----:B------:R0:W-:Y:S04]  /*315a0*/  STL [R1+0x1bc], R28 ;  /* 0x0001bc1c01007387 */ /* 0x0001e80000100800 */
[----:B0-----:R-:W2:Y:S02]  /*315b0*/  LDL.LU R28, [R1+0x1118] ;  /* 0x00111800011c7983 */ /* 0x001ea40000300800 */
[----:B--2---:R-:W-:-:S02]  /*315c0*/  F2FP.F16.F32.PACK_AB R28, R0, R28 ;  /* 0x0000001c001c723e */ /* 0x004fc400000000ff */
        /* <DEDUP_REMOVED lines=62> */
[----:B0-----:R-:W4:Y:S01]  /*319b0*/  LDL.LU R28, [R1+0x1098] ;  /* 0x00109800011c7983 */ /* 0x001f220000300800 */
[----:B---3--:R-:W-:Y:S02]  /*319c0*/  F2FP.F16.F32.PACK_AB R14, R14, R15 ;  /* 0x0000000f0e0e723e */ /* 0x008fe400000000ff */
[----:B----4-:R-:W-:-:S02]  /*319d0*/  F2FP.F16.F32.PACK_AB R29, R28, R29 ;  /* 0x0000001d1c1d723e */ /* 0x010fc400000000ff */
[----:B------:R-:W3:Y:S01]  /*319e0*/  LDL.LU R28, [R1+0x1094] ;  /* 0x00109400011c7983 */ /* 0x000ee20000300800 */
[----:B------:R-:W-:Y:S02]  /*319f0*/  F2FP.F16.F32.PACK_AB R7, R6, R7 ;  /* 0x000000070607723e */ /* 0x000fe400000000ff */
[----:B--2---:R-:W-:Y:S01]  /*31a00*/  F2FP.F16.F32.PACK_AB R5, R0, R5 ;  /* 0x000000050005723e */ /* 0x004fe200000000ff */
[----:B------:R-:W-:Y:S01]  /*31a10*/  STL [R1+0x168], R29 ;  /* 0x0001681d01007387 */ /* 0x000fe20000100800 */
[----:B------:R-:W-:Y:S02]  /*31a20*/  F2FP.F16.F32.PACK_AB R0, R3, R4 ;  /* 0x000000040300723e */ /* 0x000fe400000000ff */
[----:B------:R-:W-:Y:S01]  /*31a30*/  F2FP.F16.F32.PACK_AB R3, R2, R24 ;  /* 0x000000180203723e */ /* 0x000fe200000000ff */
[----:B------:R-:W-:Y:S01]  /*31a40*/  STL [R1+0x164], R14 ;  /* 0x0001640e01007387 */ /* 0x000fe20000100800 */
[----:B------:R-:W-:-:S03]  /*31a50*/  F2FP.F16.F32.PACK_AB R2, R25, R26 ;  /* 0x0000001a1902723e */ /* 0x000fc600000000ff */
[----:B------:R-:W-:Y:S01]  /*31a60*/  STL [R1+0x160], R7 ;  /* 0x0001600701007387 */ /* 0x000fe20000100800 */
[----:B---3--:R-:W-:-:S05]  /*31a70*/  F2FP.F16.F32.PACK_AB R6, R20, R28 ;  /* 0x0000001c1406723e */ /* 0x008fca00000000ff */
[----:B------:R-:W-:Y:S04]  /*31a80*/  STL [R1+0x15c], R6 ;  /* 0x00015c0601007387 */ /* 0x000fe80000100800 */
[----:B------:R-:W-:Y:S04]  /*31a90*/  STL [R1+0x158], R5 ;  /* 0x0001580501007387 */ /* 0x000fe80000100800 */
[----:B------:R0:W-:Y:S04]  /*31aa0*/  STL [R1+0x154], R0 ;  /* 0x0001540001007387 */ /* 0x0001e80000100800 */
[----:B------:R1:W-:Y:S01]  /*31ab0*/  STL [R1+0x150], R3 ;  /* 0x0001500301007387 */ /* 0x0003e20000100800 */
[----:B0-----:R-:W-:-:S03]  /*31ac0*/  F2FP.F16.F32.PACK_AB R0, R27, R21 ;  /* 0x000000151b00723e */ /* 0x001fc600000000ff */
[----:B------:R0:W-:Y:S01]  /*31ad0*/  STL [R1+0x14c], R2 ;  /* 0x00014c0201007387 */ /* 0x0001e20000100800 */
[----:B-1----:R-:W-:-:S03]  /*31ae0*/  F2FP.F16.F32.PACK_AB R3, R22, R23 ;  /* 0x000000171603723e */ /* 0x002fc600000000ff */
[----:B------:R1:W-:Y:S04]  /*31af0*/  STL [R1+0x148], R0 ;  /* 0x0001480001007387 */ /* 0x0003e80000100800 */
[----:B------:R2:W-:Y:S01]  /*31b00*/  STL [R1+0x144], R3 ;  /* 0x0001440301007387 */ /* 0x0005e20000100800 */
[----:B0-----:R-:W-:Y:S02]  /*31b10*/  F2FP.F16.F32.PACK_AB R2, R16, R17 ;  /* 0x000000111002723e */ /* 0x001fe400000000ff */
[----:B-1----:R-:W-:-:S03]  /*31b20*/  F2FP.F16.F32.PACK_AB R0, R18, R19 ;  /* 0x000000131200723e */ /* 0x002fc600000000ff */
[----:B------:R0:W-:Y:S01]  /*31b30*/  STL [R1+0x140], R2 ;  /* 0x0001400201007387 */ /* 0x0001e20000100800 */
[----:B--2---:R-:W-:-:S03]  /*31b40*/  F2FP.F16.F32.PACK_AB R3, R12, R13 ;  /* 0x0000000d0c03723e */ /* 0x004fc600000000ff */
[----:B------:R1:W-:Y:S04]  /*31b50*/  STL [R1+0x13c], R0 ;  /* 0x00013c0001007387 */ /* 0x0003e80000100800 */
[----:B------:R-:W-:Y:S04]  /*31b60*/  STL [R1+0x138], R3 ;  /* 0x0001380301007387 */ /* 0x000fe80000100800 */
[----:B------:R-:W2:Y:S01]  /*31b70*/  LDL.LU R29, [R1+0x3a4] ;  /* 0x0003a400011d7983 */ /* 0x000ea20000300800 */
[----:B0-----:R-:W-:Y:S02]  /*31b80*/  F2FP.F16.F32.PACK_AB R2, R8, R9 ;  /* 0x000000090802723e */ /* 0x001fe400000000ff */
[----:B-1----:R-:W-:-:S03]  /*31b90*/  F2FP.F16.F32.PACK_AB R0, R10, R11 ;  /* 0x0000000b0a00723e */ /* 0x002fc600000000ff */
        /* <DEDUP_REMOVED lines=36> */
[----:B------:R-:W3:Y:S04]  /*31de0*/  LDL.LU R14, [R1+0x37c] ;  /* 0x00037c00010e7983 */ /* 0x000ee80000300800 */
[----:B---3--:R0:W-:Y:S04]  /*31df0*/  STL [R1+0x1008], R14 ;  /* 0x0010080e01007387 */ /* 0x0081e80000100800 */
[----:B0-----:R-:W3:Y:S04]  /*31e00*/  LDL.LU R14, [R1+0x424] ;  /* 0x00042400010e7983 */ /* 0x001ee80000300800 */
        /* <DEDUP_REMOVED lines=33> */
[----:B0-----:R-:W2:Y:S04]  /*32020*/  LDL.LU R14, [R1+0x43c] ;  /* 0x00043c00010e7983 */ /* 0x001ea80000300800 */
[----:B------:R-:W3:Y:S04]  /*32030*/  LDL.LU R15, [R1+0x49c] ;  /* 0x00049c00010f7983 */ /* 0x000ee80000300800 */
[----:B------:R-:W4:Y:S04]  /*32040*/  LDL.LU R6, [R1+0x374] ;  /* 0x0003740001067983 */ /* 0x000f280000300800 */
        /* <DEDUP_REMOVED lines=25> */
[----:B--2---:R-:W-:-:S03]  /*321e0*/  F2FP.F16.F32.PACK_AB R29, R14, R29 ;  /* 0x0000001d0e1d723e */ /* 0x004fc600000000ff */
        /* <DEDUP_REMOVED lines=68> */
[----:B------:R-:W2:Y:S01]  /*32630*/  LDL.LU R14, [R1+0x1008] ;  /* 0x00100800010e7983 */ /* 0x000ea20000300800 */
[----:B----4-:R-:W-:Y:S02]  /*32640*/  F2FP.F16.F32.PACK_AB R7, R6, R7 ;  /* 0x000000070607723e */ /* 0x010fe400000000ff */
[----:B---3--:R-:W-:Y:S01]  /*32650*/  F2FP.F16.F32.PACK_AB R6, R20, R28 ;  /* 0x0000001c1406723e */ /* 0x008fe200000000ff */
[----:B------:R-:W-:Y:S01]  /*32660*/  STL [R1+0xe8], R29 ;  /* 0x0000e81d01007387 */ /* 0x000fe20000100800 */
[----:B------:R-:W-:Y:S02]  /*32670*/  F2FP.F16.F32.PACK_AB R5, R0, R5 ;  /* 0x000000050005723e */ /* 0x000fe400000000ff */
[----:B------:R-:W-:Y:S02]  /*32680*/  F2FP.F16.F32.PACK_AB R0, R3, R4 ;  /* 0x000000040300723e */ /* 0x000fe400000000ff */
[----:B------:R-:W-:Y:S02]  /*32690*/  F2FP.F16.F32.PACK_AB R3, R2, R24 ;  /* 0x000000180203723e */ /* 0x000fe400000000ff */
[----:B------:R-:W-:-:S02]  /*326a0*/  F2FP.F16.F32.PACK_AB R2, R25, R26 ;  /* 0x0000001a1902723e */ /* 0x000fc400000000ff */
[----:B--2---:R-:W-:-:S05]  /*326b0*/  F2FP.F16.F32.PACK_AB R14, R14, R15 ;  /* 0x0000000f0e0e723e */ /* 0x004fca00000000ff */
[----:B------:R-:W-:Y:S04]  /*326c0*/  STL [R1+0xe4], R14 ;  /* 0x0000e40e01007387 */ /* 0x000fe80000100800 */
[----:B------:R-:W-:Y:S04]  /*326d0*/  STL [R1+0xe0], R7 ;  /* 0x0000e00701007387 */ /* 0x000fe80000100800 */
        /* <DEDUP_REMOVED lines=183> */
[----:B0-----:R-:W2:Y:S01]  /*33250*/  LDL.LU R20, [R1+0xf80] ;  /* 0x000f800001147983 */ /* 0x001ea20000300800 */
[----:B---3--:R-:W-:Y:S02]  /*33260*/  F2FP.F16.F32.PACK_AB R14, R14, R15 ;  /* 0x0000000f0e0e723e */ /* 0x008fe400000000ff */
[----:B----4-:R-:W-:-:S02]  /*33270*/  F2FP.F16.F32.PACK_AB R7, R6, R7 ;  /* 0x000000070607723e */ /* 0x010fc400000000ff */
[----:B------:R-:W-:Y:S02]  /*33280*/  F2FP.F16.F32.PACK_AB R6, R28, R0 ;  /* 0x000000001c06723e */ /* 0x000fe400000000ff */
[----:B--2---:R-:W-:Y:S02]  /*33290*/  F2FP.F16.F32.PACK_AB R29, R20, R29 ;  /* 0x0000001d141d723e */ /* 0x004fe400000000ff */
[----:B------:R-:W2:Y:S01]  /*332a0*/  LDL.LU R20, [R1+0xf7c] ;  /* 0x000f7c0001147983 */ /* 0x000ea20000300800 */
[----:B------:R-:W-:Y:S02]  /*332b0*/  F2FP.F16.F32.PACK_AB R5, R5, R3 ;  /* 0x000000030505723e */ /* 0x000fe400000000ff */
[----:B------:R-:W-:Y:S01]  /*332c0*/  F2FP.F16.F32.PACK_AB R0, R4, R2 ;  /* 0x000000020400723e */ /* 0x000fe200000000ff */
[----:B------:R-:W-:Y:S01]  /*332d0*/  STL [R1+0x58], R29 ;  /* 0x0000581d01007387 */ /* 0x000fe20000100800 */
[----:B------:R-:W-:-:S03]  /*332e0*/  F2FP.F16.F32.PACK_AB R3, R24, R25 ;  /* 0x000000191803723e */ /* 0x000fc600000000ff */
[----:B------:R-:W-:Y:S01]  /*332f0*/  STL [R1+0x54], R14 ;  /* 0x0000540e01007387 */ /* 0x000fe20000100800 */
[----:B------:R-:W-:-:S03]  /*33300*/  F2FP.F16.F32.PACK_AB R2, R26, R27 ;  /* 0x0000001b1a02723e */ /* 0x000fc600000000ff */
[----:B------:R-:W-:Y:S04]  /*33310*/  STL [R1+0x50], R7 ;  /* 0x0000500701007387 */ /* 0x000fe80000100800 */
[----:B------:R-:W-:Y:S04]  /*33320*/  STL [R1+0x4c], R6 ;  /* 0x00004c0601007387 */ /* 0x000fe80000100800 */
[----:B------:R-:W-:Y:S04]  /*33330*/  STL [R1+0x48], R5 ;  /* 0x0000480501007387 */ /* 0x000fe80000100800 */
[----:B------:R-:W-:Y:S04]  /*33340*/  STL [R1+0x44], R0 ;  /* 0x0000440001007387 */ /* 0x000fe80000100800 */
[----:B------:R0:W-:Y:S04]  /*33350*/  STL [R1+0x40], R3 ;  /* 0x0000400301007387 */ /* 0x0001e80000100800 */
[----:B------:R1:W-:Y:S01]  /*33360*/  STL [R1+0x3c], R2 ;  /* 0x00003c0201007387 */ /* 0x0003e20000100800 */
[----:B0-----:R-:W-:-:S02]  /*33370*/  F2FP.F16.F32.PACK_AB R3, R22, R23 ;  /* 0x000000171603723e */ /* 0x001fc400000000ff */
[----:B-1----:R-:W-:Y:S02]  /*33380*/  F2FP.F16.F32.PACK_AB R2, R16, R17 ;  /* 0x000000111002723e */ /* 0x002fe400000000ff */
[----:B--2---:R-:W-:-:S05]  /*33390*/  F2FP.F16.F32.PACK_AB R0, R20, R21 ;  /* 0x000000151400723e */ /* 0x004fca00000000ff */
[----:B------:R0:W-:Y:S04]  /*333a0*/  STL [R1+0x38], R0 ;  /* 0x0000380001007387 */ /* 0x0001e80000100800 */
[----:B------:R1:W-:Y:S01]  /*333b0*/  STL [R1+0x34], R3 ;  /* 0x0000340301007387 */ /* 0x0003e20000100800 */
[----:B0-----:R-:W-:-:S03]  /*333c0*/  F2FP.F16.F32.PACK_AB R0, R18, R19 ;  /* 0x000000131200723e */ /* 0x001fc600000000ff */
[----:B------:R0:W-:Y:S01]  /*333d0*/  STL [R1+0x30], R2 ;  /* 0x0000300201007387 */ /* 0x0001e20000100800 */
[----:B-1----:R-:W-:-:S03]  /*333e0*/  F2FP.F16.F32.PACK_AB R3, R12, R13 ;  /* 0x0000000d0c03723e */ /* 0x002fc600000000ff */
        /* <DEDUP_REMOVED lines=39> */
[----:B---3--:R0:W-:Y:S04]  /*33660*/  STL [R1+0xf34], R5 ;  /* 0x000f340501007387 */ /* 0x0081e80000100800 */
[----:B0-----:R-:W3:Y:S04]  /*33670*/  LDL.LU R5, [R1+0x550] ;  /* 0x0005500001057983 */ /* 0x001ee80000300800 */
[----:B------:R-:W4:Y:S04]  /*33680*/  LDL.LU R4, [R1+0x5f0] ;  /* 0x0005f00001047983 */ /* 0x000f280000300800 */
[----:B----4-:R0:W-:Y:S04]  /*33690*/  STL [R1+0xf30], R4 ;  /* 0x000f300401007387 */ /* 0x0101e80000100800 */
[----:B0-----:R-:W4:Y:S04]  /*336a0*/  LDL.LU R4, [R1+0x5c8] ;  /* 0x0005c80001047983 */ /* 0x001f280000300800 */
[----:B------:R-:W2:Y:S04]  /*336b0*/  LDL.LU R11, [R1+0x608] ;  /* 0x00060800010b7983 */ /* 0x000ea80000300800 */
[----:B--2---:R0:W-:Y:S04]  /*336c0*/  STL [R1+0xf2c], R11 ;  /* 0x000f2c0b01007387 */ /* 0x0041e80000100800 */
        /* <DEDUP_REMOVED lines=10> */
[----:B------:R-:W2:Y:S04]  /*33770*/  LDL.LU R8, [R1+0x610] ;  /* 0x0006100001087983 */ /* 0x000ea80000300800 */
[----:B------:R-:W2:Y:S04]  /*33780*/  LDL.LU R14, [R1+0x62c] ;  /* 0x00062c00010e7983 */ /* 0x000ea80000300800 */
        /* <DEDUP_REMOVED lines=24> */
[----:B------:R-:W2:Y:S01]  /*33910*/  LDL.LU R29, [R1+0x668] ;  /* 0x00066800011d7983 */ /* 0x000ea20000300800 */
[----:B------:R-:W-:-:S03]  /*33920*/  F2FP.F16.F32.PACK_AB R7, R6, R7 ;  /* 0x000000070607723e */ /* 0x000fc600000000ff */
[----:B--2---:R0:W-:Y:S04]  /*33930*/  STL [R1+0xef4], R29 ;  /* 0x000ef41d01007387 */ /* 0x0041e80000100800 */
[----:B0-----:R-:W2:Y:S04]  /*33940*/  LDL.LU R29, [R1+0x620] ;  /* 0x00062000011d7983 */ /* 0x001ea80000300800 */
[----:B------:R-:W2:Y:S04]  /*33950*/  LDL.LU R21, [R1+0x698] ;  /* 0x0006980001157983 */ /* 0x000ea80000300800 */
        /* <DEDUP_REMOVED lines=9> */
[----:B------:R-:W3:Y:S04]  /*339f0*/  LDL.LU R6, [R1+0xf78] ;  /* 0x000f780001067983 */ /* 0x000ee80000300800 */
[----:B------:R0:W-:Y:S04]  /*33a00*/  STL [R1+0x1c], R7 ;  /* 0x00001c0701007387 */ /* 0x0001e80000100800 */
[----:B0-----:R-:W3:Y:S02]  /*33a10*/  LDL.LU R7, [R1+0xf74] ;  /* 0x000f740001077983 */ /* 0x001ee40000300800 */
[----:B---3--:R-:W-:-:S02]  /*33a20*/  F2FP.F16.F32.PACK_AB R7, R6, R7 ;  /* 0x000000070607723e */ /* 0x008fc400000000ff */
        /* <DEDUP_REMOVED lines=25> */
[----:B------:R0:W-:Y:S04]  /*33bc0*/  STL [R1], R7 ;  /* 0x0000000701007387 */ /* 0x0001e80000100800 */
[----:B0-----:R-:W3:Y:S02]  /*33bd0*/  LDL.LU R7, [R1+0xf3c] ;  /* 0x000f3c0001077983 */ /* 0x001ee40000300800 */
[----:B---3--:R-:W-:-:S02]  /*33be0*/  F2FP.F16.F32.PACK_AB R7, R6, R7 ;  /* 0x000000070607723e */ /* 0x008fc400000000ff */
[----:B------:R-:W3:Y:S02]  /*33bf0*/  LDL.LU R6, [R1+0xf38] ;  /* 0x000f380001067983 */ /* 0x000ee40000300800 */
[----:B---3--:R-:W-:Y:S02]  /*33c00*/  F2FP.F16.F32.PACK_AB R6, R5, R6 ;  /* 0x000000060506723e */ /* 0x008fe400000000ff */
[----:B------:R-:W3:Y:S02]  /*33c10*/  LDL.LU R5, [R1+0xf34] ;  /* 0x000f340001057983 */ /* 0x000ee40000300800 */
[----:B---3--:R-:W-:Y:S02]  /*33c20*/  F2FP.F16.F32.PACK_AB R5, R4, R5 ;  /* 0x000000050405723e */ /* 0x008fe400000000ff */
[----:B------:R-:W3:Y:S02]  /*33c30*/  LDL.LU R4, [R1+0xf30] ;  /* 0x000f300001047983 */ /* 0x000ee40000300800 */
        /* <DEDUP_REMOVED lines=25> */
[----:B------:R-:W4:Y:S02]  /*33dd0*/  LDL.LU R23, [R1+0xefc] ;  /* 0x000efc0001177983 */ /* 0x000f240000300800 */
[----:B----4-:R-:W-:Y:S02]  /*33de0*/  F2FP.F16.F32.PACK_AB R23, R22, R23 ;  /* 0x000000171617723e */ /* 0x010fe400000000ff */
[----:B------:R-:W2:Y:S02]  /*33df0*/  LDL.LU R22, [R1+0xef8] ;  /* 0x000ef80001167983 */ /* 0x000ea40000300800 */
[----:B--2---:R-:W-:Y:S02]  /*33e00*/  F2FP.F16.F32.PACK_AB R22, R29, R22 ;  /* 0x000000161d16723e */ /* 0x004fe400000000ff */
[----:B------:R-:W2:Y:S02]  /*33e10*/  LDL.LU R29, [R1+0xef4] ;  /* 0x000ef400011d7983 */ /* 0x000ea40000300800 */
[----:B--2---:R-:W-:-:S02]  /*33e20*/  F2FP.F16.F32.PACK_AB R21, R29, R21 ;  /* 0x000000151d15723e */ /* 0x004fc400000000ff */
[----:B------:R-:W2:Y:S01]  /*33e30*/  LDL.LU R29, [R1+0xef0] ;  /* 0x000ef000011d7983 */ /* 0x000ea20000300800 */
[----:B------:R-:W-:Y:S02]  /*33e40*/  F2FP.F16.F32.PACK_AB R20, R28, R20 ;  /* 0x000000141c14723e */ /* 0x000fe400000000ff */
[----:B------:R-:W-:Y:S02]  /*33e50*/  F2FP.F16.F32.PACK_AB R27, R0, R27 ;  /* 0x0000001b001b723e */ /* 0x000fe400000000ff */
[----:B------:R-:W-:Y:S02]  /*33e60*/  F2FP.F16.F32.PACK_AB R26, R3, R26 ;  /* 0x0000001a031a723e */ /* 0x000fe400000000ff */
[----:B------:R-:W-:Y:S02]  /*33e70*/  F2FP.F16.F32.PACK_AB R25, R2, R25 ;  /* 0x000000190219723e */ /* 0x000fe400000000ff */
[----:B--2---:R-:W-:-:S07]  /*33e80*/  F2FP.F16.F32.PACK_AB R24, R24, R29 ;  /* 0x0000001d1818723e */ /* 0x004fce00000000ff */
.L_x_1:
[----:B------:R-:W2:Y:S01]  /*33e90*/  LDL.LU R3, [R1+0xeec] ;  /* 0x000eec0001037983 */ /* 0x000ea20000300800 */
[----:B------:R-:W0:Y:S01]  /*33ea0*/  S2R R28, SR_TID.X ;  /* 0x00000000001c7919 */ /* 0x000e220000002100 */
[----:B------:R-:W3:Y:S01]  /*33eb0*/  S2UR UR5, SR_CgaCtaId ;  /* 0x00000000000579c3 */ /* 0x000ee20000008800 */
[----:B------:R-:W-:Y:S01]  /*33ec0*/  UMOV UR4, 0x400 ;  /* 0x0000040000047882 */ /* 0x000fe20000000000 */
[----:B------:R-:W-:Y:S01]  /*33ed0*/  ULDC.64 UR28, c[0x0][0x228] ;  /* 0x00008a00001c7ab9 */ /* 0x000fe20000000a00 */
[----:B------:R-:W1:Y:S01]  /*33ee0*/  LDL R29, [R1+0x634] ;  /* 0x00063400011d7983 */ /* 0x000e620000100800 */
[----:B------:R-:W-:Y:S01]  /*33ef0*/  ULDC UR6, c[0x0][0x22c] ;  /* 0x00008b0000067ab9 */ /* 0x000fe20000000800 */
[----:B------:R-:W-:Y:S01]  /*33f00*/  ULDC.64 UR30, c[0x0][0x228] ;  /* 0x00008a00001e7ab9 */ /* 0x000fe20000000a00 */
[----:B------:R-:W-:Y:S01]  /*33f10*/  ULDC UR26, c[0x0][0x248] ;  /* 0x00009200001a7ab9 */ /* 0x000fe20000000800 */
[----:B------:R-:W-:Y:S01]  /*33f20*/  ULDC.64 UR12, c[0x0][0x228] ;  /* 0x00008a00000c7ab9 */ /* 0x000fe20000000a00 */
[----:B------:R-:W-:Y:S01]  /*33f30*/  ULDC.64 UR10, c[0x0][0x228] ;  /* 0x00008a00000a7ab9 */ /* 0x000fe20000000a00 */
[----:B------:R-:W-:Y:S01]  /*33f40*/  ULDC.64 UR16, c[0x0][0x228] ;  /* 0x00008a0000107ab9 */ /* 0x000fe20000000a00 */
[----:B------:R-:W-:Y:S01]  /*33f50*/  ULDC.64 UR14, c[0x0][0x228] ;  /* 0x00008a00000e7ab9 */ /* 0x000fe20000000a00 */
[----:B------:R-:W-:Y:S01]  /*33f60*/  ULDC.64 UR24, c[0x0][0x228] ;  /* 0x00008a0000187ab9 */ /* 0x000fe20000000a00 */
[----:B------:R-:W-:Y:S01]  /*33f70*/  ULDC.64 UR22, c[0x0][0x228] ;  /* 0x00008a0000167ab9 */ /* 0x000fe20000000a00 */
[----:B------:R-:W-:Y:S01]  /*33f80*/  ULDC.64 UR20, c[0x0][0x228] ;  /* 0x00008a0000147ab9 */ /* 0x000fe20000000a00 */
[----:B------:R-:W-:Y:S01]  /*33f90*/  ULDC.64 UR18, c[0x0][0x228] ;  /* 0x00008a0000127ab9 */ /* 0x000fe20000000a00 */
[----:B---3--:R-:W-:-:S03]  /*33fa0*/  ULEA UR4, UR5, UR4, 0x18 ;  /* 0x0000000405047291 */ /* 0x008fc6000f8ec03f */
[----:B------:R-:W-:Y:S01]  /*33fb0*/  ULDC UR5, c[0x0][0x22c] ;  /* 0x00008b0000057ab9 */ /* 0x000fe20000000800 */
[----:B0-----:R-:W-:-:S05]  /*33fc0*/  IMAD.SHL.U32 R28, R28, 0x10, RZ ;  /* 0x000000101c1c7824 */ /* 0x001fca00078e00ff */
[----:B------:R-:W-:Y:S01]  /*33fd0*/  LOP3.LUT R28, R28, 0x1f0, RZ, 0xc0, !PT ;  /* 0x000001f01c1c7812 */ /* 0x000fe200078ec0ff */
[----:B------:R-:W-:Y:S03]  /*33fe0*/  BAR.SYNC.DEFER_BLOCKING 0x0 ;  /* 0x0000000000007b1d */ /* 0x000fe60000010000 */
[----:B--2---:R-:W-:-:S03]  /*33ff0*/  IADD3 R28, R28, UR4, R3 ;  /* 0x000000041c1c7c10 */ /* 0x004fc6000fffe003 */
[----:B------:R-:W0:Y:S02]  /*34000*/  S2R R3, SR_TID.X ;  /* 0x0000000000037919 */ /* 0x000e240000002100 */
[----:B------:R-:W-:Y:S01]  /*34010*/  STSM.16.M88.4 [R28], R24 ;  /* 0x000000181c007844 */ /* 0x000fe20000000200 */
[----:B-1----:R-:W-:-:S03]  /*34020*/  VIADD R0, R29, 0x7f ;  /* 0x0000007f1d007836 */ /* 0x002fc60000000000 */
[----:B------:R-:W-:Y:S01]  /*34030*/  STSM.16.M88.4 [R28+0x200], R20 ;  /* 0x000200141c007844 */ /* 0x000fe20000000200 */
[C---:B------:R-:W-:Y:S01]  /*34040*/  VIADD R2, R29.reuse, 0x1 ;  /* 0x000000011d027836 */ /* 0x040fe20000000000 */
[----:B------:R-:W-:Y:S01]  /*34050*/  BAR.SYNC.DEFER_BLOCKING 0x0 ;  /* 0x0000000000007b1d */ /* 0x000fe20000010000 */
[----:B------:R-:W-:Y:S01]  /*34060*/  ISETP.GE.AND P2, PT, R0, UR29, PT ;  /* 0x0000001d00007c0c */ /* 0x000fe2000bf46270 */
[C---:B------:R-:W-:Y:S02]  /*34070*/  VIADD R0, R29.reuse, 0x3 ;  /* 0x000000031d007836 */ /* 0x040fe40000000000 */
[----:B------:R-:W-:Y:S01]  /*34080*/  ISETP.GE.AND P0, PT, R2, UR5, PT ;  /* 0x0000000502007c0c */ /* 0x000fe2000bf06270 */
[----:B------:R-:W-:Y:S01]  /*34090*/  VIADD R2, R29, 0x2 ;  /* 0x000000021d027836 */ /* 0x000fe20000000000 */
[----:B------:R-:W-:Y:S01]  /*340a0*/  ULDC UR5, c[0x0][0x22c] ;  /* 0x00008b0000057ab9 */ /* 0x000fe20000000800 */
[----:B------:R-:W-:Y:S01]  /*340b0*/  ISETP.GE.AND P4, PT, R0, UR6, PT ;  /* 0x0000000600007c0c */ /* 0x000fe2000bf86270 */
[----:B------:R-:W-:-:S02]  /*340c0*/  ULDC.64 UR6, c[0x0][0x228] ;  /* 0x00008a0000067ab9 */ /* 0x000fc40000000a00 */
[----:B------:R-:W-:Y:S02]  /*340d0*/  ISETP.GE.AND P5, PT, R2, UR5, PT ;  /* 0x0000000502007c0c */ /* 0x000fe4000bfa6270 */
[----:B0-----:R-:W-:-:S04]  /*340e0*/  LOP3.LUT R3, R3, 0x3f, RZ, 0xc0, !PT ;  /* 0x0000003f03037812 */ /* 0x001fc800078ec0ff */
[----:B------:R-:W-:Y:S01]  /*340f0*/  LEA R0, R3, UR4, 0x4 ;  /* 0x0000000403007c11 */ /* 0x000fe2000f8e20ff */
[----:B------:R-:W-:-:S04]  /*34100*/  ULDC.64 UR4, c[0x0][0x220] ;  /* 0x0000880000047ab9 */ /* 0x000fc80000000a00 */
[----:B------:R-:W0:Y:S04]  /*34110*/  LDS.128 R24, [R0] ;  /* 0x0000000000187984 */ /* 0x000e280000000c00 */
[----:B------:R-:W1:Y:S01]  /*34120*/  LDS.128 R20, [R0+0x400] ;  /* 0x0004000000147984 */ /* 0x000e620000000c00 */
[----:B------:R-:W-:Y:S06]  /*34130*/  BAR.SYNC.DEFER_BLOCKING 0x0 ;  /* 0x0000000000007b1d */ /* 0x000fec0000010000 */
[----:B0-----:R0:W-:Y:S04]  /*34140*/  STL.64 [R1+0xa0], R24 ;  /* 0x0000a01801007387 */ /* 0x0011e80000100a00 */
[----:B------:R2:W-:Y:S04]  /*34150*/  STL.64 [R1+0xa8], R26 ;  /* 0x0000a81a01007387 */ /* 0x0005e80000100a00 */
[----:B0-----:R-:W3:Y:S04]  /*34160*/  LDL.LU R24, [R1+0x50] ;  /* 0x0000500001187983 */ /* 0x001ee80000300800 */
[----:B-1----:R0:W-:Y:S04]  /*34170*/  STL.64 [R1+0x1a0], R20 ;  /* 0x0001a01401007387 */ /* 0x0021e80000100a00 */
[----:B------:R1:W-:Y:S04]  /*34180*/  STL.64 [R1+0x1a8], R22 ;  /* 0x0001a81601007387 */ /* 0x0003e80000100a00 */
[----:B------:R-:W3:Y:S04]  /*34190*/  LDL.LU R25, [R1+0x54] ;  /* 0x0000540001197983 */ /* 0x000ee80000300800 */
[----:B--2---:R-:W2:Y:S04]  /*341a0*/  LDL.LU R26, [R1+0x58] ;  /* 0x00005800011a7983 */ /* 0x004ea80000300800 */
[----:B------:R-:W2:Y:S04]  /*341b0*/  LDL.LU R27, [R1+0x5c] ;  /* 0x00005c00011b7983 */ /* 0x000ea80000300800 */
[----:B------:R-:W-:Y:S04]  /*341c0*/  STSM.16.M88.4 [R28], R16 ;  /* 0x000000101c007844 */ /* 0x000fe80000000200 */
[----:B------:R-:W-:Y:S01]  /*341d0*/  STSM.16.M88.4 [R28+0x200], R12 ;  /* 0x0002000c1c007844 */ /* 0x000fe20000000200 */
[----:B------:R-:W-:Y:S06]  /*341e0*/  BAR.SYNC.DEFER_BLOCKING 0x0 ;  /* 0x0000000000007b1d */ /* 0x000fec0000010000 */
[----:B------:R-:W4:Y:S04]  /*341f0*/  LDS.128 R16, [R0] ;  /* 0x0000000000107984 */ /* 0x000f280000000c00 */
[----:B------:R-:W5:Y:S01]  /*34200*/  LDS.128 R12, [R0+0x400] ;  /* 0x00040000000c7984 */ /* 0x000f620000000c00 */
[----:B------:R-:W-:Y:S06]  /*34210*/  BAR.SYNC.DEFER_BLOCKING 0x0 ;  /* 0x0000000000007b1d */ /* 0x000fec0000010000 */
[----:B------:R-:W-:Y:S04]  /*34220*/  STSM.16.M88.4 [R28], R8 ;  /* 0x000000081c007844 */ /* 0x000fe80000000200 */
[----:B------:R-:W-:Y:S01]  /*34230*/  STSM.16.M88.4 [R28+0x200], R4 ;  /* 0x000200041c007844 */ /* 0x000fe20000000200 */
[----:B------:R-:W-:Y:S06]  /*34240*/  BAR.SYNC.DEFER_BLOCKING 0x0 ;  /* 0x0000000000007b1d */ /* 0x000fec0000010000 */
[----:B--2---:R-:W-:Y:S04]  /*34250*/  STL.64 [R1+0xf98], R26 ;  /* 0x000f981a01007387 */ /* 0x004fe80000100a00 */
[----:B---3--:R-:W-:Y:S04]  /*34260*/  STL.64 [R1+0xf90], R24 ;  /* 0x000f901801007387 */ /* 0x008fe80000100a00 */
[----:B0-----:R-:W2:Y:S04]  /*34270*/  LDL.LU R20, [R1+0x40] ;  /* 0x0000400001147983 */ /* 0x001ea80000300800 */
[----:B------:R-:W2:Y:S04]  /*34280*/  LDL.LU R21, [R1+0x44] ;  /* 0x0000440001157983 */ /* 0x000ea80000300800 */
[----:B-1----:R-:W2:Y:S04]  /*34290*/  LDL.LU R22, [R1+0x48] ;  /* 0x0000480001167983 */ /* 0x002ea80000300800 */
[----:B------:R-:W2:Y:S04]  /*342a0*/  LDL.LU R23, [R1+0x4c] ;  /* 0x00004c0001177983 */ /* 0x000ea80000300800 */
[----:B----4-:R0:W-:Y:S04]  /*342b0*/  STL [R1+0xf1c], R16 ;  /* 0x000f1c1001007387 */ /* 0x0101e80000100800 */
[----:B------:R-:W-:Y:S04]  /*342c0*/  STL [R1+0xf18], R17 ;  /* 0x000f181101007387 */ /* 0x000fe80000100800 */
[----:B------:R-:W-:Y:S04]  /*342d0*/  STL.64 [R1+0xf10], R18 ;  /* 0x000f101201007387 */ /* 0x000fe80000100a00 */
[----:B------:R-:W-:Y:S04]  /*342e0*/  STL [R1+0xf44], R18 ;  /* 0x000f441201007387 */ /* 0x000fe80000100800 */
[----:B------:R1:W-:Y:S04]  /*342f0*/  STL [R1+0xf40], R17 ;  /* 0x000f401101007387 */ /* 0x0003e80000100800 */
[----:B0-----:R-:W3:Y:S04]  /*34300*/  LDL.LU R16, [R1+0x30] ;  /* 0x0000300001107983 */ /* 0x001ee80000300800 */
[----:B------:R-:W0:Y:S04]  /*34310*/  LDS.128 R24, [R0] ;  /* 0x0000000000187984 */ /* 0x000e280000000c00 */
[----:B-1----:R-:W3:Y:S04]  /*34320*/  LDL.LU R17, [R1+0x34] ;  /* 0x0000340001117983 */ /* 0x002ee80000300800 */
[----:B------:R-:W3:Y:S04]  /*34330*/  LDL.LU R18, [R1+0x38] ;  /* 0x0000380001127983 */ /* 0x000ee80000300800 */
[----:B------:R-:W3:Y:S04]  /*34340*/  LDL.LU R19, [R1+0x3c] ;  /* 0x00003c0001137983 */ /* 0x000ee80000300800 */
[----:B-----5:R-:W-:Y:S04]  /*34350*/  STL.64 [R1+0xf08], R14 ;  /* 0x000f080e01007387 */ /* 0x020fe80000100a00 */
[----:B------:R-:W-:Y:S04]  /*34360*/  STL.64 [R1+0xf28], R14 ;  /* 0x000f280e01007387 */ /* 0x000fe80000100a00 */
[----:B------:R1:W-:Y:S04]  /*34370*/  STL.64 [R1+0xf20], R12 ;  /* 0x000f200c01007387 */ /* 0x0003e80000100a00 */
[----:B-1----:R-:W4:Y:S04]  /*34380*/  LDL.LU R12, [R1+0x20] ;  /* 0x00002000010c7983 */ /* 0x002f280000300800 */
[----:B------:R-:W4:Y:S04]  /*34390*/  LDL.LU R13, [R1+0x24] ;  /* 0x00002400010d7983 */ /* 0x000f280000300800 */
[----:B------:R-:W4:Y:S04]  /*343a0*/  LDL.LU R14, [R1+0x28] ;  /* 0x00002800010e7983 */ /* 0x000f280000300800 */
[----:B------:R-:W4:Y:S04]  /*343b0*/  LDL.LU R15, [R1+0x2c] ;  /* 0x00002c00010f7983 */ /* 0x000f280000300800 */
[----:B------:R-:W5:Y:S04]  /*343c0*/  LDL.LU R8, [R1+0x10] ;  /* 0x0000100001087983 */ /* 0x000f680000300800 */
[----:B------:R-:W5:Y:S04]  /*343d0*/  LDL.LU R9, [R1+0x14] ;  /* 0x0000140001097983 */ /* 0x000f680000300800 */
[----:B------:R-:W5:Y:S04]  /*343e0*/  LDL.LU R10, [R1+0x18] ;  /* 0x00001800010a7983 */ /* 0x000f680000300800 */
[----:B------:R-:W5:Y:S04]  /*343f0*/  LDL.LU R11, [R1+0x1c] ;  /* 0x00001c00010b7983 */ /* 0x000f680000300800 */
[----:B------:R-:W2:Y:S04]  /*34400*/  LDL.LU R4, [R1] ;  /* 0x0000000001047983 */ /* 0x000ea80000300800 */
[----:B------:R-:W2:Y:S04]  /*34410*/  LDL.LU R5, [R1+0x4] ;  /* 0x0000040001057983 */ /* 0x000ea80000300800 */
[----:B------:R-:W2:Y:S04]  /*34420*/  LDL.LU R6, [R1+0x8] ;  /* 0x0000080001067983 */ /* 0x000ea80000300800 */
[----:B------:R-:W2:Y:S04]  /*34430*/  LDL.LU R7, [R1+0xc] ;  /* 0x00000c0001077983 */ /* 0x000ea80000300800 */
[----:B0-----:R-:W-:Y:S04]  /*34440*/  STL.64 [R1+0x1c0], R24 ;  /* 0x0001c01801007387 */ /* 0x001fe80000100a00 */
[----:B------:R-:W-:Y:S04]  /*34450*/  STL.64 [R1+0x1c8], R26 ;  /* 0x0001c81a01007387 */ /* 0x000fe80000100a00 */
[----:B------:R-:W0:Y:S01]  /*34460*/  LDS.128 R24, [R0+0x400] ;  /* 0x0004000000187984 */ /* 0x000e220000000c00 */
[----:B------:R-:W-:Y:S06]  /*34470*/  BAR.SYNC.DEFER_BLOCKING 0x0 ;  /* 0x0000000000007b1d */ /* 0x000fec0000010000 */
[----:B0-----:R-:W-:Y:S04]  /*34480*/  STL.64 [R1+0x1d0], R24 ;  /* 0x0001d01801007387 */ /* 0x001fe80000100a00 */
[----:B------:R0:W-:Y:S04]  /*34490*/  STL.64 [R1+0x1d8], R26 ;  /* 0x0001d81a01007387 */ /* 0x0001e80000100a00 */
[----:B0-----:R-:W3:Y:S04]  /*344a0*/  LDL.LU.64 R26, [R1+0xf98] ;  /* 0x000f9800011a7983 */ /* 0x001ee80000300a00 */
[----:B------:R-:W3:Y:S04]  /*344b0*/  LDL.LU.64 R24, [R1+0xf90] ;  /* 0x000f900001187983 */ /* 0x000ee80000300a00 */
[----:B--2---:R-:W-:Y:S04]  /*344c0*/  STSM.16.M88.4 [R28], R4 ;  /* 0x000000041c007844 */ /* 0x004fe80000000200 */
[----:B-----5:R-:W-:Y:S01]  /*344d0*/  STSM.16.M88.4 [R28+0x200], R8 ;  /* 0x000200081c007844 */ /* 0x020fe20000000200 */
[----:B------:R-:W-:Y:S06]  /*344e0*/  BAR.SYNC.DEFER_BLOCKING 0x0 ;  /* 0x0000000000007b1d */ /* 0x000fec0000010000 */
[----:B------:R-:W0:Y:S04]  /*344f0*/  LDS.128 R4, [R0] ;  /* 0x0000000000047984 */ /* 0x000e280000000c00 */
[----:B0-----:R-:W-:Y:S04]  /*34500*/  STL.64 [R1+0xf38], R6 ;  /* 0x000f380601007387 */ /* 0x001fe80000100a00 */
[----:B------:R-:W-:Y:S04]  /*34510*/  STL.64 [R1+0xf30], R4 ;  /* 0x000f300401007387 */ /* 0x000fe80000100a00 */
[----:B------:R-:W0:Y:S01]  /*34520*/  LDS.128 R4, [R0+0x400] ;  /* 0x0004000000047984 */ /* 0x000e220000000c00 */
[----:B------:R-:W-:Y:S06]  /*34530*/  BAR.SYNC.DEFER_BLOCKING 0x0 ;  /* 0x0000000000007b1d */ /* 0x000fec0000010000 */
[----:B----4-:R-:W-:Y:S04]  /*34540*/  STSM.16.M88.4 [R28], R12 ;  /* 0x0000000c1c007844 */ /* 0x010fe80000000200 */
[----:B---3--:R-:W-:Y:S01]  /*34550*/  STSM.16.M88.4 [R28+0x200], R16 ;  /* 0x000200101c007844 */ /* 0x008fe20000000200 */
[----:B------:R-:W-:Y:S06]  /*34560*/  BAR.SYNC.DEFER_BLOCKING 0x0 ;  /* 0x0000000000007b1d */ /* 0x000fec0000010000 */
[----:B0-----:R-:W-:Y:S04]  /*34570*/  STL.64 [R1+0x1e0], R4 ;  /* 0x0001e00401007387 */ /* 0x001fe80000100a00 */
[----:B------:R-:W-:Y:S04]  /*34580*/  STL.64 [R1+0x1e8], R6 ;  /* 0x0001e80601007387 */ /* 0x000fe80000100a00 */
[----:B------:R-:W0:Y:S04]  /*34590*/  LDS.128 R8, [R0] ;  /* 0x0000000000087984 */ /* 0x000e280000000c00 */
[----:B------:R-:W1:Y:S01]  /*345a0*/  LDS.128 R4, [R0+0x400] ;  /* 0x0004000000047984 */ /* 0x000e620000000c00 */
[----:B------:R-:W-:Y:S06]  /*345b0*/  BAR.SYNC.DEFER_BLOCKING 0x0 ;  /* 0x0000000000007b1d */ /* 0x000fec0000010000 */
[----:B------:R-:W-:Y:S04]  /*345c0*/  STSM.16.M88.4 [R28], R20 ;  /* 0x000000141c007844 */ /* 0x000fe80000000200 */
[----:B------:R-:W-:Y:S04]  /*345d0*/  STSM.16.M88.4 [R28+0x200], R24 ;  /* 0x000200181c007844 */ /* 0x000fe80000000200 */
[----:B0-----:R0:W-:Y:S04]  /*345e0*/  STL.64 [R1+0x20], R8 ;  /* 0x0000200801007387 */ /* 0x0011e80000100a00 */
[----:B------:R2:W-:Y:S04]  /*345f0*/  STL.64 [R1+0x28], R10 ;  /* 0x0000280a01007387 */ /* 0x0005e80000100a00 */
[----:B-1----:R-:W-:Y:S04]  /*34600*/  STL.64 [R1+0x1f0], R4 ;  /* 0x0001f00401007387 */ /* 0x002fe80000100a00 */
[----:B------:R-:W-:Y:S04]  /*34610*/  STL.64 [R1+0x1f8], R6 ;  /* 0x0001f80601007387 */ /* 0x000fe80000100a00 */
[----:B0-----:R-:W3:Y:S04]  /*34620*/  LDL.LU R8, [R1+0xc0] ;  /* 0x0000c00001087983 */ /* 0x001ee80000300800 */
[----:B------:R-:W3:Y:S04]  /*34630*/  LDL.LU R9, [R1+0xc4] ;  /* 0x0000c40001097983 */ /* 0x000ee80000300800 */
[----:B--2---:R-:W2:Y:S04]  /*34640*/  LDL.LU R10, [R1+0xc8] ;  /* 0x0000c800010a7983 */ /* 0x004ea80000300800 */
[----:B------:R-:W2:Y:S04]  /*34650*/  LDL.LU R11, [R1+0xcc] ;  /* 0x0000cc00010b7983 */ /* 0x000ea80000300800 */
[----:B------:R-:W4:Y:S04]  /*34660*/  LDL.LU R24, [R1+0x70] ;  /* 0x0000700001187983 */ /* 0x000f280000300800 */
[----:B------:R-:W4:Y:S04]  /*34670*/  LDL.LU R25, [R1+0x74] ;  /* 0x0000740001197983 */ /* 0x000f280000300800 */
[----:B------:R-:W4:Y:S04]  /*34680*/  LDL.LU R26, [R1+0x78] ;  /* 0x00007800011a7983 */ /* 0x000f280000300800 */
[----:B------:R-:W4:Y:S04]  /*34690*/  LDL.LU R27, [R1+0x7c] ;  /* 0x00007c00011b7983 */ /* 0x000f280000300800 */
[----:B------:R-:W5:Y:S04]  /*346a0*/  LDL.LU R20, [R1+0x60] ;  /* 0x0000600001147983 */ /* 0x000f680000300800 */
[----:B------:R-:W5:Y:S04]  /*346b0*/  LDL.LU R21, [R1+0x64] ;  /* 0x0000640001157983 */ /* 0x000f680000300800 */
[----:B------:R-:W5:Y:S04]  /*346c0*/  LDL.LU R22, [R1+0x68] ;  /* 0x0000680001167983 */ /* 0x000f680000300800 */
[----:B------:R-:W5:Y:S01]  /*346d0*/  LDL.LU R23, [R1+0x6c] ;  /* 0x00006c0001177983 */ /* 0x000f620000300800 */
[----:B------:R-:W-:Y:S06]  /*346e0*/  BAR.SYNC.DEFER_BLOCKING 0x0 ;  /* 0x0000000000007b1d */ /* 0x000fec0000010000 */
[----:B--2---:R-:W-:Y:S04]  /*346f0*/  STL.64 [R1+0xf68], R10 ;  /* 0x000f680a01007387 */ /* 0x004fe80000100a00 */
[----:B---3--:R0:W-:Y:S04]  /*34700*/  STL.64 [R1+0xf60], R8 ;  /* 0x000f600801007387 */ /* 0x0081e80000100a00 */
        /* <DEDUP_REMOVED lines=9> */
[----:B------:R-:W3:Y:S04]  /*347a0*/  LDL.LU R11, [R1+0x8c] ;  /* 0x00008c00010b7983 */ /* 0x000ee80000300800 */
[----:B---3--:R-:W-:Y:S04]  /*347b0*/  STL.64 [R1+0xf88], R10 ;  /* 0x000f880a01007387 */ /* 0x008fe80000100a00 */
[----:B--2---:R-:W-:Y:S04]  /*347c0*/  STL.64 [R1+0xf80], R8 ;  /* 0x000f800801007387 */ /* 0x004fe80000100a00 */
[----:B------:R-:W0:Y:S04]  /*347d0*/  LDS.128 R8, [R0] ;  /* 0x0000000000087984 */ /* 0x000e280000000c00 */
[----:B------:R-:W2:Y:S04]  /*347e0*/  LDL.LU R4, [R1+0xb0] ;  /* 0x0000b00001047983 */ /* 0x000ea80000300800 */
[----:B------:R-:W2:Y:S04]  /*347f0*/  LDL.LU R5, [R1+0xb4] ;  /* 0x0000b40001057983 */ /* 0x000ea80000300800 */
[----:B------:R-:W2:Y:S04]  /*34800*/  LDL.LU R6, [R1+0xb8] ;  /* 0x0000b80001067983 */ /* 0x000ea80000300800 */
        /* <DEDUP_REMOVED lines=9> */
[----:B0-----:R-:W-:Y:S04]  /*348a0*/  STL.64 [R1+0x10], R8 ;  /* 0x0000100801007387 */ /* 0x001fe80000100a00 */
[----:B------:R-:W-:Y:S04]  /*348b0*/  STL.64 [R1+0x18], R10 ;  /* 0x0000180a01007387 */ /* 0x000fe80000100a00 */
[----:B------:R-:W0:Y:S01]  /*348c0*/  LDS.128 R8, [R0+0x400] ;  /* 0x0004000000087984 */ /* 0x000e220000000c00 */
[----:B------:R-:W-:Y:S06]  /*348d0*/  BAR.SYNC.DEFER_BLOCKING 0x0 ;  /* 0x0000000000007b1d */ /* 0x000fec0000010000 */
[----:B-----5:R-:W-:Y:S04]  /*348e0*/  STSM.16.M88.4 [R28], R20 ;  /* 0x000000141c007844 */ /* 0x020fe80000000200 */
[----:B----4-:R1:W-:Y:S04]  /*348f0*/  STSM.16.M88.4 [R28+0x200], R24 ;  /* 0x000200181c007844 */ /* 0x0103e80000000200 */
[----:B0-----:R-:W-:Y:S04]  /*34900*/  STL.64 [R1+0x40], R8 ;  /* 0x0000400801007387 */ /* 0x001fe80000100a00 */
[----:B------:R-:W-:Y:S01]  /*34910*/  STL.64 [R1+0x48], R10 ;  /* 0x0000480a01007387 */ /* 0x000fe20000100a00 */
[----:B------:R-:W-:Y:S06]  /*34920*/  BAR.SYNC.DEFER_BLOCKING 0x0 ;  /* 0x0000000000007b1d */ /* 0x000fec0000010000 */
[----:B-1----:R-:W4:Y:S04]  /*34930*/  LDL.LU R24, [R1+0x100] ;  /* 0x0001000001187983 */ /* 0x002f280000300800 */
[----:B------:R-:W4:Y:S04]  /*34940*/  LDL.LU R25, [R1+0x104] ;  /* 0x0001040001197983 */ /* 0x000f280000300800 */
[----:B------:R-:W4:Y:S04]  /*34950*/  LDL.LU R26, [R1+0x108] ;  /* 0x00010800011a7983 */ /* 0x000f280000300800 */
[----:B------:R-:W4:Y:S04]  /*34960*/  LDL.LU R27, [R1+0x10c] ;  /* 0x00010c00011b7983 */ /* 0x000f280000300800 */
[----:B------:R-:W0:Y:S04]  /*34970*/  LDS.128 R8, [R0] ;  /* 0x0000000000087984 */ /* 0x000e280000000c00 */
[----:B------:R-:W5:Y:S04]  /*34980*/  LDL.LU R20, [R1+0xf0] ;  /* 0x0000f00001147983 */ /* 0x000f680000300800 */
[----:B------:R-:W5:Y:S04]  /*34990*/  LDL.LU R21, [R1+0xf4] ;  /* 0x0000f40001157983 */ /* 0x000f680000300800 */
[----:B------:R-:W5:Y:S04]  /*349a0*/  LDL.LU R22, [R1+0xf8] ;  /* 0x0000f80001167983 */ /* 0x000f680000300800 */
[----:B------:R-:W5:Y:S04]  /*349b0*/  LDL.LU R23, [R1+0xfc] ;  /* 0x0000fc0001177983 */ /* 0x000f680000300800 */
[----:B0-----:R-:W-:Y:S04]  /*349c0*/  STL.64 [R1+0x50], R8 ;  /* 0x0000500801007387 */ /* 0x001fe80000100a00 */
[----:B------:R-:W-:Y:S04]  /*349d0*/  STL.64 [R1+0x58], R10 ;  /* 0x0000580a01007387 */ /* 0x000fe80000100a00 */
[----:B------:R-:W0:Y:S04]  /*349e0*/  LDS.128 R8, [R0+0x400] ;  /* 0x0004000000087984 */ /* 0x000e280000000c00 */
[----:B0-----:R-:W-:Y:S04]  /*349f0*/  STL.64 [R1+0x70], R8 ;  /* 0x0000700801007387 */ /* 0x001fe80000100a00 */
[----:B------:R0:W-:Y:S04]  /*34a00*/  STL.64 [R1+0x78], R10 ;  /* 0x0000780a01007387 */ /* 0x0001e80000100a00 */
[----:B0-----:R-:W2:Y:S04]  /*34a10*/  LDL.LU.64 R10, [R1+0xf88] ;  /* 0x000f8800010a7983 */ /* 0x001ea80000300a00 */
[----:B------:R-:W2:Y:S01]  /*34a20*/  LDL.LU.64 R8, [R1+0xf80] ;  /* 0x000f800001087983 */ /* 0x000ea20000300a00 */
[----:B------:R-:W-:Y:S06]  /*34a30*/  BAR.SYNC.DEFER_BLOCKING 0x0 ;  /* 0x0000000000007b1d */ /* 0x000fec0000010000 */
[----:B--2---:R0:W-:Y:S04]  /*34a40*/  STSM.16.M88.4 [R28], R8 ;  /* 0x000000081c007844 */ /* 0x0041e80000000200 */
[----:B0-----:R-:W2:Y:S04]  /*34a50*/  LDL.LU.64 R10, [R1+0xf78] ;  /* 0x000f7800010a7983 */ /* 0x001ea80000300a00 */
[----:B------:R-:W2:Y:S04]  /*34a60*/  LDL.LU.64 R8, [R1+0xf70] ;  /* 0x000f700001087983 */ /* 0x000ea80000300a00 */
[----:B--2---:R-:W-:Y:S01]  /*34a70*/  STSM.16.M88.4 [R28+0x200], R8 ;  /* 0x000200081c007844 */ /* 0x004fe20000000200 */
[----:B------:R-:W-:Y:S06]  /*34a80*/  BAR.SYNC.DEFER_BLOCKING 0x0 ;  /* 0x0000000000007b1d */ /* 0x000fec0000010000 */
[----:B------:R-:W0:Y:S04]  /*34a90*/  LDS.128 R8, [R0] ;  /* 0x0000000000087984 */ /* 0x000e280000000c00 */
[----:B0-----:R-:W-:Y:S04]  /*34aa0*/  STL.64 [R1+0x30], R8 ;  /* 0x0000300801007387 */ /* 0x001fe80000100a00 */
[----:B------:R-:W-:Y:S04]  /*34ab0*/  STL.64 [R1+0x38], R10 ;  /* 0x0000380a01007387 */ /* 0x000fe80000100a00 */
[----:B------:R-:W0:Y:S01]  /*34ac0*/  LDS.128 R8, [R0+0x400] ;  /* 0x0004000000087984 */ /* 0x000e220000000c00 */
[----:B------:R-:W-:Y:S06]  /*34ad0*/  BAR.SYNC.DEFER_BLOCKING 0x0 ;  /* 0x0000000000007b1d */ /* 0x000fec0000010000 */
[----:B0-----:R-:W-:Y:S04]  /*34ae0*/  STL.64 [R1+0x80], R8 ;  /* 0x0000800801007387 */ /* 0x001fe80000100a00 */
[----:B------:R0:W-:Y:S04]  /*34af0*/  STL.64 [R1+0x88], R10 ;  /* 0x0000880a01007387 */ /* 0x0001e80000100a00 */
[----:B0-----:R-:W2:Y:S04]  /*34b00*/  LDL.LU.64 R10, [R1+0xf68] ;  /* 0x000f6800010a7983 */ /* 0x001ea80000300a00 */
[----:B------:R-:W2:Y:S04]  /*34b10*/  LDL.LU.64 R8, [R1+0xf60] ;  /* 0x000f600001087983 */ /* 0x000ea80000300a00 */
[----:B------:R-:W-:Y:S04]  /*34b20*/  STSM.16.M88.4 [R28], R4 ;  /* 0x000000041c007844 */ /* 0x000fe80000000200 */
[----:B--2---:R-:W-:Y:S01]  /*34b30*/  STSM.16.M88.4 [R28+0x200], R8 ;  /* 0x000200081c007844 */ /* 0x004fe20000000200 */
[----:B------:R-:W-:Y:S06]  /*34b40*/  BAR.SYNC.DEFER_BLOCKING 0x0 ;  /* 0x0000000000007b1d */ /* 0x000fec0000010000 */
[----:B------:R-:W0:Y:S04]  /*34b50*/  LDS.128 R8, [R0] ;  /* 0x0000000000087984 */ /* 0x000e280000000c00 */
[----:B------:R-:W1:Y:S01]  /*34b60*/  LDS.128 R4, [R0+0x400] ;  /* 0x0004000000047984 */ /* 0x000e620000000c00 */
[----:B------:R-:W-:Y:S06]  /*34b70*/  BAR.SYNC.DEFER_BLOCKING 0x0 ;  /* 0x0000000000007b1d */ /* 0x000fec0000010000 */
[----:B---3--:R-:W-:Y:S04]  /*34b80*/  STSM.16.M88.4 [R28], R12 ;  /* 0x0000000c1c007844 */ /* 0x008fe80000000200 */
[----:B------:R2:W-:Y:S01]  /*34b90*/  STSM.16.M88.4 [R28+0x200], R16 ;  /* 0x000200101c007844 */ /* 0x0005e20000000200 */
[----:B------:R-:W-:Y:S06]  /*34ba0*/  BAR.SYNC.DEFER_BLOCKING 0x0 ;  /* 0x0000000000007b1d */ /* 0x000fec0000010000 */
[----:B0-----:R0:W-:Y:S04]  /*34bb0*/  STL.64 [R1+0x90], R8 ;  /* 0x0000900801007387 */ /* 0x0011e80000100a00 */
[----:B------:R-:W-:Y:S04]  /*34bc0*/  STL.64 [R1+0x98], R10 ;  /* 0x0000980a01007387 */ /* 0x000fe80000100a00 */
[----:B-1----:R-:W-:Y:S04]  /*34bd0*/  STL.64 [R1+0xc0], R4 ;  /* 0x0000c00401007387 */ /* 0x002fe80000100a00 */
[----:B------:R-:W-:Y:S04]  /*34be0*/  STL.64 [R1+0xc8], R6 ;  /* 0x0000c80601007387 */ /* 0x000fe80000100a00 */
[----:B------:R-:W1:Y:S04]  /*34bf0*/  LDS.128 R12, [R0] ;  /* 0x00000000000c7984 */ /* 0x000e680000000c00 */
[----:B------:R-:W3:Y:S01]  /*34c00*/  LDS.128 R4, [R0+0x400] ;  /* 0x0004000000047984 */ /* 0x000ee20000000c00 */
[----:B------:R-:W-:Y:S06]  /*34c10*/  BAR.SYNC.DEFER_BLOCKING 0x0 ;  /* 0x0000000000007b1d */ /* 0x000fec0000010000 */
[----:B--2---:R-:W2:Y:S04]  /*34c20*/  LDL.LU R16, [R1+0x120] ;  /* 0x0001200001107983 */ /* 0x004ea80000300800 */
[----:B------:R-:W2:Y:S04]  /*34c30*/  LDL.LU R17, [R1+0x124] ;  /* 0x0001240001117983 */ /* 0x000ea80000300800 */
[----:B------:R-:W2:Y:S04]  /*34c40*/  LDL.LU R18, [R1+0x128] ;  /* 0x0001280001127983 */ /* 0x000ea80000300800 */
[----:B------:R-:W2:Y:S04]  /*34c50*/  LDL.LU R19, [R1+0x12c] ;  /* 0x00012c0001137983 */ /* 0x000ea80000300800 */
[----:B-----5:R-:W-:Y:S04]  /*34c60*/  STSM.16.M88.4 [R28], R20 ;  /* 0x000000141c007844 */ /* 0x020fe80000000200 */
[----:B----4-:R4:W-:Y:S01]  /*34c70*/  STSM.16.M88.4 [R28+0x200], R24 ;  /* 0x000200181c007844 */ /* 0x0109e20000000200 */
[----:B------:R-:W-:Y:S06]  /*34c80*/  BAR.SYNC.DEFER_BLOCKING 0x0 ;  /* 0x0000000000007b1d */ /* 0x000fec0000010000 */
[----:B0-----:R-:W5:Y:S02]  /*34c90*/  LDL.LU R8, [R1+0x110] ;  /* 0x0001100001087983 */ /* 0x001f640000300800 */
[----:B----4-:R-:W0:Y:S02]  /*34ca0*/  LDC R25, c[0x0][0x244] ;  /* 0x00009100ff197b82 */ /* 0x010e240000000800 */
[----:B------:R-:W5:Y:S04]  /*34cb0*/  LDL.LU R9, [R1+0x114] ;  /* 0x0001140001097983 */ /* 0x000f680000300800 */
[----:B------:R-:W5:Y:S04]  /*34cc0*/  LDL.LU R10, [R1+0x118] ;  /* 0x00011800010a7983 */ /* 0x000f680000300800 */
[----:B------:R-:W5:Y:S04]  /*34cd0*/  LDL.LU R11, [R1+0x11c] ;  /* 0x00011c00010b7983 */ /* 0x000f680000300800 */
[----:B-1----:R1:W-:Y:S04]  /*34ce0*/  STL.64 [R1+0x60], R12 ;  /* 0x0000600c01007387 */ /* 0x0023e80000100a00 */
[----:B------:R4:W-:Y:S04]  /*34cf0*/  STL.64 [R1+0x68], R14 ;  /* 0x0000680e01007387 */ /* 0x0009e80000100a00 */
[----:B---3--:R3:W-:Y:S04]  /*34d00*/  STL.64 [R1+0xd0], R4 ;  /* 0x0000d00401007387 */ /* 0x0087e80000100a00 */
[----:B------:R3:W-:Y:S04]  /*34d10*/  STL.64 [R1+0xd8], R6 ;  /* 0x0000d80601007387 */ /* 0x0007e80000100a00 */
[----:B-1----:R-:W2:Y:S04]  /*34d20*/  LDL.LU R12, [R1+0x140] ;  /* 0x00014000010c7983 */ /* 0x002ea80000300800 */
[----:B------:R-:W2:Y:S04]  /*34d30*/  LDL.LU R13, [R1+0x144] ;  /* 0x00014400010d7983 */ /* 0x000ea80000300800 */
[----:B----4-:R-:W4:Y:S04]  /*34d40*/  LDL.LU R14, [R1+0x148] ;  /* 0x00014800010e7983 */ /* 0x010f280000300800 */
[----:B------:R-:W4:Y:S04]  /*34d50*/  LDL.LU R15, [R1+0x14c] ;  /* 0x00014c00010f7983 */ /* 0x000f280000300800 */
[----:B---3--:R-:W3:Y:S04]  /*34d60*/  LDL.LU R4, [R1+0x130] ;  /* 0x0001300001047983 */ /* 0x008ee80000300800 */
[----:B------:R-:W3:Y:S04]  /*34d70*/  LDL.LU R5, [R1+0x134] ;  /* 0x0001340001057983 */ /* 0x000ee80000300800 */
[----:B------:R-:W3:Y:S04]  /*34d80*/  LDL.LU R6, [R1+0x138] ;  /* 0x0001380001067983 */ /* 0x000ee80000300800 */
[----:B------:R-:W3:Y:S04]  /*34d90*/  LDL.LU R7, [R1+0x13c] ;  /* 0x00013c0001077983 */ /* 0x000ee80000300800 */
[----:B0-----:R-:W-:Y:S04]  /*34da0*/  STL [R1+0xf48], R25 ;  /* 0x000f481901007387 */ /* 0x001fe80000100800 */
[----:B------:R-:W0:Y:S04]  /*34db0*/  LDS.128 R24, [R0] ;  /* 0x0000000000187984 */ /* 0x000e280000000c00 */
[----:B------:R-:W1:Y:S01]  /*34dc0*/  LDS.128 R20, [R0+0x400] ;  /* 0x0004000000147984 */ /* 0x000e620000000c00 */
[----:B------:R-:W-:Y:S06]  /*34dd0*/  BAR.SYNC.DEFER_BLOCKING 0x0 ;  /* 0x0000000000007b1d */ /* 0x000fec0000010000 */
[----:B0-----:R0:W-:Y:S04]  /*34de0*/  STL.64 [R1+0xe0], R24 ;  /* 0x0000e01801007387 */ /* 0x0011e80000100a00 */
[----:B------:R1:W-:Y:S04]  /*34df0*/  STL.64 [R1+0xe8], R26 ;  /* 0x0000e81a01007387 */ /* 0x0003e80000100a00 */
[----:B0-----:R-:W4:Y:S04]  /*34e00*/  LDL.LU R24, [R1+0x150] ;  /* 0x0001500001187983 */ /* 0x001f280000300800 */
[----:B-1----:R0:W-:Y:S04]  /*34e10*/  STL.64 [R1+0x100], R20 ;  /* 0x0001001401007387 */ /* 0x0021e80000100a00 */
[----:B------:R1:W-:Y:S04]  /*34e20*/  STL.64 [R1+0x108], R22 ;  /* 0x0001081601007387 */ /* 0x0003e80000100a00 */
[----:B------:R-:W4:Y:S04]  /*34e30*/  LDL.LU R25, [R1+0x154] ;  /* 0x0001540001197983 */ /* 0x000f280000300800 */
[----:B------:R-:W3:Y:S04]  /*34e40*/  LDL.LU R26, [R1+0x158] ;  /* 0x00015800011a7983 */ /* 0x000ee80000300800 */
[----:B------:R-:W3:Y:S04]  /*34e50*/  LDL.LU R27, [R1+0x15c] ;  /* 0x00015c00011b7983 */ /* 0x000ee80000300800 */
[----:B-----5:R-:W-:Y:S04]  /*34e60*/  STSM.16.M88.4 [R28], R8 ;  /* 0x000000081c007844 */ /* 0x020fe80000000200 */
[----:B--2---:R2:W-:Y:S04]  /*34e70*/  STSM.16.M88.4 [R28+0x200], R16 ;  /* 0x000200101c007844 */ /* 0x0045e80000000200 */
[----:B---3--:R-:W-:Y:S04]  /*34e80*/  STL.64 [R1+0xf58], R26 ;  /* 0x000f581a01007387 */ /* 0x008fe80000100a00 */
[----:B----4-:R-:W-:Y:S01]  /*34e90*/  STL.64 [R1+0xf50], R24 ;  /* 0x000f501801007387 */ /* 0x010fe20000100a00 */
[----:B------:R-:W-:Y:S06]  /*34ea0*/  BAR.SYNC.DEFER_BLOCKING 0x0 ;  /* 0x0000000000007b1d */ /* 0x000fec0000010000 */
[----:B0-----:R-:W3:Y:S04]  /*34eb0*/  LDL.LU R20, [R1+0x160] ;  /* 0x0001600001147983 */ /* 0x001ee80000300800 */
[----:B------:R-:W3:Y:S04]  /*34ec0*/  LDL.LU R21, [R1+0x164] ;  /* 0x0001640001157983 */ /* 0x000ee80000300800 */
[----:B-1----:R-:W3:Y:S04]  /*34ed0*/  LDL.LU R22, [R1+0x168] ;  /* 0x0001680001167983 */ /* 0x002ee80000300800 */
[----:B------:R-:W3:Y:S04]  /*34ee0*/  LDL.LU R23, [R1+0x16c] ;  /* 0x00016c0001177983 */ /* 0x000ee80000300800 */
[----:B------:R-:W0:Y:S04]  /*34ef0*/  LDS.128 R24, [R0] ;  /* 0x0000000000187984 */ /* 0x000e280000000c00 */
[----:B--2---:R-:W2:Y:S04]  /*34f00*/  LDL.LU R16, [R1+0x170] ;  /* 0x0001700001107983 */ /* 0x004ea80000300800 */
[----:B------:R-:W2:Y:S04]  /*34f10*/  LDL.LU R17, [R1+0x174] ;  /* 0x0001740001117983 */ /* 0x000ea80000300800 */
[----:B------:R-:W2:Y:S04]  /*34f20*/  LDL.LU R18, [R1+0x178] ;  /* 0x0001780001127983 */ /* 0x000ea80000300800 */
[----:B------:R-:W2:Y:S04]  /*34f30*/  LDL.LU R19, [R1+0x17c] ;  /* 0x00017c0001137983 */ /* 0x000ea80000300800 */
[----:B------:R-:W4:Y:S04]  /*34f40*/  LDL.LU R8, [R1+0x180] ;  /* 0x0001800001087983 */ /* 0x000f280000300800 */
[----:B------:R-:W4:Y:S04]  /*34f50*/  LDL.LU R9, [R1+0x184] ;  /* 0x0001840001097983 */ /* 0x000f280000300800 */
[----:B------:R-:W4:Y:S04]  /*34f60*/  LDL.LU R10, [R1+0x188] ;  /* 0x00018800010a7983 */ /* 0x000f280000300800 */
[----:B------:R-:W4:Y:S04]  /*34f70*/  LDL.LU R11, [R1+0x18c] ;  /* 0x00018c00010b7983 */ /* 0x000f280000300800 */
[----:B0-----:R-:W-:Y:S04]  /*34f80*/  STL.64 [R1+0xb0], R24 ;  /* 0x0000b01801007387 */ /* 0x001fe80000100a00 */
[----:B------:R-:W-:Y:S04]  /*34f90*/  STL.64 [R1+0xb8], R26 ;  /* 0x0000b81a01007387 */ /* 0x000fe80000100a00 */
[----:B------:R-:W0:Y:S01]  /*34fa0*/  LDS.128 R24, [R0+0x400] ;  /* 0x0004000000187984 */ /* 0x000e220000000c00 */
[----:B------:R-:W-:Y:S06]  /*34fb0*/  BAR.SYNC.DEFER_BLOCKING 0x0 ;  /* 0x0000000000007b1d */ /* 0x000fec0000010000 */
[----:B------:R1:W-:Y:S04]  /*34fc0*/  STSM.16.M88.4 [R28], R4 ;  /* 0x000000041c007844 */ /* 0x0003e80000000200 */
[----:B------:R5:W-:Y:S04]  /*34fd0*/  STSM.16.M88.4 [R28+0x200], R12 ;  /* 0x0002000c1c007844 */ /* 0x000be80000000200 */
        /* <DEDUP_REMOVED lines=8> */
[----:B-----5:R-:W5:Y:S04]  /*35060*/  LDL.LU R12, [R1+0x1b0] ;  /* 0x0001b000010c7983 */ /* 0x020f680000300800 */
        /* <DEDUP_REMOVED lines=8> */
[----:B0-----:R-:W3:Y:S04]  /*350f0*/  LDL.LU.64 R26, [R1+0xf58] ;  /* 0x000f5800011a7983 */ /* 0x001ee80000300a00 */
[----:B------:R-:W3:Y:S01]  /*35100*/  LDL.LU.64 R24, [R1+0xf50] ;  /* 0x000f500001187983 */ /* 0x000ee20000300a00 */
[----:B------:R-:W-:Y:S06]  /*35110*/  BAR.SYNC.DEFER_BLOCKING 0x0 ;  /* 0x0000000000007b1d */ /* 0x000fec0000010000 */
[----:B---3--:R-:W-:Y:S04]  /*35120*/  STSM.16.M88.4 [R28], R24 ;  /* 0x000000181c007844 */ /* 0x008fe80000000200 */
[----:B------:R-:W-:Y:S01]  /*35130*/  STSM.16.M88.4 [R28+0x200], R20 ;  /* 0x000200141c007844 */ /* 0x000fe20000000200 */
[----:B------:R-:W-:Y:S06]  /*35140*/  BAR.SYNC.DEFER_BLOCKING 0x0 ;  /* 0x0000000000007b1d */ /* 0x000fec0000010000 */
[----:B------:R-:W0:Y:S04]  /*35150*/  LDS.128 R20, [R0] ;  /* 0x0000000000147984 */ /* 0x000e280000000c00 */
[----:B------:R-:W1:Y:S01]  /*35160*/  LDS.128 R24, [R0+0x400] ;  /* 0x0004000000187984 */ /* 0x000e620000000c00 */
[----:B------:R-:W-:Y:S06]  /*35170*/  BAR.SYNC.DEFER_BLOCKING 0x0 ;  /* 0x0000000000007b1d */ /* 0x000fec0000010000 */
[----:B--2---:R-:W-:Y:S04]  /*35180*/  STSM.16.M88.4 [R28], R16 ;  /* 0x000000101c007844 */ /* 0x004fe80000000200 */
[----:B----4-:R-:W-:Y:S01]  /*35190*/  STSM.16.M88.4 [R28+0x200], R8 ;  /* 0x000200081c007844 */ /* 0x010fe20000000200 */
[----:B------:R-:W-:Y:S06]  /*351a0*/  BAR.SYNC.DEFER_BLOCKING 0x0 ;  /* 0x0000000000007b1d */ /* 0x000fec0000010000 */
[----:B0-----:R-:W-:Y:S04]  /*351b0*/  STL [R1+0xf04], R20 ;  /* 0x000f041401007387 */ /* 0x001fe80000100800 */
[----:B------:R0:W-:Y:S04]  /*351c0*/  STL [R1+0xf00], R21 ;  /* 0x000f001501007387 */ /* 0x0001e80000100800 */
[----:B0-----:R-:W2:Y:S04]  /*351d0*/  LDL R21, [R1+0x6c4] ;  /* 0x0006c40001157983 */ /* 0x001ea80000100800 */
[----:B------:R-:W0:Y:S04]  /*351e0*/  LDS.128 R8, [R0] ;  /* 0x0000000000087984 */ /* 0x000e280000000c00 */
[----:B------:R-:W-:Y:S04]  /*351f0*/  STL [R1+0xefc], R22 ;  /* 0x000efc1601007387 */ /* 0x000fe80000100800 */
[----:B------:R-:W-:Y:S04]  /*35200*/  STL [R1+0xef8], R23 ;  /* 0x000ef81701007387 */ /* 0x000fe80000100800 */
[----:B-1----:R1:W-:Y:S04]  /*35210*/  STL.64 [R1+0xf0], R24 ;  /* 0x0000f01801007387 */ /* 0x0023e80000100a00 */
[----:B------:R-:W-:Y:S04]  /*35220*/  STL.64 [R1+0xf8], R26 ;  /* 0x0000f81a01007387 */ /* 0x000fe80000100a00 */
[----:B-1----:R-:W3:Y:S04]  /*35230*/  LDL.LU R25, [R1+0xf48] ;  /* 0x000f480001197983 */ /* 0x002ee80000300800 */
[----:B------:R-:W4:Y:S04]  /*35240*/  LDL.LU R18, [R1+0xf44] ;  /* 0x000f440001127983 */ /* 0x000f280000300800 */
[----:B------:R-:W4:Y:S04]  /*35250*/  LDL.LU R17, [R1+0xf40] ;  /* 0x000f400001117983 */ /* 0x000f280000300800 */
[----:B------:R-:W4:Y:S04]  /*35260*/  LDL.LU R16, [R1+0xa0] ;  /* 0x0000a00001107983 */ /* 0x000f280000300800 */
[----:B0-----:R-:W-:Y:S04]  /*35270*/  STL.64 [R1+0x140], R8 ;  /* 0x0001400801007387 */ /* 0x001fe80000100a00 */
[----:B------:R-:W-:Y:S04]  /*35280*/  STL.64 [R1+0x148], R10 ;  /* 0x0001480a01007387 */ /* 0x000fe80000100a00 */
[----:B------:R-:W0:Y:S01]  /*35290*/  LDS.128 R8, [R0+0x400] ;  /* 0x0004000000087984 */ /* 0x000e220000000c00 */
[----:B------:R-:W-:Y:S06]  /*352a0*/  BAR.SYNC.DEFER_BLOCKING 0x0 ;  /* 0x0000000000007b1d */ /* 0x000fec0000010000 */
[----:B0-----:R0:W-:Y:S04]  /*352b0*/  STL [R1+0xef4], R10 ;  /* 0x000ef40a01007387 */ /* 0x0011e80000100800 */
[----:B0-----:R-:W4:Y:S04]  /*352c0*/  LDL.LU R10, [R1+0x634] ;  /* 0x00063400010a7983 */ /* 0x001f280000300800 */
[----:B------:R-:W-:Y:S04]  /*352d0*/  STL [R1+0xef0], R11 ;  /* 0x000ef00b01007387 */ /* 0x000fe80000100800 */
[----:B------:R0:W-:Y:S04]  /*352e0*/  STSM.16.M88.4 [R28], R4 ;  /* 0x000000041c007844 */ /* 0x0001e80000000200 */
[----:B-----5:R1:W-:Y:S04]  /*352f0*/  STSM.16.M88.4 [R28+0x200], R12 ;  /* 0x0002000c1c007844 */ /* 0x0203e80000000200 */
[----:B0-----:R-:W5:Y:S04]  /*35300*/  LDL.LU.64 R6, [R1+0xf38] ;  /* 0x000f380001067983 */ /* 0x001f680000300a00 */
[----:B------:R-:W5:Y:S04]  /*35310*/  LDL.LU.64 R4, [R1+0xf30] ;  /* 0x000f300001047983 */ /* 0x000f680000300a00 */
[----:B------:R-:W5:Y:S04]  /*35320*/  LDL.LU R11, [R1+0x6c8] ;  /* 0x0006c800010b7983 */ /* 0x000f680000300800 */
[----:B-1----:R-:W5:Y:S04]  /*35330*/  LDL.LU.64 R14, [R1+0xf28] ;  /* 0x000f2800010e7983 */ /* 0x002f680000300a00 */
[----:B------:R-:W5:Y:S04]  /*35340*/  LDL.LU.64 R12, [R1+0xf20] ;  /* 0x000f2000010c7983 */ /* 0x000f680000300a00 */
[----:B------:R-:W5:Y:S01]  /*35350*/  LDL.LU R19, [R1+0xa4] ;  /* 0x0000a40001137983 */ /* 0x000f620000300800 */
[----:B------:R-:W-:Y:S01]  /*35360*/  BAR.SYNC.DEFER_BLOCKING 0x0 ;  /* 0x0000000000007b1d */ /* 0x000fe20000010000 */
[C---:B--2---:R-:W-:Y:S01]  /*35370*/  ISETP.GE.AND P3, PT, R21.reuse, UR6, PT ;  /* 0x0000000615007c0c */ /* 0x044fe2000bf66270 */
[----:B---3--:R-:W-:-:S05]  /*35380*/  IMAD R3, R21, R25, RZ ;  /* 0x0000001915037224 */ /* 0x008fca00078e02ff */
[----:B------:R-:W-:Y:S01]  /*35390*/  LEA R2, P1, R3, UR4, 0x1 ;  /* 0x0000000403027c11 */ /* 0x000fe2000f8208ff */
[----:B------:R-:W-:-:S03]  /*353a0*/  IMAD R25, R25, 0x40, R3 ;  /* 0x0000004019197824 */ /* 0x000fc600078e0203 */
[----:B------:R-:W-:Y:S02]  /*353b0*/  LEA.HI.X.SX32 R3, R3, UR5, 0x1, P1 ;  /* 0x0000000503037c11 */ /* 0x000fe400088f0eff */
[----:B----4-:R-:W-:Y:S02]  /*353c0*/  PRMT R17, R16, 0x7632, R17 ;  /* 0x0000763210117816 */ /* 0x010fe40000000011 */
[C---:B------:R-:W-:Y:S01]  /*353d0*/  ISETP.LT.AND P3, PT, R10.reuse, UR31, !P3 ;  /* 0x0000001f0a007c0c */ /* 0x040fe2000df61270 */
[----:B------:R-:W-:-:S04]  /*353e0*/  IMAD R22, R10, UR26, RZ ;  /* 0x0000001a0a167c24 */ /* 0x000fc8000f8e02ff */
[----:B------:R-:W-:-:S08]  /*353f0*/  IMAD.WIDE R28, R22, 0x2, R2 ;  /* 0x00000002161c7825 */ /* 0x000fd000078e0202 */
[----:B------:R0:W-:Y:S04]  /*35400*/  @P3 STG.E.U16 desc[UR8][R28.64], R16 ;  /* 0x000000101c003986 */ /* 0x0001e8000c101508 */
[----:B0-----:R-:W2:Y:S01]  /*35410*/  LDL.LU R16, [R1+0xf1c] ;  /* 0x000f1c0001107983 */ /* 0x001ea20000300800 */
[----:B------:R-:W-:Y:S01]  /*35420*/  ISETP.GE.AND P1, PT, R10, UR7, PT ;  /* 0x000000070a007c0c */ /* 0x000fe2000bf26270 */
[----:B------:R-:W-:Y:S01]  /*35430*/  ULDC.64 UR6, c[0x0][0x228] ;  /* 0x00008a0000067ab9 */ /* 0x000fe20000000a00 */
[----:B------:R-:W-:Y:S02]  /*35440*/  LEA R24, P6, R25, UR4, 0x1 ;  /* 0x0000000419187c11 */ /* 0x000fe4000f8c08ff */
[----:B-----5:R-:W-:Y:S01]  /*35450*/  ISETP.LT.AND P1, PT, R11, UR12, !P1 ;  /* 0x0000000c0b007c0c */ /* 0x020fe2000cf21270 */
[----:B------:R-:W-:Y:S01]  /*35460*/  ULDC UR12, c[0x0][0x228] ;  /* 0x00008a00000c7ab9 */ /* 0x000fe20000000800 */
[----:B------:R-:W-:Y:S01]  /*35470*/  LEA.HI.X.SX32 R25, R25, UR5, 0x1, P6 ;  /* 0x0000000519197c11 */ /* 0x000fe2000b0f0eff */
[----:B------:R-:W-:-:S02]  /*35480*/  ULDC.64 UR4, c[0x0][0x228] ;  /* 0x00008a0000047ab9 */ /* 0x000fc40000000a00 */
[----:B------:R-:W-:Y:S01]  /*35490*/  IMAD.WIDE R26, R22, 0x2, R24 ;  /* 0x00000002161a7825 */ /* 0x000fe200078e0218 */
[----:B------:R-:W-:Y:S01]  /*354a0*/  ISETP.LT.AND P6, PT, R21, UR10, !P0 ;  /* 0x0000000a15007c0c */ /* 0x000fe2000c7c1270 */
[----:B------:R-:W-:Y:S01]  /*354b0*/  ULDC UR10, c[0x0][0x228] ;  /* 0x00008a00000a7ab9 */ /* 0x000fe20000000800 */
[----:B------:R-:W-:Y:S01]  /*354c0*/  ISETP.LT.AND P0, PT, R11, UR6, !P0 ;  /* 0x000000060b007c0c */ /* 0x000fe2000c701270 */
[----:B------:R-:W-:-:S04]  /*354d0*/  ULDC UR6, c[0x0][0x22c] ;  /* 0x00008b0000067ab9 */ /* 0x000fc80000000800 */
[----:B------:R0:W-:Y:S01]  /*354e0*/  @P1 STG.E.U16 desc[UR8][R26.64], R17 ;  /* 0x000000111a001986 */ /* 0x0001e2000c101508 */
[----:B------:R-:W-:Y:S02]  /*354f0*/  VIADD R22, R22, UR26 ;  /* 0x0000001a16167c36 */ /* 0x000fe40008000000 */
[----:B0-----:R-:W-:-:S05]  /*35500*/  VIADD R17, R10, 0x4 ;  /* 0x000000040a117836 */ /* 0x001fca0000000000 */
[----:B------:R-:W-:Y:S01]  /*35510*/  ISETP.GE.AND P1, PT, R17, UR6, PT ;  /* 0x0000000611007c0c */ /* 0x000fe2000bf26270 */
[----:B------:R-:W-:Y:S01]  /*35520*/  IMAD.WIDE R28, R22, 0x2, R2 ;  /* 0x00000002161c7825 */ /* 0x000fe200078e0202 */
[----:B------:R-:W3:Y:S01]  /*35530*/  LDL.LU R17, [R1+0xf18] ;  /* 0x000f180001117983 */ /* 0x000ee20000300800 */
[----:B--2---:R-:W-:Y:S02]  /*35540*/  PRMT R15, R16, 0x7632, R15 ;  /* 0x00007632100f7816 */ /* 0x004fe4000000000f */
[----:B------:R-:W-:Y:S01]  /*35550*/  IMAD.WIDE R26, R22, 0x2, R24 ;  /* 0x00000002161a7825 */ /* 0x000fe200078e0218 */
[----:B------:R-:W-:Y:S01]  /*35560*/  @P6 STG.E.U16 desc[UR8][R28.64], R16 ;  /* 0x000000101c006986 */ /* 0x000fe2000c101508 */
[----:B------:R-:W-:Y:S01]  /*35570*/  ISETP.LT.AND P3, PT, R21, UR4, !P5 ;  /* 0x0000000415007c0c */ /* 0x000fe2000ef61270 */
[----:B------:R-:W-:Y:S01]  /*35580*/  ULDC UR4, c[0x0][0x22c] ;  /* 0x00008b0000047ab9 */ /* 0x000fe20000000800 */
[----:B------:R-:W-:Y:S01]  /*35590*/  PRMT R18, R19, 0x7632, R18 ;  /* 0x0000763213127816 */ /* 0x000fe20000000012 */
[----:B------:R0:W-:Y:S01]  /*355a0*/  @P0 STG.E.U16 desc[UR8][R26.64], R15 ;  /* 0x0000000f1a000986 */ /* 0x0001e2000c101508 */
[----:B------:R-:W-:-:S03]  /*355b0*/  ULDC UR6, c[0x0][0x228] ;  /* 0x00008a0000067ab9 */ /* 0x000fc60000000800 */
[----:B0-----:R-:W2:Y:S01]  /*355c0*/  LDL.LU R15, [R1+0xa8] ;  /* 0x0000a800010f7983 */ /* 0x001ea20000300800 */
[----:B------:R-:W-:Y:S01]  /*355d0*/  VIADD R28, R22, UR26 ;  /* 0x0000001a161c7c36 */ /* 0x000fe20008000000 */
[----:B------:R-:W-:Y:S01]  /*355e0*/  ISETP.LT.AND P5, PT, R11, UR16, !P5 ;  /* 0x000000100b007c0c */ /* 0x000fe2000efa1270 */
[----:B------:R-:W-:Y:S01]  /*355f0*/  VIADD R16, R10, 0x5 ;  /* 0x000000050a107836 */ /* 0x000fe20000000000 */
[----:B------:R-:W-:Y:S01]  /*35600*/  ISETP.LT.AND P0, PT, R21, UR14, !P4 ;  /* 0x0000000e15007c0c */ /* 0x000fe2000e701270 */
[----:B------:R-:W-:Y:S01]  /*35610*/  IMAD.WIDE R26, R28, 0x2, R2 ;  /* 0x000000021c1a7825 */ /* 0x000fe200078e0202 */
[----:B------:R-:W4:Y:S02]  /*35620*/  LDL.LU R22, [R1+0xac] ;  /* 0x0000ac0001167983 */ /* 0x000f240000300800 */
[----:B------:R-:W-:Y:S01]  /*35630*/  ISETP.GE.AND P6, PT, R16, UR4, PT ;  /* 0x0000000410007c0c */ /* 0x000fe2000bfc6270 */
[C---:B------:R-:W-:Y:S01]  /*35640*/  VIADD R16, R28.reuse, UR26 ;  /* 0x0000001a1c107c36 */ /* 0x040fe20008000000 */
[----:B------:R0:W-:Y:S01]  /*35650*/  @P3 STG.E.U16 desc[UR8][R26.64], R19 ;  /* 0x000000131a003986 */ /* 0x0001e2000c101508 */
[----:B------:R-:W-:Y:S01]  /*35660*/  IMAD.WIDE R28, R28, 0x2, R24 ;  /* 0x000000021c1c7825 */ /* 0x000fe200078e0218 */
[----:B------:R-:W-:Y:S01]  /*35670*/  ISETP.LT.AND P4, PT, R11, UR24, !P4 ;  /* 0x000000180b007c0c */ /* 0x000fe2000e781270 */
[----:B------:R-:W-:-:S03]  /*35680*/  ULDC UR4, c[0x0][0x22c] ;  /* 0x00008b0000047ab9 */ /* 0x000fc60000000800 */
[----:B------:R1:W-:Y:S01]  /*35690*/  @P5 STG.E.U16 desc[UR8][R28.64], R18 ;  /* 0x000000121c005986 */ /* 0x0003e2000c101508 */
[----:B0-----:R-:W-:-:S05]  /*356a0*/  IMAD.WIDE R26, R16, 0x2, R2 ;  /* 0x00000002101a7825 */ /* 0x001fca00078e0202 */
[----:B---3--:R0:W-:Y:S01]  /*356b0*/  @P0 STG.E.U16 desc[UR8][R26.64], R17 ;  /* 0x000000111a000986 */ /* 0x0081e2000c101508 */
[----:B------:R-:W-:Y:S01]  /*356c0*/  ISETP.LT.AND P0, PT, R21, UR22, !P1 ;  /* 0x0000001615007c0c */ /* 0x000fe2000cf01270 */
[----:B------:R-:W-:Y:S01]  /*356d0*/  VIADD R19, R10, 0x6 ;  /* 0x000000060a137836 */ /* 0x000fe20000000000 */
[----:B-1----:R-:W-:-:S04]  /*356e0*/  PRMT R28, R17, 0x7632, R28 ;  /* 0x00007632111c7816 */ /* 0x002fc8000000001c */
[----:B------:R-:W-:Y:S01]  /*356f0*/  ISETP.GE.AND P3, PT, R19, UR4, PT ;  /* 0x0000000413007c0c */ /* 0x000fe2000bf66270 */
[----:B------:R-:W-:Y:S01]  /*35700*/  ULDC UR4, c[0x0][0x22c] ;  /* 0x00008b0000047ab9 */ /* 0x000fe20000000800 */
[----:B0-----:R-:W-:-:S04]  /*35710*/  IMAD.WIDE R26, R16, 0x2, R24 ;  /* 0x00000002101a7825 */ /* 0x001fc800078e0218 */
[----:B------:R-:W-:-:S04]  /*35720*/  VIADD R16, R16, UR26 ;  /* 0x0000001a10107c36 */ /* 0x000fc80008000000 */
[----:B------:R-:W-:Y:S01]  /*35730*/  IMAD.WIDE R18, R16, 0x2, R2 ;  /* 0x0000000210127825 */ /* 0x000fe200078e0202 */
[----:B------:R-:W-:Y:S04]  /*35740*/  @P4 STG.E.U16 desc[UR8][R26.64], R28 ;  /* 0x0000001c1a004986 */ /* 0x000fe8000c101508 */
[----:B--2---:R0:W-:Y:S04]  /*35750*/  @P0 STG.E.U16 desc[UR8][R18.64], R15 ;  /* 0x0000000f12000986 */ /* 0x0041e8000c101508 */
[----:B0-----:R-:W2:Y:S01]  /*35760*/  LDL.LU.64 R18, [R1+0xf10] ;  /* 0x000f100001127983 */ /* 0x001ea20000300a00 */
[----:B------:R-:W-:-:S02]  /*35770*/  ISETP.LT.AND P1, PT, R11, UR20, !P1 ;  /* 0x000000140b007c0c */ /* 0x000fc4000cf21270 */
[----:B------:R-:W-:Y:S01]  /*35780*/  ISETP.LT.AND P5, PT, R21, UR18, !P6 ;  /* 0x0000001215007c0c */ /* 0x000fe2000f7a1270 */
[----:B------:R-:W-:Y:S02]  /*35790*/  VIADD R17, R10, 0x7 ;  /* 0x000000070a117836 */ /* 0x000fe40000000000 */
[C---:B------:R-:W-:Y:S01]  /*357a0*/  VIADD R26, R16.reuse, UR26 ;  /* 0x0000001a101a7c36 */ /* 0x040fe20008000000 */
[----:B------:R-:W-:Y:S01]  /*357b0*/  PRMT R14, R15, 0x7632, R14 ;  /* 0x000076320f0e7816 */ /* 0x000fe2000000000e */
[----:B------:R-:W-:Y:S01]  /*357c0*/  IMAD.WIDE R28, R16, 0x2, R24 ;  /* 0x00000002101c7825 */ /* 0x000fe200078e0218 */
[----:B------:R-:W-:Y:S01]  /*357d0*/  ISETP.GE.AND P4, PT, R17, UR4, PT ;  /* 0x0000000411007c0c */ /* 0x000fe2000bf86270 */
[----:B------:R-:W-:Y:S02]  /*357e0*/  ULDC UR4, c[0x0][0x22c] ;  /* 0x00008b0000047ab9 */ /* 0x000fe40000000800 */
[----:B------:R-:W-:Y:S01]  /*357f0*/  IMAD.WIDE R16, R26, 0x2, R2 ;  /* 0x000000021a107825 */ /* 0x000fe200078e0202 */
[----:B------:R-:W-:Y:S01]  /*35800*/  ISETP.LT.AND P6, PT, R11, UR28, !P6 ;  /* 0x0000001c0b007c0c */ /* 0x000fe2000f7c1270 */
[----:B------:R0:W-:Y:S02]  /*35810*/  @P1 STG.E.U16 desc[UR8][R28.64], R14 ;  /* 0x0000000e1c001986 */ /* 0x0001e4000c101508 */
[----:B------:R-:W-:-:S05]  /*35820*/  VIADD R27, R10, 0x8 ;  /* 0x000000080a1b7836 */ /* 0x000fca0000000000 */
[----:B------:R-:W-:Y:S01]  /*35830*/  ISETP.GE.AND P0, PT, R27, UR4, PT ;  /* 0x000000041b007c0c */ /* 0x000fe2000bf06270 */
[C---:B------:R-:W-:Y:S01]  /*35840*/  VIADD R27, R26.reuse, UR26 ;  /* 0x0000001a1a1b7c36 */ /* 0x040fe20008000000 */
[----:B------:R-:W-:Y:S01]  /*35850*/  ULDC UR4, c[0x0][0x22c] ;  /* 0x00008b0000047ab9 */ /* 0x000fe20000000800 */
[----:B0-----:R-:W-:-:S04]  /*35860*/  IMAD.WIDE R14, R26, 0x2, R24 ;  /* 0x000000021a0e7825 */ /* 0x001fc800078e0218 */
[----:B------:R-:W-:Y:S01]  /*35870*/  IMAD.WIDE R28, R27, 0x2, R2 ;  /* 0x000000021b1c7825 */ /* 0x000fe200078e0202 */
[----:B----4-:R-:W-:Y:S01]  /*35880*/  PRMT R26, R22, 0x7632, R26 ;  /* 0x00007632161a7816 */ /* 0x010fe2000000001a */
[----:B--2---:R0:W-:Y:S01]  /*35890*/  @P5 STG.E.U16 desc[UR8][R16.64], R18 ;  /* 0x0000001210005986 */ /* 0x0041e2000c101508 */
[----:B------:R-:W-:Y:S02]  /*358a0*/  ISETP.LT.AND P5, PT, R21, UR30, !P3 ;  /* 0x0000001e15007c0c */ /* 0x000fe4000dfa1270 */
[----:B------:R-:W-:Y:S02]  /*358b0*/  PRMT R23, R18, 0x7632, R23 ;  /* 0x0000763212177816 */ /* 0x000fe40000000017 */
[----:B------:R-:W-:Y:S01]  /*358c0*/  ISETP.LT.AND P3, PT, R11, UR6, !P3 ;  /* 0x000000060b007c0c */ /* 0x000fe2000df61270 */
[----:B------:R-:W-:Y:S01]  /*358d0*/  ULDC UR6, c[0x0][0x228] ;  /* 0x00008a0000067ab9 */ /* 0x000fe20000000800 */
[C---:B0-----:R-:W-:Y:S02]  /*358e0*/  VIADD R16, R10.reuse, 0x9 ;  /* 0x000000090a107836 */ /* 0x041fe40000000000 */
[----:B------:R-:W-:Y:S01]  /*358f0*/  VIADD R18, R10, 0xa ;  /* 0x0000000a0a127836 */ /* 0x000fe20000000000 */
[----:B------:R0:W-:Y:S02]  /*35900*/  @P6 STG.E.U16 desc[UR8][R14.64], R23 ;  /* 0x000000170e006986 */ /* 0x0001e4000c101508 */
[----:B------:R-:W-:Y:S01]  /*35910*/  ISETP.GE.AND P1, PT, R16, UR4, PT ;  /* 0x0000000410007c0c */ /* 0x000fe2000bf26270 */
[----:B------:R-:W-:-:S02]  /*35920*/  ULDC UR4, c[0x0][0x22c] ;  /* 0x00008b0000047ab9 */ /* 0x000fc40000000800 */
[----:B------:R-:W-:Y:S01]  /*35930*/  ISETP.GE.AND P6, PT, R18, UR4, PT ;  /* 0x0000000412007c0c */ /* 0x000fe2000bfc6270 */
[----:B------:R-:W-:Y:S01]  /*35940*/  ULDC UR4, c[0x0][0x228] ;  /* 0x00008a0000047ab9 */ /* 0x000fe20000000800 */
[----:B------:R1:W-:Y:S01]  /*35950*/  @P5 STG.E.U16 desc[UR8][R28.64], R22 ;  /* 0x000000161c005986 */ /* 0x0003e2000c101508 */
[----:B------:R-:W-:Y:S01]  /*35960*/  ISETP.LT.AND P5, PT, R21, UR4, !P4 ;  /* 0x0000000415007c0c */ /* 0x000fe2000e7a1270 */
[C---:B------:R-:W-:Y:S01]  /*35970*/  IMAD.WIDE R16, R27.reuse, 0x2, R24 ;  /* 0x000000021b107825 */ /* 0x040fe200078e0218 */
[----:B------:R-:W-:Y:S01]  /*35980*/  ULDC UR4, c[0x0][0x22c] ;  /* 0x00008b0000047ab9 */ /* 0x000fe20000000800 */
[----:B0-----:R-:W2:Y:S02]  /*35990*/  LDL.LU.64 R14, [R1+0xf08] ;  /* 0x000f0800010e7983 */ /* 0x001ea40000300a00 */
[----:B------:R-:W-:Y:S02]  /*359a0*/  VIADD R18, R27, UR26 ;  /* 0x0000001a1b127c36 */ /* 0x000fe40008000000 */
[----:B------:R0:W-:Y:S01]  /*359b0*/  @P3 STG.E.U16 desc[UR8][R16.64], R26 ;  /* 0x0000001a10003986 */ /* 0x0001e2000c101508 */
[----:B-1----:R-:W-:-:S02]  /*359c0*/  VIADD R29, R10, 0xb ;  /* 0x0000000b0a1d7836 */ /* 0x002fc40000000000 */
[----:B0-----:R-:W-:-:S05]  /*359d0*/  IMAD.WIDE R26, R18, 0x2, R2 ;  /* 0x00000002121a7825 */ /* 0x001fca00078e0202 */
[----:B------:R0:W-:Y:S01]  /*359e0*/  @P5 STG.E.U16 desc[UR8][R26.64], R19 ;  /* 0x000000131a005986 */ /* 0x0001e2000c101508 */
[----:B------:R-:W-:Y:S02]  /*359f0*/  ISETP.GE.AND P5, PT, R29, UR4, PT ;  /* 0x000000041d007c0c */ /* 0x000fe4000bfa6270 */
[----:B------:R-:W-:Y:S01]  /*35a00*/  ISETP.LT.AND P4, PT, R11, UR6, !P4 ;  /* 0x000000060b007c0c */ /* 0x000fe2000e781270 */
[C---:B------:R-:W-:Y:S01]  /*35a10*/  IMAD.WIDE R16, R18.reuse, 0x2, R24 ;  /* 0x0000000212107825 */ /* 0x040fe200078e0218 */
[----:B------:R-:W-:Y:S01]  /*35a20*/  ISETP.LT.AND P3, PT, R21, UR10, !P0 ;  /* 0x0000000a15007c0c */ /* 0x000fe2000c761270 */
[----:B------:R-:W-:Y:S01]  /*35a30*/  ULDC UR6, c[0x0][0x228] ;  /* 0x00008a0000067ab9 */ /* 0x000fe20000000800 */
[----:B------:R-:W-:Y:S01]  /*35a40*/  PRMT R20, R19, 0x7632, R20 ;  /* 0x0000763213147816 */ /* 0x000fe20000000014 */
[----:B------:R-:W-:Y:S01]  /*35a50*/  VIADD R28, R18, UR26 ;  /* 0x0000001a121c7c36 */ /* 0x000fe20008000000 */
[----:B------:R-:W-:Y:S01]  /*35a60*/  ULDC UR4, c[0x0][0x228] ;  /* 0x00008a0000047ab9 */ /* 0x000fe20000000800 */
[----:B------:R-:W-:Y:S01]  /*35a70*/  ULDC UR10, c[0x0][0x228] ;  /* 0x00008a00000a7ab9 */ /* 0x000fe20000000800 */
[----:B0-----:R-:W3:Y:S04]  /*35a80*/  LDL.LU R26, [R1+0x1a0] ;  /* 0x0001a000011a7983 */ /* 0x001ee80000300800 */
[----:B------:R-:W4:Y:S04]  /*35a90*/  LDL.LU R29, [R1+0x6c4] ;  /* 0x0006c400011d7983 */ /* 0x000f280000300800 */
[----:B------:R-:W5:Y:S04]  /*35aa0*/  LDL.LU R22, [R1+0x1a4] ;  /* 0x0001a40001167983 */ /* 0x000f680000300800 */
[----:B------:R-:W2:Y:S04]  /*35ab0*/  LDL.LU R21, [R1+0x1a8] ;  /* 0x0001a80001157983 */ /* 0x000ea80000300800 */
[----:B------:R0:W-:Y:S04]  /*35ac0*/  @P4 STG.E.U16 desc[UR8][R16.64], R20 ;  /* 0x0000001410004986 */ /* 0x0001e8000c101508 */
[----:B0-----:R-:W2:Y:S01]  /*35ad0*/  LDL.LU R20, [R1+0x1ac] ;  /* 0x0001ac0001147983 */ /* 0x001ea20000300800 */
[----:B------:R-:W-:Y:S01]  /*35ae0*/  ISETP.LT.AND P0, PT, R11, UR6, !P0 ;  /* 0x000000060b007c0c */ /* 0x000fe2000c701270 */
[C---:B------:R-:W-:Y:S01]  /*35af0*/  IMAD.WIDE R16, R28.reuse, 0x2, R2 ;  /* 0x000000021c107825 */ /* 0x040fe200078e0202 */
[----:B------:R-:W-:Y:S01]  /*35b00*/  ULDC UR6, c[0x0][0x228] ;  /* 0x00008a0000067ab9 */ /* 0x000fe20000000800 */
[----:B------:R-:W2:Y:S02]  /*35b10*/  LDL.LU R23, [R1+0x1c0] ;  /* 0x0001c00001177983 */ /* 0x000ea40000300800 */
[----:B------:R-:W-:Y:S01]  /*35b20*/  IMAD.WIDE R18, R28, 0x2, R24 ;  /* 0x000000021c127825 */ /* 0x000fe200078e0218 */
[----:B---3--:R-:W-:Y:S01]  /*35b30*/  PRMT R27, R26, 0x7632, R27 ;  /* 0x000076321a1b7816 */ /* 0x008fe2000000001b */
[----:B------:R0:W-:Y:S01]  /*35b40*/  @P3 STG.E.U16 desc[UR8][R16.64], R26 ;  /* 0x0000001a10003986 */ /* 0x0001e2000c101508 */
[----:B----4-:R-:W-:-:S05]  /*35b50*/  ISETP.LT.AND P4, PT, R29, UR4, !P1 ;  /* 0x000000041d007c0c */ /* 0x010fca000cf81270 */
[----:B------:R1:W-:Y:S01]  /*35b60*/  @P0 STG.E.U16 desc[UR8][R18.64], R27 ;  /* 0x0000001b12000986 */ /* 0x0003e2000c101508 */
[----:B------:R-:W-:Y:S01]  /*35b70*/  ISETP.LT.AND P1, PT, R11, UR6, !P1 ;  /* 0x000000060b007c0c */ /* 0x000fe2000cf21270 */
[----:B------:R-:W-:Y:S01]  /*35b80*/  ULDC UR6, c[0x0][0x228] ;  /* 0x00008a0000067ab9 */ /* 0x000fe20000000800 */
[----:B------:R-:W-:Y:S01]  /*35b90*/  ULDC UR4, c[0x0][0x22c] ;  /* 0x00008b0000047ab9 */ /* 0x000fe20000000800 */
[----:B0-----:R-:W-:Y:S01]  /*35ba0*/  VIADD R26, R28, UR26 ;  /* 0x0000001a1c1a7c36 */ /* 0x001fe20008000000 */
[----:B------:R-:W-:Y:S01]  /*35bb0*/  ISETP.LT.AND P3, PT, R29, UR6, !P6 ;  /* 0x000000061d007c0c */ /* 0x000fe2000f761270 */
[----:B------:R-:W-:Y:S02]  /*35bc0*/  ULDC UR6, c[0x0][0x228] ;  /* 0x00008a0000067ab9 */ /* 0x000fe40000000800 */
[----:B------:R-:W-:Y:S01]  /*35bd0*/  IMAD.WIDE R16, R26, 0x2, R2 ;  /* 0x000000021a107825 */ /* 0x000fe200078e0202 */
[----:B------:R-:W-:-:S03]  /*35be0*/  PRMT R28, R12, 0x7632, R28 ;  /* 0x000076320c1c7816 */ /* 0x000fc6000000001c */
[----:B-1----:R-:W-:Y:S01]  /*35bf0*/  VIADD R27, R10, 0xc ;  /* 0x0000000c0a1b7836 */ /* 0x002fe20000000000 */
[----:B------:R0:W-:Y:S01]  /*35c00*/  @P4 STG.E.U16 desc[UR8][R16.64], R12 ;  /* 0x0000000c10004986 */ /* 0x0001e2000c101508 */
[----:B------:R-:W-:-:S03]  /*35c10*/  IMAD.WIDE R18, R26, 0x2, R24 ;  /* 0x000000021a127825 */ /* 0x000fc600078e0218 */
[----:B------:R-:W-:Y:S01]  /*35c20*/  ISETP.GE.AND P0, PT, R27, UR4, PT ;  /* 0x000000041b007c0c */ /* 0x000fe2000bf06270 */
[----:B------:R-:W-:Y:S01]  /*35c30*/  ULDC UR4, c[0x0][0x228] ;  /* 0x00008a0000047ab9 */ /* 0x000fe20000000800 */
[----:B------:R1:W-:Y:S01]  /*35c40*/  @P1 STG.E.U16 desc[UR8][R18.64], R28 ;  /* 0x0000001c12001986 */ /* 0x0003e2000c101508 */
[----:B------:R-:W-:Y:S01]  /*35c50*/  ISETP.LT.AND P6, PT, R11, UR4, !P6 ;  /* 0x000000040b007c0c */ /* 0x000fe2000f7c1270 */
[----:B------:R-:W-:Y:S01]  /*35c60*/  ULDC UR4, c[0x0][0x22c] ;  /* 0x00008b0000047ab9 */ /* 0x000fe20000000800 */
[----:B0-----:R-:W-:Y:S02]  /*35c70*/  VIADD R16, R26, UR26 ;  /* 0x0000001a1a107c36 */ /* 0x001fe40008000000 */
[C---:B------:R-:W-:Y:S01]  /*35c80*/  VIADD R12, R10.reuse, 0xd ;  /* 0x0000000d0a0c7836 */ /* 0x040fe20000000000 */
[----:B------:R-:W-:Y:S01]  /*35c90*/  ISETP.LT.AND P1, PT, R29, UR6, !P5 ;  /* 0x000000061d007c0c */ /* 0x000fe2000ef21270 */
[----:B------:R-:W-:Y:S01]  /*35ca0*/  VIADD R26, R10, 0xe ;  /* 0x0000000e0a1a7836 */ /* 0x000fe20000000000 */
[----:B-----5:R-:W-:Y:S01]  /*35cb0*/  PRMT R27, R22, 0x7632, R27 ;  /* 0x00007632161b7816 */ /* 0x020fe2000000001b */
[----:B-1----:R-:W-:Y:S01]  /*35cc0*/  IMAD.WIDE R18, R16, 0x2, R2 ;  /* 0x0000000210127825 */ /* 0x002fe200078e0202 */
[----:B------:R-:W-:Y:S01]  /*35cd0*/  ISETP.GE.AND P4, PT, R12, UR4, PT ;  /* 0x000000040c007c0c */ /* 0x000fe2000bf86270 */
[----:B------:R-:W-:Y:S01]  /*35ce0*/  ULDC UR4, c[0x0][0x22c] ;  /* 0x00008b0000047ab9 */ /* 0x000fe20000000800 */
[----:B------:R-:W-:Y:S01]  /*35cf0*/  ULDC UR6, c[0x0][0x228] ;  /* 0x00008a0000067ab9 */ /* 0x000fe20000000800 */
[----:B------:R-:W-:Y:S01]  /*35d00*/  VIADD R12, R16, UR26 ;  /* 0x0000001a100c7c36 */ /* 0x000fe20008000000 */
[----:B------:R0:W-:Y:S01]  /*35d10*/  @P3 STG.E.U16 desc[UR8][R18.64], R22 ;  /* 0x0000001612003986 */ /* 0x0001e2000c101508 */
[----:B------:R-:W-:Y:S01]  /*35d20*/  ISETP.GE.AND P3, PT, R26, UR4, PT ;  /* 0x000000041a007c0c */ /* 0x000fe2000bf66270 */
[----:B------:R-:W-:Y:S01]  /*35d30*/  ULDC UR4, c[0x0][0x228] ;  /* 0x00008a0000047ab9 */ /* 0x000fe20000000800 */
[----:B------:R-:W-:Y:S01]  /*35d40*/  IMAD.WIDE R16, R16, 0x2, R24 ;  /* 0x0000000210107825 */ /* 0x000fe200078e0218 */
[----:B------:R-:W-:Y:S01]  /*35d50*/  ISETP.LT.AND P5, PT, R11, UR4, !P5 ;  /* 0x000000040b007c0c */ /* 0x000fe2000efa1270 */
[----:B------:R-:W-:Y:S01]  /*35d60*/  ULDC UR4, c[0x0][0x22c] ;  /* 0x00008b0000047ab9 */ /* 0x000fe20000000800 */
[----:B0-----:R-:W3:Y:S01]  /*35d70*/  LDL.LU R22, [R1+0x1c4] ;  /* 0x0001c40001167983 */ /* 0x001ee20000300800 */
[----:B------:R-:W-:-:S03]  /*35d80*/  IMAD.WIDE R18, R12, 0x2, R2 ;  /* 0x000000020c127825 */ /* 0x000fc600078e0202 */
[----:B------:R0:W-:Y:S04]  /*35d90*/  @P6 STG.E.U16 desc[UR8][R16.64], R27 ;  /* 0x0000001b10006986 */ /* 0x0001e8000c101508 */
[----:B------:R1:W-:Y:S01]  /*35da0*/  @P1 STG.E.U16 desc[UR8][R18.64], R13 ;  /* 0x0000000d12001986 */ /* 0x0003e2000c101508 */
[----:B------:R-:W-:Y:S01]  /*35db0*/  ISETP.LT.AND P1, PT, R29, UR6, !P0 ;  /* 0x000000061d007c0c */ /* 0x000fe2000c721270 */
[----:B------:R-:W-:Y:S01]  /*35dc0*/  ULDC UR6, c[0x0][0x228] ;  /* 0x00008a0000067ab9 */ /* 0x000fe20000000800 */
[----:B------:R-:W-:Y:S01]  /*35dd0*/  ISETP.LT.AND P0, PT, R11, UR10, !P0 ;  /* 0x0000000a0b007c0c */ /* 0x000fe2000c701270 */
[----:B------:R-:W-:Y:S01]  /*35de0*/  ULDC UR10, c[0x0][0x228] ;  /* 0x00008a00000a7ab9 */ /* 0x000fe20000000800 */
[----:B0-----:R-:W-:Y:S01]  /*35df0*/  IMAD.WIDE R16, R12, 0x2, R24 ;  /* 0x000000020c107825 */ /* 0x001fe200078e0218 */
[----:B-1----:R-:W-:-:S03]  /*35e00*/  PRMT R19, R13, 0x7632, R19 ;  /* 0x000076320d137816 */ /* 0x002fc60000000013 */
[----:B------:R-:W-:Y:S02]  /*35e10*/  VIADD R13, R10, 0xf ;  /* 0x0000000f0a0d7836 */ /* 0x000fe40000000000 */
[----:B------:R-:W-:Y:S01]  /*35e20*/  VIADD R18, R12, UR26 ;  /* 0x0000001a0c127c36 */ /* 0x000fe20008000000 */
[----:B------:R-:W-:Y:S01]  /*35e30*/  ISETP.LT.AND P6, PT, R29, UR12, !P4 ;  /* 0x0000000c1d007c0c */ /* 0x000fe2000e7c1270 */
[----:B------:R0:W-:Y:S01]  /*35e40*/  @P5 STG.E.U16 desc[UR8][R16.64], R19 ;  /* 0x0000001310005986 */ /* 0x0001e2000c101508 */
[----:B------:R-:W-:Y:S01]  /*35e50*/  ISETP.GE.AND P5, PT, R13, UR4, PT ;  /* 0x000000040d007c0c */ /* 0x000fe2000bfa6270 */
[C---:B------:R-:W-:Y:S01]  /*35e60*/  IMAD.WIDE R12, R18.reuse, 0x2, R2 ;  /* 0x00000002120c7825 */ /* 0x040fe200078e0202 */
[----:B--2---:R-:W-:Y:S01]  /*35e70*/  PRMT R28, R21, 0x7632, R28 ;  /* 0x00007632151c7816 */ /* 0x004fe2000000001c */
[----:B------:R-:W-:Y:S01]  /*35e80*/  ULDC UR4, c[0x0][0x22c] ;  /* 0x00008b0000047ab9 */ /* 0x000fe20000000800 */
[----:B------:R-:W-:Y:S01]  /*35e90*/  ULDC UR12, c[0x0][0x228] ;  /* 0x00008a00000c7ab9 */ /* 0x000fe20000000800 */
[----:B------:R-:W-:-:S02]  /*35ea0*/  VIADD R26, R18, UR26 ;  /* 0x0000001a121a7c36 */ /* 0x000fc40008000000 */
[----:B------:R-:W-:Y:S01]  /*35eb0*/  VIADD R27, R10, 0x10 ;  /* 0x000000100a1b7836 */ /* 0x000fe20000000000 */
[----:B------:R1:W-:Y:S01]  /*35ec0*/  @P1 STG.E.U16 desc[UR8][R12.64], R21 ;  /* 0x000000150c001986 */ /* 0x0003e2000c101508 */
[----:B0-----:R-:W-:-:S03]  /*35ed0*/  IMAD.WIDE R16, R18, 0x2, R24 ;  /* 0x0000000212107825 */ /* 0x001fc600078e0218 */
[----:B------:R-:W-:Y:S01]  /*35ee0*/  ISETP.GE.AND P1, PT, R27, UR4, PT ;  /* 0x000000041b007c0c */ /* 0x000fe2000bf26270 */
[----:B------:R-:W-:Y:S01]  /*35ef0*/  ULDC UR4, c[0x0][0x228] ;  /* 0x00008a0000047ab9 */ /* 0x000fe20000000800 */
[----:B------:R-:W-:Y:S01]  /*35f00*/  IMAD.WIDE R18, R26, 0x2, R2 ;  /* 0x000000021a127825 */ /* 0x000fe200078e0202 */
[----:B------:R0:W-:Y:S04]  /*35f10*/  @P0 STG.E.U16 desc[UR8][R16.64], R28 ;  /* 0x0000001c10000986 */ /* 0x0001e8000c101508 */
[----:B-1----:R-:W2:Y:S01]  /*35f20*/  LDL.LU R21, [R1+0x1c8] ;  /* 0x0001c80001157983 */ /* 0x002ea20000300800 */
[----:B------:R-:W-:Y:S01]  /*35f30*/  ISETP.LT.AND P4, PT, R11, UR4, !P4 ;  /* 0x000000040b007c0c */ /* 0x000fe2000e781270 */
[----:B------:R-:W-:Y:S01]  /*35f40*/  VIADD R12, R10, 0x11 ;  /* 0x000000110a0c7836 */ /* 0x000fe20000000000 */
[----:B------:R-:W-:Y:S01]  /*35f50*/  ULDC UR4, c[0x0][0x22c] ;  /* 0x00008b0000047ab9 */ /* 0x000fe20000000800 */
[----:B------:R-:W-:Y:S01]  /*35f60*/  @P6 STG.E.U16 desc[UR8][R18.64], R14 ;  /* 0x0000000e12006986 */ /* 0x000fe2000c101508 */
[----:B------:R-:W-:Y:S01]  /*35f70*/  ISETP.LT.AND P6, PT, R29, UR6, !P3 ;  /* 0x000000061d007c0c */ /* 0x000fe2000dfc1270 */
[----:B------:R-:W-:Y:S01]  /*35f80*/  VIADD R27, R26, UR26 ;  /* 0x0000001a1a1b7c36 */ /* 0x000fe20008000000 */
[----:B------:R-:W-:Y:S01]  /*35f90*/  ISETP.GE.AND P0, PT, R12, UR4, PT ;  /* 0x000000040c007c0c */ /* 0x000fe2000bf06270 */
[----:B------:R-:W-:Y:S01]  /*35fa0*/  IMAD.WIDE R12, R26, 0x2, R24 ;  /* 0x000000021a0c7825 */ /* 0x000fe200078e0218 */
[----:B0-----:R-:W-:Y:S01]  /*35fb0*/  PRMT R28, R14, 0x7632, R28 ;  /* 0x000076320e1c7816 */ /* 0x001fe2000000001c */
[----:B------:R-:W-:Y:S01]  /*35fc0*/  ULDC UR4, c[0x0][0x22c] ;  /* 0x00008b0000047ab9 */ /* 0x000fe20000000800 */
[----:B------:R-:W-:Y:S01]  /*35fd0*/  ULDC UR6, c[0x0][0x228] ;  /* 0x00008a0000067ab9 */ /* 0x000fe20000000800 */
[----:B------:R-:W-:Y:S01]  /*35fe0*/  IMAD.WIDE R16, R27, 0x2, R2 ;  /* 0x000000021b107825 */ /* 0x000fe200078e0202 */
[----:B------:R-:W-:Y:S01]  /*35ff0*/  PRMT R26, R20, 0x7632, R26 ;  /* 0x00007632141a7816 */ /* 0x000fe2000000001a */
[----:B------:R-:W-:Y:S04]  /*36000*/  @P4 STG.E.U16 desc[UR8][R12.64], R28 ;  /* 0x0000001c0c004986 */ /* 0x000fe8000c101508 */
[----:B------:R0:W-:Y:S04]  /*36010*/  @P6 STG.E.U16 desc[UR8][R16.64], R20 ;  /* 0x0000001410006986 */ /* 0x0001e8000c101508 */
[----:B0-----:R-:W4:Y:S01]  /*36020*/  LDL.LU R20, [R1+0x1cc] ;  /* 0x0001cc0001147983 */ /* 0x001f220000300800 */
[----:B------:R-:W-:Y:S01]  /*36030*/  VIADD R14, R10, 0x12 ;  /* 0x000000120a0e7836 */ /* 0x000fe20000000000 */
[----:B------:R-:W-:Y:S01]  /*36040*/  ISETP.LT.AND P3, PT, R11, UR10, !P3 ;  /* 0x0000000a0b007c0c */ /* 0x000fe2000df61270 */
[----:B------:R-:W-:Y:S01]  /*36050*/  IMAD.WIDE R18, R27, 0x2, R24 ;  /* 0x000000021b127825 */ /* 0x000fe200078e0218 */
[----:B------:R-:W-:-:S02]  /*36060*/  ULDC UR10, c[0x0][0x228] ;  /* 0x00008a00000a7ab9 */ /* 0x000fc40000000800 */
[----:B------:R-:W-:Y:S01]  /*36070*/  ISETP.GE.AND P4, PT, R14, UR4, PT ;  /* 0x000000040e007c0c */ /* 0x000fe2000bf86270 */
[----:B------:R-:W-:Y:S02]  /*36080*/  ULDC UR4, c[0x0][0x228] ;  /* 0x00008a0000047ab9 */ /* 0x000fe40000000800 */
[----:B------:R-:W-:Y:S01]  /*36090*/  ISETP.LT.AND P6, PT, R29, UR4, !P5 ;  /* 0x000000041d007c0c */ /* 0x000fe2000efc1270 */
[----:B------:R-:W-:Y:S01]  /*360a0*/  VIADD R14, R27, UR26 ;  /* 0x0000001a1b0e7c36 */ /* 0x000fe20008000000 */
[----:B------:R-:W-:Y:S01]  /*360b0*/  ISETP.LT.AND P5, PT, R11, UR6, !P5 ;  /* 0x000000060b007c0c */ /* 0x000fe2000efa1270 */
[----:B------:R-:W-:Y:S01]  /*360c0*/  ULDC UR6, c[0x0][0x228] ;  /* 0x00008a0000067ab9 */ /* 0x000fe20000000800 */
[----:B------:R-:W-:Y:S01]  /*360d0*/  ULDC UR4, c[0x0][0x22c] ;  /* 0x00008b0000047ab9 */ /* 0x000fe20000000800 */
[C---:B------:R-:W-:Y:S01]  /*360e0*/  IMAD.WIDE R16, R14.reuse, 0x2, R2 ;  /* 0x000000020e107825 */ /* 0x040fe200078e0202 */
[----:B------:R0:W-:Y:S01]  /*360f0*/  @P3 STG.E.U16 desc[UR8][R18.64], R26 ;  /* 0x0000001a12003986 */ /* 0x0001e2000c101508 */
[----:B------:R-:W-:Y:S01]  /*36100*/  ISETP.LT.AND P3, PT, R29, UR10, !P1 ;  /* 0x0000000a1d007c0c */ /* 0x000fe2000cf61270 */
[----:B------:R-:W-:Y:S01]  /*36110*/  ULDC UR10, c[0x0][0x228] ;  /* 0x00008a00000a7ab9 */ /* 0x000fe20000000800 */
[----:B------:R-:W-:Y:S01]  /*36120*/  IMAD.WIDE R12, R14, 0x2, R24 ;  /* 0x000000020e0c7825 */ /* 0x000fe200078e0218 */
[----:B------:R-:W-:Y:S01]  /*36130*/  ISETP.LT.AND P1, PT, R11, UR6, !P1 ;  /* 0x000000060b007c0c */ /* 0x000fe2000cf21270 */
[----:B------:R-:W-:-:S02]  /*36140*/  ULDC UR6, c[0x0][0x228] ;  /* 0x00008a0000067ab9 */ /* 0x000fc40000000800 */
[----:B------:R1:W-:Y:S01]  /*36150*/  @P6 STG.E.U16 desc[UR8][R16.64], R15 ;  /* 0x0000000f10006986 */ /* 0x0003e2000c101508 */
[----:B0-----:R-:W-:Y:S01]  /*36160*/  VIADD R18, R10, 0x13 ;  /* 0x000000130a127836 */ /* 0x001fe20000000000 */
[----:B------:R-:W-:Y:S01]  /*36170*/  PRMT R19, R15, 0x7632, R19 ;  /* 0x000076320f137816 */ /* 0x000fe20000000013 */
[----:B------:R-:W-:-:S03]  /*36180*/  VIADD R14, R14, UR26 ;  /* 0x0000001a0e0e7c36 */ /* 0x000fc60008000000 */
[----:B------:R-:W-:Y:S01]  /*36190*/  ISETP.GE.AND P6, PT, R18, UR4, PT ;  /* 0x0000000412007c0c */ /* 0x000fe2000bfc6270 */
[----:B------:R-:W-:Y:S01]  /*361a0*/  ULDC UR4, c[0x0][0x228] ;  /* 0x00008a0000047ab9 */ /* 0x000fe20000000800 */
[----:B------:R0:W-:Y:S01]  /*361b0*/  @P5 STG.E.U16 desc[UR8][R12.64], R19 ;  /* 0x000000130c005986 */ /* 0x0001e2000c101508 */
[----:B------:R-:W-:Y:S01]  /*361c0*/  ISETP.LT.AND P5, PT, R29, UR4, !P0 ;  /* 0x000000041d007c0c */ /* 0x000fe2000c7a1270 */
[C---:B-1----:R-:W-:Y:S01]  /*361d0*/  IMAD.WIDE R16, R14.reuse, 0x2, R24 ;  /* 0x000000020e107825 */ /* 0x042fe200078e0218 */
[----:B------:R-:W-:Y:S01]  /*361e0*/  ISETP.LT.AND P0, PT, R11, UR6, !P0 ;  /* 0x000000060b007c0c */ /* 0x000fe2000c701270 */
[----:B------:R-:W-:Y:S01]  /*361f0*/  ULDC UR6, c[0x0][0x228] ;  /* 0x00008a0000067ab9 */ /* 0x000fe20000000800 */
[----:B------:R-:W-:Y:S01]  /*36200*/  PRMT R15, R23, 0x7632, R15 ;  /* 0x00007632170f7816 */ /* 0x000fe2000000000f */
[C---:B------:R-:W-:Y:S01]  /*36210*/  VIADD R18, R14.reuse, UR26 ;  /* 0x0000001a0e127c36 */ /* 0x040fe20008000000 */
[----:B------:R-:W-:Y:S01]  /*36220*/  ULDC UR4, c[0x0][0x22c] ;  /* 0x00008b0000047ab9 */ /* 0x000fe20000000800 */
[----:B0-----:R-:W-:-:S05]  /*36230*/  IMAD.WIDE R12, R14, 0x2, R2 ;  /* 0x000000020e0c7825 */ /* 0x001fca00078e0202 */
[----:B------:R0:W-:Y:S01]  /*36240*/  @P3 STG.E.U16 desc[UR8][R12.64], R23 ;  /* 0x000000170c003986 */ /* 0x0001e2000c101508 */
[----:B------:R-:W-:Y:S01]  /*36250*/  ISETP.LT.AND P3, PT, R29, UR6, !P4 ;  /* 0x000000061d007c0c */ /* 0x000fe2000e761270 */
[----:B------:R-:W-:Y:S02]  /*36260*/  ULDC UR6, c[0x0][0x228] ;  /* 0x00008a0000067ab9 */ /* 0x000fe40000000800 */
[----:B------:R1:W-:Y:S01]  /*36270*/  @P1 STG.E.U16 desc[UR8][R16.64], R15 ;  /* 0x0000000f10001986 */ /* 0x0003e2000c101508 */
[----:B0-----:R-:W-:-:S04]  /*36280*/  IMAD.WIDE R12, R18, 0x2, R2 ;  /* 0x00000002120c7825 */ /* 0x001fc800078e0202 */
[----:B-1----:R-:W-:Y:S01]  /*36290*/  VIADD R16, R10, 0x14 ;  /* 0x000000140a107836 */ /* 0x002fe20000000000 */
[----:B------:R-:W-:Y:S01]  /*362a0*/  PRMT R17, R4, 0x7632, R17 ;  /* 0x0000763204117816 */ /* 0x000fe20000000011 */
[----:B------:R-:W-:Y:S01]  /*362b0*/  IMAD.WIDE R14, R18, 0x2, R24 ;  /* 0x00000002120e7825 */ /* 0x000fe200078e0218 */
[----:B------:R0:W-:Y:S02]  /*362c0*/  @P5 STG.E.U16 desc[UR8][R12.64], R4 ;  /* 0x000000040c005986 */ /* 0x0001e4000c101508 */
[----:B------:R-:W-:Y:S01]  /*362d0*/  ISETP.GE.AND P1, PT, R16, UR4, PT ;  /* 0x0000000410007c0c */ /* 0x000fe2000bf26270 */
[----:B------:R-:W-:Y:S01]  /*362e0*/  ULDC UR4, c[0x0][0x228] ;  /* 0x00008a0000047ab9 */ /* 0x000fe20000000800 */
[----:B------:R1:W-:Y:S01]  /*362f0*/  @P0 STG.E.U16 desc[UR8][R14.64], R17 ;  /* 0x000000110e000986 */ /* 0x0003e2000c101508 */
[----:B------:R-:W-:Y:S01]  /*36300*/  ISETP.LT.AND P4, PT, R11, UR4, !P4 ;  /* 0x000000040b007c0c */ /* 0x000fe2000e781270 */
[----:B------:R-:W-:Y:S01]  /*36310*/  ULDC UR4, c[0x0][0x22c] ;  /* 0x00008b0000047ab9 */ /* 0x000fe20000000800 */
[----:B------:R-:W-:Y:S01]  /*36320*/  ISETP.LT.AND P0, PT, R29, UR6, !P6 ;  /* 0x000000061d007c0c */ /* 0x000fe2000f701270 */
[----:B------:R-:W-:Y:S01]  /*36330*/  ULDC UR6, c[0x0][0x228] ;  /* 0x00008a0000067ab9 */ /* 0x000fe20000000800 */
[----:B0-----:R-:W-:-:S02]  /*36340*/  VIADD R4, R18, UR26 ;  /* 0x0000001a12047c36 */ /* 0x001fc40008000000 */
[----:B-1----:R-:W-:Y:S02]  /*36350*/  VIADD R14, R10, 0x15 ;  /* 0x000000150a0e7836 */ /* 0x002fe40000000000 */
[----:B------:R-:W-:-:S04]  /*36360*/  IMAD.WIDE R12, R4, 0x2, R2 ;  /* 0x00000002040c7825 */ /* 0x000fc800078e0202 */
[----:B------:R-:W-:Y:S01]  /*36370*/  VIADD R18, R10, 0x16 ;  /* 0x000000160a127836 */ /* 0x000fe20000000000 */
[----:B------:R-:W-:Y:S01]  /*36380*/  ISETP.GE.AND P5, PT, R14, UR4, PT ;  /* 0x000000040e007c0c */ /* 0x000fe2000bfa6270 */
[----:B------:R-:W-:Y:S01]  /*36390*/  ULDC UR4, c[0x0][0x22c] ;  /* 0x00008b0000047ab9 */ /* 0x000fe20000000800 */
[----:B------:R-:W-:-:S04]  /*363a0*/  VIADD R16, R4, UR26 ;  /* 0x0000001a04107c36 */ /* 0x000fc80008000000 */
[----:B------:R-:W-:Y:S01]  /*363b0*/  IMAD.WIDE R14, R16, 0x2, R2 ;  /* 0x00000002100e7825 */ /* 0x000fe200078e0202 */
[----:B---3--:R0:W-:Y:S01]  /*363c0*/  @P3 STG.E.U16 desc[UR8][R12.64], R22 ;  /* 0x000000160c003986 */ /* 0x0081e2000c101508 */
[----:B------:R-:W-:Y:S01]  /*363d0*/  ISETP.GE.AND P3, PT, R18, UR4, PT ;  /* 0x0000000412007c0c */ /* 0x000fe2000bf66270 */
[----:B------:R-:W-:Y:S01]  /*363e0*/  ULDC UR4, c[0x0][0x228] ;  /* 0x00008a0000047ab9 */ /* 0x000fe20000000800 */
[----:B------:R-:W-:Y:S02]  /*363f0*/  PRMT R17, R22, 0x7632, R17 ;  /* 0x0000763216117816 */ /* 0x000fe40000000011 */
[----:B------:R-:W-:Y:S01]  /*36400*/  ISETP.LT.AND P6, PT, R11, UR4, !P6 ;  /* 0x000000040b007c0c */ /* 0x000fe2000f7c1270 */
[----:B------:R-:W-:Y:S01]  /*36410*/  ULDC UR4, c[0x0][0x22c] ;  /* 0x00008b0000047ab9 */ /* 0x000fe20000000800 */
[----:B0-----:R-:W-:-:S05]  /*36420*/  IMAD.WIDE R12, R4, 0x2, R24 ;  /* 0x00000002040c7825 */ /* 0x001fca00078e0218 */
[----:B------:R0:W-:Y:S04]  /*36430*/  @P4 STG.E.U16 desc[UR8][R12.64], R17 ;  /* 0x000000110c004986 */ /* 0x0001e8000c101508 */
[----:B------:R1:W-:Y:S01]  /*36440*/  @P0 STG.E.U16 desc[UR8][R14.64], R5 ;  /* 0x000000050e000986 */ /* 0x0003e2000c101508 */
[----:B------:R-:W-:Y:S01]  /*36450*/  ISETP.LT.AND P0, PT, R29, UR6, !P1 ;  /* 0x000000061d007c0c */ /* 0x000fe2000cf01270 */
[----:B------:R-:W-:Y:S01]  /*36460*/  ULDC UR6, c[0x0][0x228] ;  /* 0x00008a0000067ab9 */ /* 0x000fe20000000800 */
[----:B------:R-:W-:Y:S01]  /*36470*/  ISETP.LT.AND P1, PT, R11, UR10, !P1 ;  /* 0x0000000a0b007c0c */ /* 0x000fe2000cf21270 */
[----:B------:R-:W-:Y:S01]  /*36480*/  ULDC UR10, c[0x0][0x228] ;  /* 0x00008a00000a7ab9 */ /* 0x000fe20000000800 */
[----:B0-----:R-:W-:Y:S01]  /*36490*/  PRMT R13, R5, 0x7632, R13 ;  /* 0x00007632050d7816 */ /* 0x001fe2000000000d */
[----:B------:R-:W-:-:S02]  /*364a0*/  VIADD R12, R16, UR26 ;  /* 0x0000001a100c7c36 */ /* 0x000fc40008000000 */
[----:B-1----:R-:W-:Y:S01]  /*364b0*/  IMAD.WIDE R4, R16, 0x2, R24 ;  /* 0x0000000210047825 */ /* 0x002fe200078e0218 */
[----:B------:R-:W-:Y:S01]  /*364c0*/  ISETP.LT.AND P4, PT, R29, UR12, !P5 ;  /* 0x0000000c1d007c0c */ /* 0x000fe2000ef81270 */
[----:B------:R-:W-:Y:S02]  /*364d0*/  ULDC UR12, c[0x0][0x228] ;  /* 0x00008a00000c7ab9 */ /* 0x000fe40000000800 */
[C---:B------:R-:W-:Y:S01]  /*364e0*/  VIADD R14, R10.reuse, 0x17 ;  /* 0x000000170a0e7836 */ /* 0x040fe20000000000 */
[----:B------:R0:W-:Y:S01]  /*364f0*/  @P6 STG.E.U16 desc[UR8][R4.64], R13 ;  /* 0x0000000d04006986 */ /* 0x0001e2000c101508 */
[----:B------:R-:W-:Y:S02]  /*36500*/  VIADD R17, R10, 0x18 ;  /* 0x000000180a117836 */ /* 0x000fe40000000000 */
[----:B------:R-:W-:Y:S01]  /*36510*/  VIADD R16, R12, UR26 ;  /* 0x0000001a0c107c36 */ /* 0x000fe20008000000 */
[----:B------:R-:W-:Y:S01]  /*36520*/  ISETP.GE.AND P6, PT, R14, UR4, PT ;  /* 0x000000040e007c0c */ /* 0x000fe2000bfc6270 */
[----:B------:R-:W-:Y:S01]  /*36530*/  ULDC UR4, c[0x0][0x22c] ;  /* 0x00008b0000047ab9 */ /* 0x000fe20000000800 */
[----:B0-----:R-:W-:Y:S01]  /*36540*/  IMAD.WIDE R4, R12, 0x2, R2 ;  /* 0x000000020c047825 */ /* 0x001fe200078e0202 */
[----:B--2---:R-:W-:-:S03]  /*36550*/  PRMT R18, R21, 0x7632, R18 ;  /* 0x0000763215127816 */ /* 0x004fc60000000012 */
[----:B------:R-:W-:Y:S01]  /*36560*/  IMAD.WIDE R12, R12, 0x2, R24 ;  /* 0x000000020c0c7825 */ /* 0x000fe200078e0218 */
[----:B------:R0:W-:Y:S01]  /*36570*/  @P0 STG.E.U16 desc[UR8][R4.64], R21 ;  /* 0x0000001504000986 */ /* 0x0001e2000c101508 */
[----:B------:R-:W-:Y:S01]  /*36580*/  ISETP.GE.AND P0, PT, R17, UR4, PT ;  /* 0x0000000411007c0c */ /* 0x000fe2000bf06270 */
[----:B------:R-:W-:Y:S01]  /*36590*/  ULDC UR4, c[0x0][0x228] ;  /* 0x00008a0000047ab9 */ /* 0x000fe20000000800 */
[----:B------:R-:W-:Y:S01]  /*365a0*/  IMAD.WIDE R14, R16, 0x2, R2 ;  /* 0x00000002100e7825 */ /* 0x000fe200078e0202 */
[----:B------:R-:W-:Y:S01]  /*365b0*/  ISETP.LT.AND P5, PT, R11, UR4, !P5 ;  /* 0x000000040b007c0c */ /* 0x000fe2000efa1270 */
[----:B------:R-:W-:Y:S01]  /*365c0*/  @P1 STG.E.U16 desc[UR8][R12.64], R18 ;  /* 0x000000120c001986 */ /* 0x000fe2000c101508 */
[----:B------:R-:W-:-:S03]  /*365d0*/  ULDC UR4, c[0x0][0x22c] ;  /* 0x00008b0000047ab9 */ /* 0x000fc60000000800 */
[----:B------:R1:W-:Y:S01]  /*365e0*/  @P4 STG.E.U16 desc[UR8][R14.64], R6 ;  /* 0x000000060e004986 */ /* 0x0003e2000c101508 */
[----:B------:R-:W-:Y:S01]  /*365f0*/  ISETP.LT.AND P4, PT, R29, UR6, !P3 ;  /* 0x000000061d007c0c */ /* 0x000fe2000df81270 */
[----:B0-----:R-:W-:Y:S01]  /*36600*/  VIADD R4, R10, 0x19 ;  /* 0x000000190a047836 */ /* 0x001fe20000000000 */
[----:B------:R-:W-:Y:S01]  /*36610*/  ULDC UR6, c[0x0][0x228] ;  /* 0x00008a0000067ab9 */ /* 0x000fe20000000800 */
[----:B------:R-:W-:-:S03]  /*36620*/  VIADD R17, R16, UR26 ;  /* 0x0000001a10117c36 */ /* 0x000fc60008000000 */
[----:B------:R-:W-:Y:S01]  /*36630*/  ISETP.GE.AND P1, PT, R4, UR4, PT ;  /* 0x0000000404007c0c */ /* 0x000fe2000bf26270 */
[----:B------:R-:W-:Y:S01]  /*36640*/  IMAD.WIDE R4, R16, 0x2, R24 ;  /* 0x0000000210047825 */ /* 0x000fe200078e0218 */
[----:B-1----:R-:W-:-:S03]  /*36650*/  PRMT R6, R6, 0x7632, R6 ;  /* 0x0000763206067816 */ /* 0x002fc60000000006 */
[----:B------:R-:W-:Y:S01]  /*36660*/  VIADD R18, R10, 0x1a ;  /* 0x0000001a0a127836 */ /* 0x000fe20000000000 */
[----:B------:R-:W-:Y:S01]  /*36670*/  ISETP.LT.AND P3, PT, R11, UR10, !P3 ;  /* 0x0000000a0b007c0c */ /* 0x000fe2000df61270 */
[----:B------:R-:W-:Y:S01]  /*36680*/  IMAD.WIDE R12, R17, 0x2, R2 ;  /* 0x00000002110c7825 */ /* 0x000fe200078e0202 */
[----:B------:R-:W-:Y:S01]  /*36690*/  ULDC UR4, c[0x0][0x22c] ;  /* 0x00008b0000047ab9 */ /* 0x000fe20000000800 */
[----:B------:R0:W-:Y:S01]  /*366a0*/  @P5 STG.E.U16 desc[UR8][R4.64], R6 ;  /* 0x0000000604005986 */ /* 0x0001e2000c101508 */
[----:B------:R-:W-:Y:S01]  /*366b0*/  ISETP.GE.AND P5, PT, R18, UR4, PT ;  /* 0x0000000412007c0c */ /* 0x000fe2000bfa6270 */
[----:B------:R-:W-:Y:S01]  /*366c0*/  ULDC UR4, c[0x0][0x228] ;  /* 0x00008a0000047ab9 */ /* 0x000fe20000000800 */
[----:B----4-:R-:W-:Y:S01]  /*366d0*/  PRMT R16, R20, 0x7632, R16 ;  /* 0x0000763214107816 */ /* 0x010fe20000000010 */
[----:B------:R1:W-:Y:S01]  /*366e0*/  @P4 STG.E.U16 desc[UR8][R12.64], R20 ;  /* 0x000000140c004986 */ /* 0x0003e2000c101508 */
[----:B------:R-:W-:Y:S01]  /*366f0*/  ISETP.LT.AND P4, PT, R29, UR4, !P6 ;  /* 0x000000041d007c0c */ /* 0x000fe2000f781270 */
[----:B------:R-:W-:Y:S01]  /*36700*/  IMAD.WIDE R14, R17, 0x2, R24 ;  /* 0x00000002110e7825 */ /* 0x000fe200078e0218 */
[----:B------:R-:W-:Y:S01]  /*36710*/  ISETP.LT.AND P6, PT, R11, UR6, !P6 ;  /* 0x000000060b007c0c */ /* 0x000fe2000f7c1270 */
[----:B------:R-:W2:Y:S01]  /*36720*/  LDL.LU R18, [R1+0x1e0] ;  /* 0x0001e00001127983 */ /* 0x000ea20000300800 */
[----:B------:R-:W-:Y:S01]  /*36730*/  ULDC UR10, c[0x0][0x228] ;  /* 0x00008a00000a7ab9 */ /* 0x000fe20000000800 */
[----:B------:R-:W-:Y:S01]  /*36740*/  ULDC UR6, c[0x0][0x228] ;  /* 0x00008a0000067ab9 */ /* 0x000fe20000000800 */
[----:B------:R-:W-:Y:S01]  /*36750*/  ULDC UR4, c[0x0][0x22c] ;  /* 0x00008b0000047ab9 */ /* 0x000fe20000000800 */
[----:B0-----:R-:W-:Y:S01]  /*36760*/  VIADD R4, R17, UR26 ;  /* 0x0000001a11047c36 */ /* 0x001fe20008000000 */
[----:B------:R0:W-:Y:S01]  /*36770*/  @P3 STG.E.U16 desc[UR8][R14.64], R16 ;  /* 0x000000100e003986 */ /* 0x0001e2000c101508 */
[----:B------:R-:W-:-:S02]  /*36780*/  PRMT R6, R7, 0x7632, R6 ;  /* 0x0000763207067816 */ /* 0x000fc40000000006 */
[C---:B-1----:R-:W-:Y:S01]  /*36790*/  IMAD.WIDE R12, R4.reuse, 0x2, R2 ;  /* 0x00000002040c7825 */ /* 0x042fe200078e0202 */
[----:B------:R-:W3:Y:S04]  /*367a0*/  LDL.LU R27, [R1+0x1d4] ;  /* 0x0001d400011b7983 */ /* 0x000ee80000300800 */
[----:B------:R-:W4:Y:S01]  /*367b0*/  LDL.LU R28, [R1+0x1e4] ;  /* 0x0001e400011c7983 */ /* 0x000f220000300800 */
[----:B0-----:R-:W-:-:S03]  /*367c0*/  IMAD.WIDE R14, R4, 0x2, R24 ;  /* 0x00000002040e7825 */ /* 0x001fc600078e0218 */
[----:B------:R-:W5:Y:S04]  /*367d0*/  LDL.LU R23, [R1+0x1d8] ;  /* 0x0001d80001177983 */ /* 0x000f680000300800 */
[----:B------:R-:W4:Y:S04]  /*367e0*/  LDL.LU R22, [R1+0x1e8] ;  /* 0x0001e80001167983 */ /* 0x000f280000300800 */
[----:B------:R-:W4:Y:S04]  /*367f0*/  LDL.LU R21, [R1+0x1dc] ;  /* 0x0001dc0001157983 */ /* 0x000f280000300800 */
[----:B------:R-:W-:Y:S04]  /*36800*/  @P4 STG.E.U16 desc[UR8][R12.64], R7 ;  /* 0x000000070c004986 */ /* 0x000fe8000c101508 */
[----:B------:R-:W4:Y:S04]  /*36810*/  LDL.LU R20, [R1+0x1ec] ;  /* 0x0001ec0001147983 */ /* 0x000f280000300800 */
[----:B------:R0:W-:Y:S04]  /*36820*/  @P6 STG.E.U16 desc[UR8][R14.64], R6 ;  /* 0x000000060e006986 */ /* 0x0001e8000c101508 */
[----:B0-----:R-:W2:Y:S01]  /*36830*/  LDL.LU R15, [R1+0x1d0] ;  /* 0x0001d000010f7983 */ /* 0x001ea20000300800 */
[----:B------:R-:W-:Y:S01]  /*36840*/  VIADD R5, R10, 0x1b ;  /* 0x0000001b0a057836 */ /* 0x000fe20000000000 */
[----:B------:R-:W-:Y:S01]  /*36850*/  ISETP.LT.AND P3, PT, R29, UR10, !P0 ;  /* 0x0000000a1d007c0c */ /* 0x000fe2000c761270 */
[----:B------:R-:W-:Y:S01]  /*36860*/  VIADD R4, R4, UR26 ;  /* 0x0000001a04047c36 */ /* 0x000fe20008000000 */
[----:B------:R-:W-:Y:S01]  /*36870*/  ISETP.LT.AND P0, PT, R11, UR6, !P0 ;  /* 0x000000060b007c0c */ /* 0x000fe2000c701270 */
[----:B------:R-:W-:Y:S01]  /*36880*/  ULDC UR6, c[0x0][0x228] ;  /* 0x00008a0000067ab9 */ /* 0x000fe20000000800 */
[----:B------:R-:W-:Y:S01]  /*36890*/  ISETP.GE.AND P4, PT, R5, UR4, PT ;  /* 0x0000000405007c0c */ /* 0x000fe2000bf86270 */
[----:B------:R-:W-:Y:S01]  /*368a0*/  ULDC UR4, c[0x0][0x228] ;  /* 0x00008a0000047ab9 */ /* 0x000fe20000000800 */
[C---:B------:R-:W-:Y:S01]  /*368b0*/  IMAD.WIDE R6, R4.reuse, 0x2, R2 ;  /* 0x0000000204067825 */ /* 0x040fe200078e0202 */
[----:B------:R-:W-:Y:S01]  /*368c0*/  ISETP.LT.AND P6, PT, R29, UR4, !P1 ;  /* 0x000000041d007c0c */ /* 0x000fe2000cfc1270 */
[----:B------:R-:W-:Y:S01]  /*368d0*/  ULDC UR4, c[0x0][0x22c] ;  /* 0x00008b0000047ab9 */ /* 0x000fe20000000800 */
[----:B------:R-:W-:Y:S01]  /*368e0*/  ULDC UR10, c[0x0][0x228] ;  /* 0x00008a00000a7ab9 */ /* 0x000fe20000000800 */
[----:B------:R-:W-:Y:S01]  /*368f0*/  IMAD.WIDE R12, R4, 0x2, R24 ;  /* 0x00000002040c7825 */ /* 0x000fe200078e0218 */
[----:B------:R-:W-:Y:S01]  /*36900*/  ISETP.LT.AND P1, PT, R11, UR6, !P1 ;  /* 0x000000060b007c0c */ /* 0x000fe2000cf21270 */
[----:B------:R-:W-:-:S02]  /*36910*/  ULDC UR6, c[0x0][0x228] ;  /* 0x00008a0000067ab9 */ /* 0x000fc40000000800 */
[----:B------:R-:W-:Y:S01]  /*36920*/  VIADD R14, R4, UR26 ;  /* 0x0000001a040e7c36 */ /* 0x000fe20008000000 */
[----:B--2---:R-:W-:Y:S01]  /*36930*/  PRMT R5, R15, 0x7632, R5 ;  /* 0x000076320f057816 */ /* 0x004fe20000000005 */
[----:B------:R0:W-:Y:S01]  /*36940*/  @P3 STG.E.U16 desc[UR8][R6.64], R15 ;  /* 0x0000000f06003986 */ /* 0x0001e2000c101508 */
[----:B------:R-:W-:Y:S01]  /*36950*/  ISETP.LT.AND P3, PT, R29, UR6, !P5 ;  /* 0x000000061d007c0c */ /* 0x000fe2000ef61270 */
[----:B------:R-:W-:Y:S02]  /*36960*/  ULDC UR6, c[0x0][0x228] ;  /* 0x00008a0000067ab9 */ /* 0x000fe40000000800 */
[----:B------:R1:W-:Y:S01]  /*36970*/  @P0 STG.E.U16 desc[UR8][R12.64], R5 ;  /* 0x000000050c000986 */ /* 0x0003e2000c101508 */
[----:B0-----:R-:W-:-:S04]  /*36980*/  IMAD.WIDE R6, R14, 0x2, R24 ;  /* 0x000000020e067825 */ /* 0x001fc800078e0218 */
[----:B-1----:R-:W-:Y:S01]  /*36990*/  IMAD.WIDE R4, R14, 0x2, R2 ;  /* 0x000000020e047825 */ /* 0x002fe200078e0202 */
[----:B------:R-:W-:-:S03]  /*369a0*/  PRMT R12, R18, 0x7632, R12 ;  /* 0x00007632120c7816 */ /* 0x000fc6000000000c */
[----:B------:R-:W-:Y:S01]  /*369b0*/  VIADD R13, R10, 0x1c ;  /* 0x0000001c0a0d7836 */ /* 0x000fe20000000000 */
[----:B------:R0:W-:Y:S04]  /*369c0*/  @P6 STG.E.U16 desc[UR8][R4.64], R18 ;  /* 0x0000001204006986 */ /* 0x0001e8000c101508 */
[----:B------:R-:W-:Y:S01]  /*369d0*/  ISETP.GE.AND P0, PT, R13, UR4, PT ;  /* 0x000000040d007c0c */ /* 0x000fe2000bf06270 */
[----:B------:R-:W-:Y:S01]  /*369e0*/  ULDC UR4, c[0x0][0x228] ;  /* 0x00008a0000047ab9 */ /* 0x000fe20000000800 */
[----:B------:R1:W-:Y:S01]  /*369f0*/  @P1 STG.E.U16 desc[UR8][R6.64], R12 ;  /* 0x0000000c06001986 */ /* 0x0003e2000c101508 */
[----:B------:R-:W-:Y:S01]  /*36a00*/  ISETP.LT.AND P5, PT, R11, UR4, !P5 ;  /* 0x000000040b007c0c */ /* 0x000fe2000efa1270 */
[----:B------:R-:W-:Y:S01]  /*36a10*/  ULDC UR4, c[0x0][0x22c] ;  /* 0x00008b0000047ab9 */ /* 0x000fe20000000800 */
[----:B0-----:R-:W-:Y:S01]  /*36a20*/  VIADD R4, R14, UR26 ;  /* 0x0000001a0e047c36 */ /* 0x001fe20008000000 */
[----:B-----5:R-:W-:Y:S01]  /*36a30*/  PRMT R16, R23, 0x7632, R16 ;  /* 0x0000763217107816 */ /* 0x020fe20000000010 */
[C---:B------:R-:W-:Y:S01]  /*36a40*/  VIADD R5, R10.reuse, 0x1d ;  /* 0x0000001d0a057836 */ /* 0x040fe20000000000 */
[----:B------:R-:W-:Y:S01]  /*36a50*/  ISETP.LT.AND P1, PT, R29, UR6, !P4 ;  /* 0x000000061d007c0c */ /* 0x000fe2000e721270 */
[----:B------:R-:W-:Y:S01]  /*36a60*/  VIADD R14, R10, 0x1e ;  /* 0x0000001e0a0e7836 */ /* 0x000fe20000000000 */
[----:B---3--:R-:W-:Y:S01]  /*36a70*/  PRMT R13, R27, 0x7632, R13 ;  /* 0x000076321b0d7816 */ /* 0x008fe2000000000d */
[C---:B-1----:R-:W-:Y:S01]  /*36a80*/  IMAD.WIDE R6, R4.reuse, 0x2, R2 ;  /* 0x0000000204067825 */ /* 0x042fe200078e0202 */
        /* <DEDUP_REMOVED lines=10> */
[----:B----4-:R-:W-:Y:S01]  /*36b30*/  PRMT R17, R21, 0x7632, R17 ;  /* 0x0000763215117816 */ /* 0x010fe20000000011 */
[----:B------:R-:W2:Y:S01]  /*36b40*/  LDL.LU R18, [R1+0x10] ;  /* 0x0000100001127983 */ /* 0x000ea20000300800 */
[----:B0-----:R-:W-:-:S03]  /*36b50*/  IMAD.WIDE R6, R12, 0x2, R2 ;  /* 0x000000020c067825 */ /* 0x001fc600078e0202 */
[----:B------:R0:W-:Y:S04]  /*36b60*/  @P5 STG.E.U16 desc[UR8][R4.64], R13 ;  /* 0x0000000d04005986 */ /* 0x0001e8000c101508 */
[----:B------:R1:W-:Y:S01]  /*36b70*/  @P1 STG.E.U16 desc[UR8][R6.64], R28 ;  /* 0x0000001c06001986 */ /* 0x0003e2000c101508 */
[----:B------:R-:W-:Y:S01]  /*36b80*/  ISETP.LT.AND P1, PT, R29, UR6, !P0 ;  /* 0x000000061d007c0c */ /* 0x000fe2000c721270 */
[----:B------:R-:W-:Y:S01]  /*36b90*/  ULDC UR6, c[0x0][0x228] ;  /* 0x00008a0000067ab9 */ /* 0x000fe20000000800 */
        /* <DEDUP_REMOVED lines=8> */
[----:B------:R0:W-:Y:S02]  /*36c20*/  @P4 STG.E.U16 desc[UR8][R4.64], R6 ;  /* 0x0000000604004986 */ /* 0x0001e4000c101508 */
[----:B------:R-:W-:Y:S01]  /*36c30*/  ISETP.GE.AND P4, PT, R7, UR4, PT ;  /* 0x0000000407007c0c */ /* 0x000fe2000bf86270 */
[----:B------:R-:W-:Y:S01]  /*36c40*/  VIADD R7, R10, 0x20 ;  /* 0x000000200a077836 */ /* 0x000fe20000000000 */
[----:B------:R-:W-:Y:S01]  /*36c50*/  ULDC UR4, c[0x0][0x22c] ;  /* 0x00008b0000047ab9 */ /* 0x000fe20000000800 */
[C---:B0-----:R-:W-:Y:S02]  /*36c60*/  VIADD R6, R12.reuse, UR26 ;  /* 0x0000001a0c067c36 */ /* 0x041fe40008000000 */
[----:B------:R-:W-:-:S04]  /*36c70*/  IMAD.WIDE R4, R12, 0x2, R2 ;  /* 0x000000020c047825 */ /* 0x000fc800078e0202 */
[----:B------:R-:W-:Y:S01]  /*36c80*/  IMAD.WIDE R12, R12, 0x2, R24 ;  /* 0x000000020c0c7825 */ /* 0x000fe200078e0218 */
[----:B------:R0:W-:Y:S01]  /*36c90*/  @P1 STG.E.U16 desc[UR8][R4.64], R23 ;  /* 0x0000001704001986 */ /* 0x0001e2000c101508 */
[----:B------:R-:W-:Y:S01]  /*36ca0*/  ISETP.GE.AND P1, PT, R7, UR4, PT ;  /* 0x0000000407007c0c */ /* 0x000fe2000bf26270 */
[----:B------:R-:W-:Y:S01]  /*36cb0*/  ULDC UR4, c[0x0][0x228] ;  /* 0x00008a0000047ab9 */ /* 0x000fe20000000800 */
[----:B------:R-:W-:Y:S01]  /*36cc0*/  IMAD.WIDE R14, R6, 0x2, R2 ;  /* 0x00000002060e7825 */ /* 0x000fe200078e0202 */
[----:B------:R1:W-:Y:S01]  /*36cd0*/  @P0 STG.E.U16 desc[UR8][R12.64], R16 ;  /* 0x000000100c000986 */ /* 0x0003e2000c101508 */
[----:B------:R-:W-:Y:S01]  /*36ce0*/  ISETP.LT.AND P6, PT, R11, UR4, !P6 ;  /* 0x000000040b007c0c */ /* 0x000fe2000f7c1270 */
[----:B------:R-:W-:Y:S02]  /*36cf0*/  ULDC UR4, c[0x0][0x22c] ;  /* 0x00008b0000047ab9 */ /* 0x000fe40000000800 */
[----:B------:R3:W-:Y:S01]  /*36d00*/  @P5 STG.E.U16 desc[UR8][R14.64], R22 ;  /* 0x000000160e005986 */ /* 0x0007e2000c101508 */
[----:B------:R-:W-:Y:S01]  /*36d10*/  ISETP.LT.AND P5, PT, R29, UR6, !P3 ;  /* 0x000000061d007c0c */ /* 0x000fe2000dfa1270 */
[----:B------:R-:W-:Y:S01]  /*36d20*/  ULDC UR6, c[0x0][0x228] ;  /* 0x00008a0000067ab9 */ /* 0x000fe20000000800 */
[----:B0-----:R-:W-:Y:S01]  /*36d30*/  VIADD R4, R10, 0x21 ;  /* 0x000000210a047836 */ /* 0x001fe20000000000 */
[----:B------:R-:W-:Y:S01]  /*36d40*/  ISETP.LT.AND P3, PT, R11, UR10, !P3 ;  /* 0x0000000a0b007c0c */ /* 0x000fe2000df61270 */
[----:B------:R-:W-:-:S03]  /*36d50*/  ULDC UR10, c[0x0][0x228] ;  /* 0x00008a00000a7ab9 */ /* 0x000fc60000000800 */
[----:B------:R-:W-:Y:S01]  /*36d60*/  ISETP.GE.AND P0, PT, R4, UR4, PT ;  /* 0x0000000404007c0c */ /* 0x000fe2000bf06270 */
[----:B------:R-:W-:Y:S01]  /*36d70*/  VIADD R4, R6, UR26 ;  /* 0x0000001a06047c36 */ /* 0x000fe20008000000 */
[----:B------:R-:W-:Y:S01]  /*36d80*/  PRMT R5, R22, 0x7632, R5 ;  /* 0x0000763216057816 */ /* 0x000fe20000000005 */
[----:B------:R-:W-:Y:S01]  /*36d90*/  IMAD.WIDE R6, R6, 0x2, R24 ;  /* 0x0000000206067825 */ /* 0x000fe200078e0218 */
[----:B------:R-:W-:-:S03]  /*36da0*/  ULDC UR4, c[0x0][0x22c] ;  /* 0x00008b0000047ab9 */ /* 0x000fc60000000800 */
[C---:B-1----:R-:W-:Y:S01]  /*36db0*/  IMAD.WIDE R12, R4.reuse, 0x2, R2 ;  /* 0x00000002040c7825 */ /* 0x042fe200078e0202 */
[----:B------:R-:W-:Y:S03]  /*36dc0*/  @P6 STG.E.U16 desc[UR8][R6.64], R5 ;  /* 0x0000000506006986 */ /* 0x000fe6000c101508 */
[----:B---3--:R-:W-:Y:S01]  /*36dd0*/  IMAD.WIDE R14, R4, 0x2, R24 ;  /* 0x00000002040e7825 */ /* 0x008fe200078e0218 */
[----:B------:R-:W-:Y:S04]  /*36de0*/  @P5 STG.E.U16 desc[UR8][R12.64], R21 ;  /* 0x000000150c005986 */ /* 0x000fe8000c101508 */
[----:B------:R0:W-:Y:S04]  /*36df0*/  @P3 STG.E.U16 desc[UR8][R14.64], R17 ;  /* 0x000000110e003986 */ /* 0x0001e8000c101508 */
[----:B0-----:R-:W3:Y:S04]  /*36e00*/  LDL.LU R15, [R1+0x20] ;  /* 0x00002000010f7983 */ /* 0x001ee80000300800 */
[----:B------:R-:W4:Y:S04]  /*36e10*/  LDL.LU R27, [R1+0x24] ;  /* 0x00002400011b7983 */ /* 0x000f280000300800 */
[----:B------:R-:W5:Y:S04]  /*36e20*/  LDL.LU R28, [R1+0x14] ;  /* 0x00001400011c7983 */ /* 0x000f680000300800 */
[----:B------:R-:W4:Y:S04]  /*36e30*/  LDL.LU R23, [R1+0x28] ;  /* 0x0000280001177983 */ /* 0x000f280000300800 */
[----:B------:R-:W5:Y:S04]  /*36e40*/  LDL.LU R22, [R1+0x18] ;  /* 0x0000180001167983 */ /* 0x000f680000300800 */
[----:B------:R-:W5:Y:S01]  /*36e50*/  LDL.LU R21, [R1+0x2c] ;  /* 0x00002c0001157983 */ /* 0x000f620000300800 */
[----:B------:R-:W-:-:S05]  /*36e60*/  VIADD R16, R10, 0x22 ;  /* 0x000000220a107836 */ /* 0x000fca0000000000 */
[----:B------:R-:W-:Y:S01]  /*36e70*/  ISETP.GE.AND P6, PT, R16, UR4, PT ;  /* 0x0000000410007c0c */ /* 0x000fe2000bfc6270 */
[----:B------:R-:W-:Y:S02]  /*36e80*/  ULDC UR4, c[0x0][0x228] ;  /* 0x00008a0000047ab9 */ /* 0x000fe40000000800 */
[----:B------:R-:W-:Y:S01]  /*36e90*/  ISETP.LT.AND P5, PT, R29, UR4, !P4 ;  /* 0x000000041d007c0c */ /* 0x000fe2000e7a1270 */
[----:B------:R-:W-:Y:S01]  /*36ea0*/  VIADD R12, R4, UR26 ;  /* 0x0000001a040c7c36 */ /* 0x000fe20008000000 */
[----:B------:R-:W-:Y:S01]  /*36eb0*/  ISETP.LT.AND P4, PT, R11, UR6, !P4 ;  /* 0x000000060b007c0c */ /* 0x000fe2000e781270 */
[----:B------:R-:W-:Y:S01]  /*36ec0*/  VIADD R13, R10, 0x23 ;  /* 0x000000230a0d7836 */ /* 0x000fe20000000000 */
[----:B------:R-:W-:Y:S01]  /*36ed0*/  ULDC UR6, c[0x0][0x228] ;  /* 0x00008a0000067ab9 */ /* 0x000fe20000000800 */
[----:B------:R-:W-:Y:S01]  /*36ee0*/  IMAD.WIDE R6, R12, 0x2, R2 ;  /* 0x000000020c067825 */ /* 0x000fe200078e0202 */
[----:B------:R-:W-:Y:S01]  /*36ef0*/  ISETP.LT.AND P3, PT, R29, UR10, !P1 ;  /* 0x0000000a1d007c0c */ /* 0x000fe2000cf61270 */
[----:B------:R-:W-:Y:S01]  /*36f00*/  ULDC UR4, c[0x0][0x22c] ;  /* 0x00008b0000047ab9 */ /* 0x000fe20000000800 */
[----:B------:R-:W-:Y:S01]  /*36f10*/  PRMT R14, R20, 0x7632, R14 ;  /* 0x00007632140e7816 */ /* 0x000fe2000000000e */
[C-C-:B------:R-:W-:Y:S01]  /*36f20*/  IMAD.WIDE R4, R12.reuse, 0x2, R24.reuse ;  /* 0x000000020c047825 */ /* 0x140fe200078e0218 */
[----:B------:R-:W-:Y:S01]  /*36f30*/  ISETP.LT.AND P1, PT, R11, UR6, !P1 ;  /* 0x000000060b007c0c */ /* 0x000fe2000cf21270 */
[----:B------:R-:W-:Y:S01]  /*36f40*/  ULDC UR6, c[0x0][0x228] ;  /* 0x00008a0000067ab9 */ /* 0x000fe20000000800 */
[----:B------:R-:W-:Y:S01]  /*36f50*/  ULDC UR10, c[0x0][0x228] ;  /* 0x00008a00000a7ab9 */ /* 0x000fe20000000800 */
[----:B------:R0:W-:Y:S01]  /*36f60*/  @P5 STG.E.U16 desc[UR8][R6.64], R20 ;  /* 0x0000001406005986 */ /* 0x0001e2000c101508 */
[----:B------:R-:W-:Y:S01]  /*36f70*/  ISETP.GE.AND P5, PT, R13, UR4, PT ;  /* 0x000000040d007c0c */ /* 0x000fe2000bfa6270 */
[----:B------:R-:W-:Y:S01]  /*36f80*/  VIADD R12, R12, UR26 ;  /* 0x0000001a0c0c7c36 */ /* 0x000fe20008000000 */
[----:B------:R-:W-:Y:S01]  /*36f90*/  ULDC UR4, c[0x0][0x228] ;  /* 0x00008a0000047ab9 */ /* 0x000fe20000000800 */
[----:B------:R1:W-:Y:S01]  /*36fa0*/  @P4 STG.E.U16 desc[UR8][R4.64], R14 ;  /* 0x0000000e04004986 */ /* 0x0003e2000c101508 */
[----:B------:R-:W-:Y:S01]  /*36fb0*/  ISETP.LT.AND P4, PT, R29, UR4, !P0 ;  /* 0x000000041d007c0c */ /* 0x000fe2000c781270 */
[----:B------:R-:W-:Y:S01]  /*36fc0*/  ULDC UR4, c[0x0][0x22c] ;  /* 0x00008b0000047ab9 */ /* 0x000fe20000000800 */
[----:B------:R-:W-:Y:S01]  /*36fd0*/  ISETP.LT.AND P0, PT, R11, UR6, !P0 ;  /* 0x000000060b007c0c */ /* 0x000fe2000c701270 */
[----:B------:R-:W-:Y:S01]  /*36fe0*/  ULDC UR6, c[0x0][0x228] ;  /* 0x00008a0000067ab9 */ /* 0x000fe20000000800 */
[C---:B0-----:R-:W-:Y:S01]  /*36ff0*/  IMAD.WIDE R6, R12.reuse, 0x2, R24 ;  /* 0x000000020c067825 */ /* 0x041fe200078e0218 */
[----:B------:R-:W5:Y:S03]  /*37000*/  LDL.LU R20, [R1+0x1c] ;  /* 0x00001c0001147983 */ /* 0x000f660000300800 */
[----:B-1----:R-:W-:-:S04]  /*37010*/  IMAD.WIDE R4, R12, 0x2, R2 ;  /* 0x000000020c047825 */ /* 0x002fc800078e0202 */
[----:B------:R-:W-:Y:S01]  /*37020*/  VIADD R12, R12, UR26 ;  /* 0x0000001a0c0c7c36 */ /* 0x000fe20008000000 */
[----:B--2---:R-:W-:Y:S02]  /*37030*/  PRMT R14, R18, 0x7632, R14 ;  /* 0x00007632120e7816 */ /* 0x004fe4000000000e */
[----:B---3--:R-:W-:Y:S01]  /*37040*/  PRMT R13, R15, 0x7632, R13 ;  /* 0x000076320f0d7816 */ /* 0x008fe2000000000d */
[----:B------:R0:W-:Y:S01]  /*37050*/  @P3 STG.E.U16 desc[UR8][R4.64], R15 ;  /* 0x0000000f04003986 */ /* 0x0001e2000c101508 */
[----:B------:R-:W-:Y:S01]  /*37060*/  ISETP.LT.AND P3, PT, R29, UR6, !P6 ;  /* 0x000000061d007c0c */ /* 0x000fe2000f761270 */
[----:B------:R-:W-:Y:S02]  /*37070*/  ULDC UR6, c[0x0][0x228] ;  /* 0x00008a0000067ab9 */ /* 0x000fe40000000800 */
[----:B------:R1:W-:Y:S01]  /*37080*/  @P1 STG.E.U16 desc[UR8][R6.64], R13 ;  /* 0x0000000d06001986 */ /* 0x0003e2000c101508 */
[----:B0-----:R-:W-:-:S04]  /*37090*/  IMAD.WIDE R4, R12, 0x2, R2 ;  /* 0x000000020c047825 */ /* 0x001fc800078e0202 */
[----:B-1----:R-:W-:Y:S02]  /*370a0*/  VIADD R13, R10, 0x24 ;  /* 0x000000240a0d7836 */ /* 0x002fe40000000000 */
[C---:B------:R-:W-:Y:S01]  /*370b0*/  IMAD.WIDE R6, R12.reuse, 0x2, R24 ;  /* 0x000000020c067825 */ /* 0x040fe200078e0218 */
[----:B------:R0:W-:Y:S02]  /*370c0*/  @P4 STG.E.U16 desc[UR8][R4.64], R18 ;  /* 0x0000001204004986 */ /* 0x0001e4000c101508 */
[----:B------:R-:W-:Y:S01]  /*370d0*/  ISETP.GE.AND P1, PT, R13, UR4, PT ;  /* 0x000000040d007c0c */ /* 0x000fe2000bf26270 */
[----:B------:R-:W-:Y:S01]  /*370e0*/  VIADD R12, R12, UR26 ;  /* 0x0000001a0c0c7c36 */ /* 0x000fe20008000000 */
[----:B------:R1:W-:Y:S01]  /*370f0*/  @P0 STG.E.U16 desc[UR8][R6.64], R14 ;  /* 0x0000000e06000986 */ /* 0x0003e2000c101508 */
[----:B------:R-:W-:Y:S01]  /*37100*/  ULDC UR4, c[0x0][0x228] ;  /* 0x00008a0000047ab9 */ /* 0x000fe20000000800 */
[----:B------:R-:W-:Y:S01]  /*37110*/  ISETP.LT.AND P0, PT, R29, UR6, !P5 ;  /* 0x000000061d007c0c */ /* 0x000fe2000ef01270 */
[----:B------:R-:W-:Y:S01]  /*37120*/  VIADD R15, R10, 0x26 ;  /* 0x000000260a0f7836 */ /* 0x000fe20000000000 */
[----:B------:R-:W-:Y:S01]  /*37130*/  ISETP.LT.AND P6, PT, R11, UR4, !P6 ;  /* 0x000000040b007c0c */ /* 0x000fe2000f7c1270 */
[----:B------:R-:W-:Y:S01]  /*37140*/  ULDC UR4, c[0x0][0x22c] ;  /* 0x00008b0000047ab9 */ /* 0x000fe20000000800 */
[C---:B------:R-:W-:Y:S01]  /*37150*/  VIADD R13, R12.reuse, UR26 ;  /* 0x0000001a0c0d7c36 */ /* 0x040fe20008000000 */
[----:B------:R-:W-:Y:S01]  /*37160*/  ULDC UR6, c[0x0][0x228] ;  /* 0x00008a0000067ab9 */ /* 0x000fe20000000800 */
[----:B0-----:R-:W-:Y:S01]  /*37170*/  IMAD.WIDE R4, R12, 0x2, R2 ;  /* 0x000000020c047825 */ /* 0x001fe200078e0202 */
[----:B----4-:R-:W-:Y:S01]  /*37180*/  PRMT R16, R23, 0x7632, R16 ;  /* 0x0000763217107816 */ /* 0x010fe20000000010 */
[----:B------:R-:W2:Y:S02]  /*37190*/  LDL.LU R18, [R1+0x40] ;  /* 0x0000400001127983 */ /* 0x000ea40000300800 */
[----:B-1----:R-:W-:-:S02]  /*371a0*/  VIADD R6, R10, 0x25 ;  /* 0x000000250a067836 */ /* 0x002fc40000000000 */
[----:B------:R0:W-:Y:S03]  /*371b0*/  @P3 STG.E.U16 desc[UR8][R4.64], R27 ;  /* 0x0000001b04003986 */ /* 0x0001e6000c101508 */
[----:B------:R-:W-:Y:S01]  /*371c0*/  ISETP.GE.AND P4, PT, R6, UR4, PT ;  /* 0x0000000406007c0c */ /* 0x000fe2000bf86270 */
[----:B------:R-:W-:Y:S02]  /*371d0*/  ULDC UR4, c[0x0][0x22c] ;  /* 0x00008b0000047ab9 */ /* 0x000fe40000000800 */
[----:B------:R-:W-:Y:S01]  /*371e0*/  ISETP.GE.AND P3, PT, R15, UR4, PT ;  /* 0x000000040f007c0c */ /* 0x000fe2000bf66270 */
[----:B------:R-:W-:Y:S01]  /*371f0*/  ULDC UR4, c[0x0][0x228] ;  /* 0x00008a0000047ab9 */ /* 0x000fe20000000800 */
[----:B------:R-:W-:Y:S01]  /*37200*/  PRMT R14, R27, 0x7632, R14 ;  /* 0x000076321b0e7816 */ /* 0x000fe2000000000e */
[----:B------:R-:W-:Y:S01]  /*37210*/  IMAD.WIDE R6, R13, 0x2, R2 ;  /* 0x000000020d067825 */ /* 0x000fe200078e0202 */
[----:B------:R-:W-:Y:S01]  /*37220*/  ISETP.LT.AND P5, PT, R11, UR4, !P5 ;  /* 0x000000040b007c0c */ /* 0x000fe2000efa1270 */
[----:B------:R-:W-:-:S02]  /*37230*/  ULDC UR4, c[0x0][0x22c] ;  /* 0x00008b0000047ab9 */ /* 0x000fc40000000800 */
[----:B0-----:R-:W-:-:S05]  /*37240*/  IMAD.WIDE R4, R12, 0x2, R24 ;  /* 0x000000020c047825 */ /* 0x001fca00078e0218 */
[----:B------:R0:W-:Y:S04]  /*37250*/  @P6 STG.E.U16 desc[UR8][R4.64], R14 ;  /* 0x0000000e04006986 */ /* 0x0001e8000c101508 */
[----:B-----5:R1:W-:Y:S01]  /*37260*/  @P0 STG.E.U16 desc[UR8][R6.64], R28 ;  /* 0x0000001c06000986 */ /* 0x0203e2000c101508 */
[----:B------:R-:W-:Y:S01]  /*37270*/  ISETP.LT.AND P0, PT, R29, UR6, !P1 ;  /* 0x000000061d007c0c */ /* 0x000fe2000cf01270 */
[----:B------:R-:W-:Y:S02]  /*37280*/  VIADD R12, R10, 0x27 ;  /* 0x000000270a0c7836 */ /* 0x000fe40000000000 */
[----:B0-----:R-:W-:Y:S01]  /*37290*/  IMAD.WIDE R4, R13, 0x2, R24 ;  /* 0x000000020d047825 */ /* 0x001fe200078e0218 */
[----:B-1----:R-:W-:-:S03]  /*372a0*/  PRMT R7, R28, 0x7632, R7 ;  /* 0x000076321c077816 */ /* 0x002fc60000000007 */
[----:B------:R-:W-:Y:S01]  /*372b0*/  VIADD R6, R13, UR26 ;  /* 0x0000001a0d067c36 */ /* 0x000fe20008000000 */
[----:B------:R-:W-:Y:S01]  /*372c0*/  ISETP.LT.AND P1, PT, R11, UR10, !P1 ;  /* 0x0000000a0b007c0c */ /* 0x000fe2000cf21270 */
[----:B------:R-:W-:Y:S01]  /*372d0*/  VIADD R15, R10, 0x28 ;  /* 0x000000280a0f7836 */ /* 0x000fe20000000000 */
[----:B------:R-:W-:Y:S01]  /*372e0*/  ISETP.LT.AND P6, PT, R29, UR12, !P4 ;  /* 0x0000000c1d007c0c */ /* 0x000fe2000e7c1270 */
[----:B------:R0:W-:Y:S01]  /*372f0*/  @P5 STG.E.U16 desc[UR8][R4.64], R7 ;  /* 0x0000000704005986 */ /* 0x0001e2000c101508 */
[----:B------:R-:W-:Y:S01]  /*37300*/  ISETP.GE.AND P5, PT, R12, UR4, PT ;  /* 0x000000040c007c0c */ /* 0x000fe2000bfa6270 */
[----:B------:R-:W-:Y:S01]  /*37310*/  ULDC UR4, c[0x0][0x22c] ;  /* 0x00008b0000047ab9 */ /* 0x000fe20000000800 */
[----:B------:R-:W-:Y:S01]  /*37320*/  VIADD R14, R6, UR26 ;  /* 0x0000001a060e7c36 */ /* 0x000fe20008000000 */
[----:B------:R-:W-:Y:S01]  /*37330*/  ULDC UR6, c[0x0][0x228] ;  /* 0x00008a0000067ab9 */ /* 0x000fe20000000800 */
[----:B------:R-:W-:Y:S01]  /*37340*/  VIADD R17, R10, 0x2a ;  /* 0x0000002a0a117836 */ /* 0x000fe20000000000 */
[----:B------:R-:W-:Y:S01]  /*37350*/  ULDC UR10, c[0x0][0x228] ;  /* 0x00008a00000a7ab9 */ /* 0x000fe20000000800 */
[----:B------:R-:W-:Y:S01]  /*37360*/  ULDC UR12, c[0x0][0x228] ;  /* 0x00008a00000c7ab9 */ /* 0x000fe20000000800 */
[----:B0-----:R-:W-:-:S05]  /*37370*/  IMAD.WIDE R4, R6, 0x2, R2 ;  /* 0x0000000206047825 */ /* 0x001fca00078e0202 */
[----:B------:R0:W-:Y:S01]  /*37380*/  @P0 STG.E.U16 desc[UR8][R4.64], R23 ;  /* 0x0000001704000986 */ /* 0x0001e2000c101508 */
[----:B------:R-:W-:Y:S01]  /*37390*/  ISETP.GE.AND P0, PT, R15, UR4, PT ;  /* 0x000000040f007c0c */ /* 0x000fe2000bf06270 */
[----:B------:R-:W-:Y:S01]  /*373a0*/  ULDC UR4, c[0x0][0x228] ;  /* 0x00008a0000047ab9 */ /* 0x000fe20000000800 */
[----:B------:R-:W-:Y:S01]  /*373b0*/  IMAD.WIDE R6, R6, 0x2, R24 ;  /* 0x0000000206067825 */ /* 0x000fe200078e0218 */
[----:B------:R-:W-:Y:S01]  /*373c0*/  ISETP.LT.AND P4, PT, R11, UR4, !P4 ;  /* 0x000000040b007c0c */ /* 0x000fe2000e781270 */
[----:B------:R-:W-:Y:S02]  /*373d0*/  ULDC UR4, c[0x0][0x22c] ;  /* 0x00008b0000047ab9 */ /* 0x000fe40000000800 */
[----:B------:R-:W-:Y:S01]  /*373e0*/  IMAD.WIDE R12, R14, 0x2, R2 ;  /* 0x000000020e0c7825 */ /* 0x000fe200078e0202 */
[----:B------:R1:W-:Y:S03]  /*373f0*/  @P1 STG.E.U16 desc[UR8][R6.64], R16 ;  /* 0x0000001006001986 */ /* 0x0003e6000c101508 */
[----:B0-----:R-:W-:-:S02]  /*37400*/  VIADD R4, R10, 0x29 ;  /* 0x000000290a047836 */ /* 0x001fc40000000000 */
[----:B------:R-:W-:-:S03]  /*37410*/  VIADD R15, R14, UR26 ;  /* 0x0000001a0e0f7c36 */ /* 0x000fc60008000000 */
[----:B------:R-:W-:Y:S01]  /*37420*/  ISETP.GE.AND P1, PT, R4, UR4, PT ;  /* 0x0000000404007c0c */ /* 0x000fe2000bf26270 */
[----:B------:R-:W-:Y:S01]  /*37430*/  IMAD.WIDE R4, R14, 0x2, R24 ;  /* 0x000000020e047825 */ /* 0x000fe200078e0218 */
[----:B-1----:R-:W-:Y:S01]  /*37440*/  PRMT R16, R22, 0x7632, R16 ;  /* 0x0000763216107816 */ /* 0x002fe20000000010 */
[----:B------:R0:W-:Y:S02]  /*37450*/  @P6 STG.E.U16 desc[UR8][R12.64], R22 ;  /* 0x000000160c006986 */ /* 0x0001e4000c101508 */
[C---:B------:R-:W-:Y:S01]  /*37460*/  IMAD.WIDE R6, R15.reuse, 0x2, R2 ;  /* 0x000000020f067825 */ /* 0x040fe200078e0202 */
[----:B------:R-:W-:Y:S01]  /*37470*/  ULDC UR4, c[0x0][0x22c] ;  /* 0x00008b0000047ab9 */ /* 0x000fe20000000800 */
[----:B------:R1:W-:Y:S02]  /*37480*/  @P4 STG.E.U16 desc[UR8][R4.64], R16 ;  /* 0x0000001004004986 */ /* 0x0003e4000c101508 */
[----:B0-----:R-:W-:-:S04]  /*37490*/  IMAD.WIDE R12, R15, 0x2, R24 ;  /* 0x000000020f0c7825 */ /* 0x001fc800078e0218 */
[----:B-1----:R-:W-:Y:S02]  /*374a0*/  VIADD R4, R15, UR26 ;  /* 0x0000001a0f047c36 */ /* 0x002fe40008000000 */
[----:B------:R-:W3:Y:S04]  /*374b0*/  LDL.LU R15, [R1+0x1f0] ;  /* 0x0001f000010f7983 */ /* 0x000ee80000300800 */
[----:B------:R-:W4:Y:S04]  /*374c0*/  LDL.LU R27, [R1+0x1f4] ;  /* 0x0001f400011b7983 */ /* 0x000f280000300800 */
[----:B------:R-:W5:Y:S01]  /*374d0*/  LDL.LU R28, [R1+0x44] ;  /* 0x00004400011c7983 */ /* 0x000f620000300800 */
[----:B------:R-:W-:Y:S01]  /*374e0*/  ISETP.LT.AND P6, PT, R29, UR6, !P3 ;  /* 0x000000061d007c0c */ /* 0x000fe2000dfc1270 */
[----:B------:R-:W-:-:S02]  /*374f0*/  ULDC UR6, c[0x0][0x228] ;  /* 0x00008a0000067ab9 */ /* 0x000fc40000000800 */
[----:B------:R-:W4:Y:S04]  /*37500*/  LDL.LU R23, [R1+0x1f8] ;  /* 0x0001f80001177983 */ /* 0x000f280000300800 */
[----:B------:R-:W5:Y:S01]  /*37510*/  LDL.LU R22, [R1+0x48] ;  /* 0x0000480001167983 */ /* 0x000f620000300800 */
[----:B------:R-:W-:-:S05]  /*37520*/  PRMT R14, R21, 0x7632, R14 ;  /* 0x00007632150e7816 */ /* 0x000fca000000000e */
[----:B------:R0:W-:Y:S04]  /*37530*/  @P6 STG.E.U16 desc[UR8][R6.64], R21 ;  /* 0x0000001506006986 */ /* 0x0001e8000c101508 */
[----:B0-----:R-:W5:Y:S01]  /*37540*/  LDL.LU R21, [R1+0x1fc] ;  /* 0x0001fc0001157983 */ /* 0x001f620000300800 */
[----:B------:R-:W-:Y:S01]  /*37550*/  ISETP.GE.AND P4, PT, R17, UR4, PT ;  /* 0x0000000411007c0c */ /* 0x000fe2000bf86270 */
[----:B------:R-:W-:Y:S01]  /*37560*/  ULDC UR4, c[0x0][0x228] ;  /* 0x00008a0000047ab9 */ /* 0x000fe20000000800 */
[----:B------:R-:W-:Y:S01]  /*37570*/  ISETP.LT.AND P3, PT, R11, UR10, !P3 ;  /* 0x0000000a0b007c0c */ /* 0x000fe2000df61270 */
[----:B------:R-:W-:Y:S01]  /*37580*/  IMAD.WIDE R6, R4, 0x2, R2 ;  /* 0x0000000204067825 */ /* 0x000fe200078e0202 */
[----:B------:R-:W-:Y:S01]  /*37590*/  ISETP.LT.AND P6, PT, R29, UR4, !P5 ;  /* 0x000000041d007c0c */ /* 0x000fe2000efc1270 */
[----:B------:R-:W-:-:S10]  /*375a0*/  ULDC UR10, c[0x0][0x228] ;  /* 0x00008a00000a7ab9 */ /* 0x000fd40000000800 */
[----:B------:R0:W-:Y:S01]  /*375b0*/  @P3 STG.E.U16 desc[UR8][R12.64], R14 ;  /* 0x0000000e0c003986 */ /* 0x0001e2000c101508 */
[----:B------:R-:W-:Y:S01]  /*375c0*/  VIADD R5, R10, 0x2b ;  /* 0x0000002b0a057836 */ /* 0x000fe20000000000 */
[----:B------:R-:W-:Y:S02]  /*375d0*/  ULDC UR4, c[0x0][0x22c] ;  /* 0x00008b0000047ab9 */ /* 0x000fe40000000800 */
[----:B------:R1:W-:Y:S01]  /*375e0*/  @P6 STG.E.U16 desc[UR8][R6.64], R20 ;  /* 0x0000001406006986 */ /* 0x0003e2000c101508 */
[----:B0-----:R-:W-:-:S03]  /*375f0*/  PRMT R14, R20, 0x7632, R14 ;  /* 0x00007632140e7816 */ /* 0x001fc6000000000e */
[----:B-1----:R-:W5:Y:S01]  /*37600*/  LDL.LU R20, [R1+0x4c] ;  /* 0x00004c0001147983 */ /* 0x002f620000300800 */
[----:B------:R-:W-:Y:S01]  /*37610*/  ISETP.LT.AND P5, PT, R11, UR6, !P5 ;  /* 0x000000060b007c0c */ /* 0x000fe2000efa1270 */
[----:B------:R-:W-:Y:S01]  /*37620*/  ULDC UR6, c[0x0][0x228] ;  /* 0x00008a0000067ab9 */ /* 0x000fe20000000800 */
[----:B------:R-:W-:Y:S01]  /*37630*/  ISETP.LT.AND P3, PT, R29, UR10, !P0 ;  /* 0x0000000a1d007c0c */ /* 0x000fe2000c761270 */
[C---:B------:R-:W-:Y:S01]  /*37640*/  IMAD.WIDE R12, R4.reuse, 0x2, R24 ;  /* 0x00000002040c7825 */ /* 0x040fe200078e0218 */
[----:B------:R-:W-:Y:S01]  /*37650*/  ISETP.LT.AND P0, PT, R11, UR6, !P0 ;  /* 0x000000060b007c0c */ /* 0x000fe2000c701270 */
[----:B------:R-:W-:Y:S01]  /*37660*/  ULDC UR6, c[0x0][0x228] ;  /* 0x00008a0000067ab9 */ /* 0x000fe20000000800 */
[----:B------:R-:W-:Y:S01]  /*37670*/  ISETP.GE.AND P6, PT, R5, UR4, PT ;  /* 0x0000000405007c0c */ /* 0x000fe2000bfc6270 */
[----:B------:R-:W-:Y:S01]  /*37680*/  VIADD R4, R4, UR26 ;  /* 0x0000001a04047c36 */ /* 0x000fe20008000000 */
[----:B------:R-:W-:Y:S01]  /*37690*/  ULDC UR4, c[0x0][0x228] ;  /* 0x00008a0000047ab9 */ /* 0x000fe20000000800 */
[----:B------:R-:W-:-:S02]  /*376a0*/  ULDC UR10, c[0x0][0x228] ;  /* 0x00008a00000a7ab9 */ /* 0x000fc40000000800 */
[C---:B------:R-:W-:Y:S02]  /*376b0*/  IMAD.WIDE R6, R4.reuse, 0x2, R2 ;  /* 0x0000000204067825 */ /* 0x040fe400078e0202 */
[----:B------:R0:W-:Y:S01]  /*376c0*/  @P5 STG.E.U16 desc[UR8][R12.64], R14 ;  /* 0x0000000e0c005986 */ /* 0x0001e2000c101508 */
[----:B------:R-:W-:Y:S01]  /*376d0*/  ISETP.LT.AND P5, PT, R29, UR4, !P1 ;  /* 0x000000041d007c0c */ /* 0x000fe2000cfa1270 */
[----:B------:R-:W-:Y:S01]  /*376e0*/  ULDC UR4, c[0x0][0x22c] ;  /* 0x00008b0000047ab9 */ /* 0x000fe20000000800 */
[----:B------:R-:W-:Y:S01]  /*376f0*/  ISETP.LT.AND P1, PT, R11, UR6, !P1 ;  /* 0x000000060b007c0c */ /* 0x000fe2000cf21270 */
[----:B------:R-:W-:Y:S01]  /*37700*/  ULDC UR6, c[0x0][0x228] ;  /* 0x00008a0000067ab9 */ /* 0x000fe20000000800 */
[----:B0-----:R-:W-:-:S04]  /*37710*/  IMAD.WIDE R12, R4, 0x2, R24 ;  /* 0x00000002040c7825 */ /* 0x001fc800078e0218 */
[----:B------:R-:W-:Y:S01]  /*37720*/  VIADD R14, R4, UR26 ;  /* 0x0000001a040e7c36 */ /* 0x000fe20008000000 */
[----:B---3--:R-:W-:Y:S01]  /*37730*/  PRMT R5, R15, 0x7632, R5 ;  /* 0x000076320f057816 */ /* 0x008fe20000000005 */
[----:B------:R0:W-:Y:S01]  /*37740*/  @P3 STG.E.U16 desc[UR8][R6.64], R15 ;  /* 0x0000000f06003986 */ /* 0x0001e2000c101508 */
[----:B------:R-:W-:Y:S01]  /*37750*/  ISETP.LT.AND P3, PT, R29, UR6, !P4 ;  /* 0x000000061d007c0c */ /* 0x000fe2000e761270 */
[----:B------:R-:W-:Y:S02]  /*37760*/  ULDC UR6, c[0x0][0x228] ;  /* 0x00008a0000067ab9 */ /* 0x000fe40000000800 */
[----:B------:R1:W-:Y:S01]  /*37770*/  @P0 STG.E.U16 desc[UR8][R12.64], R5 ;  /* 0x000000050c000986 */ /* 0x0003e2000c101508 */
[----:B0-----:R-:W-:-:S04]  /*37780*/  IMAD.WIDE R6, R14, 0x2, R24 ;  /* 0x000000020e067825 */ /* 0x001fc800078e0218 */
[----:B-1----:R-:W-:Y:S01]  /*37790*/  IMAD.WIDE R4, R14, 0x2, R2 ;  /* 0x000000020e047825 */ /* 0x002fe200078e0202 */
[----:B--2---:R-:W-:-:S03]  /*377a0*/  PRMT R12, R18, 0x7632, R12 ;  /* 0x00007632120c7816 */ /* 0x004fc6000000000c */
        /* <DEDUP_REMOVED lines=8> */
[----:B----4-:R-:W-:Y:S01]  /*37830*/  PRMT R16, R23, 0x7632, R16 ;  /* 0x0000763217107816 */ /* 0x010fe20000000010 */
[C---:B------:R-:W-:Y:S01]  /*37840*/  VIADD R5, R10.reuse, 0x2d ;  /* 0x0000002d0a057836 */ /* 0x040fe20000000000 */
[----:B------:R-:W-:Y:S01]  /*37850*/  ISETP.LT.AND P1, PT, R29, UR6, !P6 ;  /* 0x000000061d007c0c */ /* 0x000fe2000f721270 */
[----:B------:R-:W-:Y:S01]  /*37860*/  VIADD R14, R10, 0x2e ;  /* 0x0000002e0a0e7836 */ /* 0x000fe20000000000 */
[----:B------:R-:W-:Y:S01]  /*37870*/  PRMT R13, R27, 0x7632, R13 ;  /* 0x000076321b0d7816 */ /* 0x000fe2000000000d */
        /* <DEDUP_REMOVED lines=11> */
[----:B-----5:R-:W-:Y:S01]  /*37930*/  PRMT R17, R21, 0x7632, R17 ;  /* 0x0000763215117816 */ /* 0x020fe20000000011 */
        /* <DEDUP_REMOVED lines=53> */
[C---:B------:R-:W-:Y:S01]  /*37c90*/  ISETP.LT.AND P3, PT, R29.reuse, UR4, !P6 ;  /* 0x000000041d007c0c */ /* 0x040fe2000f761270 */
[----:B------:R-:W-:Y:S01]  /*37ca0*/  VIADD R12, R4, UR26 ;  /* 0x0000001a040c7c36 */ /* 0x000fe20008000000 */
[----:B------:R-:W-:Y:S01]  /*37cb0*/  PRMT R14, R20, 0x7632, R14 ;  /* 0x00007632140e7816 */ /* 0x000fe2000000000e */
[----:B------:R-:W-:Y:S01]  /*37cc0*/  VIADD R13, R10, 0x33 ;  /* 0x000000330a0d7836 */ /* 0x000fe20000000000 */
[----:B------:R-:W-:Y:S01]  /*37cd0*/  ISETP.LT.AND P4, PT, R29, UR10, !P1 ;  /* 0x0000000a1d007c0c */ /* 0x000fe2000cf81270 */
[C---:B------:R-:W-:Y:S01]  /*37ce0*/  IMAD.WIDE R6, R12.reuse, 0x2, R2 ;  /* 0x000000020c067825 */ /* 0x040fe200078e0202 */
[----:B------:R-:W-:Y:S01]  /*37cf0*/  ISETP.LT.AND P6, PT, R11, UR6, !P6 ;  /* 0x000000060b007c0c */ /* 0x000fe2000f7c1270 */
[----:B------:R-:W-:Y:S01]  /*37d00*/  ULDC UR6, c[0x0][0x228] ;  /* 0x00008a0000067ab9 */ /* 0x000fe20000000800 */
[----:B------:R-:W-:Y:S01]  /*37d10*/  ULDC UR4, c[0x0][0x22c] ;  /* 0x00008b0000047ab9 */ /* 0x000fe20000000800 */
[----:B------:R-:W-:Y:S01]  /*37d20*/  IMAD.WIDE R4, R12, 0x2, R24 ;  /* 0x000000020c047825 */ /* 0x000fe200078e0218 */
[----:B------:R-:W-:-:S03]  /*37d30*/  ULDC UR10, c[0x0][0x228] ;  /* 0x00008a00000a7ab9 */ /* 0x000fc60000000800 */
[----:B------:R0:W-:Y:S04]  /*37d40*/  @P3 STG.E.U16 desc[UR8][R6.64], R20 ;  /* 0x0000001406003986 */ /* 0x0001e8000c101508 */
[----:B0-----:R-:W5:Y:S01]  /*37d50*/  LDL.LU R20, [R1+0x3c] ;  /* 0x00003c0001147983 */ /* 0x001f620000300800 */
[----:B------:R-:W-:Y:S01]  /*37d60*/  ISETP.LT.AND P1, PT, R11, UR6, !P1 ;  /* 0x000000060b007c0c */ /* 0x000fe2000cf21270 */
[----:B------:R-:W-:Y:S01]  /*37d70*/  VIADD R12, R12, UR26 ;  /* 0x0000001a0c0c7c36 */ /* 0x000fe20008000000 */
[----:B------:R-:W-:Y:S01]  /*37d80*/  ISETP.GE.AND P3, PT, R13, UR4, PT ;  /* 0x000000040d007c0c */ /* 0x000fe2000bf66270 */
[----:B------:R-:W-:Y:S01]  /*37d90*/  ULDC UR4, c[0x0][0x228] ;  /* 0x00008a0000047ab9 */ /* 0x000fe20000000800 */
[----:B------:R0:W-:Y:S01]  /*37da0*/  @P6 STG.E.U16 desc[UR8][R4.64], R14 ;  /* 0x0000000e04006986 */ /* 0x0001e2000c101508 */
[----:B------:R-:W-:Y:S01]  /*37db0*/  ULDC UR6, c[0x0][0x228] ;  /* 0x00008a0000067ab9 */ /* 0x000fe20000000800 */
[----:B------:R-:W-:Y:S01]  /*37dc0*/  ISETP.LT.AND P6, PT, R29, UR4, !P0 ;  /* 0x000000041d007c0c */ /* 0x000fe2000c7c1270 */
[C---:B------:R-:W-:Y:S01]  /*37dd0*/  IMAD.WIDE R6, R12.reuse, 0x2, R24 ;  /* 0x000000020c067825 */ /* 0x040fe200078e0218 */
[----:B------:R-:W-:Y:S01]  /*37de0*/  ISETP.LT.AND P0, PT, R11, UR6, !P0 ;  /* 0x000000060b007c0c */ /* 0x000fe2000c701270 */
[----:B------:R-:W-:Y:S01]  /*37df0*/  ULDC UR6, c[0x0][0x228] ;  /* 0x00008a0000067ab9 */ /* 0x000fe20000000800 */
[----:B------:R-:W-:Y:S01]  /*37e00*/  ULDC UR4, c[0x0][0x22c] ;  /* 0x00008b0000047ab9 */ /* 0x000fe20000000800 */
[----:B0-----:R-:W-:-:S04]  /*37e10*/  IMAD.WIDE R4, R12, 0x2, R2 ;  /* 0x000000020c047825 */ /* 0x001fc800078e0202 */
        /* <DEDUP_REMOVED lines=114> */
[----:B------:R0:W-:Y:S04]  /*38540*/  @P4 STG.E.U16 desc[UR8][R6.64], R15 ;  /* 0x0000000f06004986 */ /* 0x0001e8000c101508 */
[----:B------:R1:W-:Y:S01]  /*38550*/  @P0 STG.E.U16 desc[UR8][R12.64], R5 ;  /* 0x000000050c000986 */ /* 0x0003e2000c101508 */
[----:B------:R-:W-:Y:S01]  /*38560*/  ISETP.LT.AND P0, PT, R29, UR6, !P6 ;  /* 0x000000061d007c0c */ /* 0x000fe2000f701270 */
[----:B------:R-:W-:Y:S01]  /*38570*/  ULDC UR6, c[0x0][0x228] ;  /* 0x00008a0000067ab9 */ /* 0x000fe20000000800 */
        /* <DEDUP_REMOVED lines=74> */
[----:B------:R-:W5:Y:S01]  /*38a20*/  LDL.LU R28, [R1+0x64] ;  /* 0x00006400011c7983 */ /* 0x000f620000300800 */
[----:B------:R-:W-:-:S03]  /*38a30*/  VIADD R16, R10, 0x42 ;  /* 0x000000420a107836 */ /* 0x000fc60000000000 */
[----:B------:R-:W5:Y:S02]  /*38a40*/  LDL.LU R23, [R1+0x98] ;  /* 0x0000980001177983 */ /* 0x000f640000300800 */
[----:B------:R-:W-:Y:S01]  /*38a50*/  ISETP.GE.AND P3, PT, R16, UR4, PT ;  /* 0x0000000410007c0c */ /* 0x000fe2000bf66270 */
[----:B------:R-:W-:Y:S01]  /*38a60*/  ULDC UR4, c[0x0][0x228] ;  /* 0x00008a0000047ab9 */ /* 0x000fe20000000800 */
[----:B------:R-:W5:Y:S01]  /*38a70*/  LDL.LU R22, [R1+0x68] ;  /* 0x0000680001167983 */ /* 0x000f620000300800 */
        /* <DEDUP_REMOVED lines=12> */
[----:B0-----:R-:W5:Y:S04]  /*38b40*/  LDL.LU R20, [R1+0x9c] ;  /* 0x00009c0001147983 */ /* 0x001f680000300800 */
[----:B------:R-:W5:Y:S01]  /*38b50*/  LDL.LU R21, [R1+0x6c] ;  /* 0x00006c0001157983 */ /* 0x000f620000300800 */
        /* <DEDUP_REMOVED lines=12> */
[----:B------:R-:W-:Y:S02]  /*38c20*/  VIADD R12, R12, UR26 ;  /* 0x0000001a0c0c7c36 */ /* 0x000fe40008000000 */
[----:B------:R-:W-:Y:S01]  /*38c30*/  VIADD R17, R10, 0x4a ;  /* 0x0000004a0a117836 */ /* 0x000fe20000000000 */
        /* <DEDUP_REMOVED lines=14> */
[----:B------:R-:W-:Y:S01]  /*38d20*/  VIADD R15, R10, 0x46 ;  /* 0x000000460a0f7836 */ /* 0x000fe20000000000 */
[----:B------:R-:W-:Y:S01]  /*38d30*/  ISETP.LT.AND P4, PT, R11, UR4, !P3 ;  /* 0x000000040b007c0c */ /* 0x000fe2000df81270 */
[----:B------:R-:W-:Y:S01]  /*38d40*/  ULDC UR4, c[0x0][0x22c] ;  /* 0x00008b0000047ab9 */ /* 0x000fe20000000800 */
[----:B------:R-:W-:Y:S01]  /*38d50*/  ISETP.LT.AND P5, PT, R29, UR6, !P0 ;  /* 0x000000061d007c0c */ /* 0x000fe2000c7a1270 */
[C---:B------:R-:W-:Y:S01]  /*38d60*/  VIADD R13, R12.reuse, UR26 ;  /* 0x0000001a0c0d7c36 */ /* 0x040fe20008000000 */
[----:B------:R-:W-:Y:S01]  /*38d70*/  ULDC UR6, c[0x0][0x228] ;  /* 0x00008a0000067ab9 */ /* 0x000fe20000000800 */
[----:B0-----:R-:W-:-:S04]  /*38d80*/  IMAD.WIDE R4, R12, 0x2, R2 ;  /* 0x000000020c047825 */ /* 0x001fc800078e0202 */
[----:B-1----:R-:W-:Y:S01]  /*38d90*/  VIADD R6, R10, 0x45 ;  /* 0x000000450a067836 */ /* 0x002fe20000000000 */
[----:B----4-:R0:W-:Y:S04]  /*38da0*/  @P6 STG.E.U16 desc[UR8][R4.64], R27 ;  /* 0x0000001b04006986 */ /* 0x0101e8000c101508 */
[----:B------:R-:W-:Y:S01]  /*38db0*/  ISETP.GE.AND P3, PT, R6, UR4, PT ;  /* 0x0000000406007c0c */ /* 0x000fe2000bf66270 */
[----:B------:R-:W-:Y:S02]  /*38dc0*/  ULDC UR4, c[0x0][0x22c] ;  /* 0x00008b0000047ab9 */ /* 0x000fe40000000800 */
[----:B------:R-:W-:Y:S01]  /*38dd0*/  ISETP.GE.AND P6, PT, R15, UR4, PT ;  /* 0x000000040f007c0c */ /* 0x000fe2000bfc6270 */
[----:B------:R-:W-:Y:S01]  /*38de0*/  ULDC UR4, c[0x0][0x228] ;  /* 0x00008a0000047ab9 */ /* 0x000fe20000000800 */
[----:B------:R-:W-:-:S02]  /*38df0*/  PRMT R14, R27, 0x7632, R14 ;  /* 0x000076321b0e7816 */ /* 0x000fc4000000000e */
[----:B------:R-:W-:Y:S01]  /*38e00*/  ISETP.LT.AND P0, PT, R11, UR4, !P0 ;  /* 0x000000040b007c0c */ /* 0x000fe2000c701270 */
[----:B0-----:R-:W-:Y:S01]  /*38e10*/  IMAD.WIDE R4, R12, 0x2, R24 ;  /* 0x000000020c047825 */ /* 0x001fe200078e0218 */
[----:B------:R-:W-:-:S03]  /*38e20*/  ULDC UR4, c[0x0][0x22c] ;  /* 0x00008b0000047ab9 */ /* 0x000fc60000000800 */
[----:B------:R-:W-:Y:S01]  /*38e30*/  IMAD.WIDE R6, R13, 0x2, R2 ;  /* 0x000000020d067825 */ /* 0x000fe200078e0202 */
[----:B------:R0:W-:Y:S01]  /*38e40*/  @P4 STG.E.U16 desc[UR8][R4.64], R14 ;  /* 0x0000000e04004986 */ /* 0x0001e2000c101508 */
[----:B------:R-:W-:Y:S01]  /*38e50*/  ISETP.LT.AND P4, PT, R29, UR6, !P1 ;  /* 0x000000061d007c0c */ /* 0x000fe2000cf81270 */
[----:B------:R-:W-:Y:S02]  /*38e60*/  ULDC UR6, c[0x0][0x228] ;  /* 0x00008a0000067ab9 */ /* 0x000fe40000000800 */
[----:B-----5:R1:W-:Y:S01]  /*38e70*/  @P5 STG.E.U16 desc[UR8][R6.64], R28 ;  /* 0x0000001c06005986 */ /* 0x0203e2000c101508 */
[----:B------:R-:W-:Y:S01]  /*38e80*/  ISETP.LT.AND P1, PT, R11, UR10, !P1 ;  /* 0x0000000a0b007c0c */ /* 0x000fe2000cf21270 */
[C---:B------:R-:W-:Y:S01]  /*38e90*/  VIADD R12, R10.reuse, 0x47 ;  /* 0x000000470a0c7836 */ /* 0x040fe20000000000 */
[----:B------:R-:W-:Y:S01]  /*38ea0*/  ISETP.LT.AND P5, PT, R29, UR12, !P3 ;  /* 0x0000000c1d007c0c */ /* 0x000fe2000dfa1270 */
[----:B------:R-:W-:Y:S01]  /*38eb0*/  VIADD R15, R10, 0x48 ;  /* 0x000000480a0f7836 */ /* 0x000fe20000000000 */
[----:B------:R-:W-:Y:S01]  /*38ec0*/  PRMT R16, R23, 0x7632, R16 ;  /* 0x0000763217107816 */ /* 0x000fe20000000010 */
[----:B------:R-:W-:Y:S01]  /*38ed0*/  ULDC UR10, c[0x0][0x228] ;  /* 0x00008a00000a7ab9 */ /* 0x000fe20000000800 */
[----:B------:R-:W-:Y:S01]  /*38ee0*/  ULDC UR12, c[0x0][0x228] ;  /* 0x00008a00000c7ab9 */ /* 0x000fe20000000800 */
[----:B0-----:R-:W-:Y:S01]  /*38ef0*/  IMAD.WIDE R4, R13, 0x2, R24 ;  /* 0x000000020d047825 */ /* 0x001fe200078e0218 */
[----:B-1----:R-:W-:-:S03]  /*38f00*/  PRMT R7, R28, 0x7632, R7 ;  /* 0x000076321c077816 */ /* 0x002fc60000000007 */
[----:B------:R-:W-:Y:S02]  /*38f10*/  VIADD R6, R13, UR26 ;  /* 0x0000001a0d067c36 */ /* 0x000fe40008000000 */
[----:B------:R0:W-:Y:S02]  /*38f20*/  @P0 STG.E.U16 desc[UR8][R4.64], R7 ;  /* 0x0000000704000986 */ /* 0x0001e4000c101508 */
[----:B------:R-:W-:Y:S01]  /*38f30*/  VIADD R14, R6, UR26 ;  /* 0x0000001a060e7c36 */ /* 0x000fe20008000000 */
[----:B------:R-:W-:Y:S01]  /*38f40*/  ISETP.GE.AND P0, PT, R12, UR4, PT ;  /* 0x000000040c007c0c */ /* 0x000fe2000bf06270 */
[----:B------:R-:W-:Y:S02]  /*38f50*/  ULDC UR4, c[0x0][0x22c] ;  /* 0x00008b0000047ab9 */ /* 0x000fe40000000800 */
[----:B------:R-:W-:-:S04]  /*38f60*/  IMAD.WIDE R12, R14, 0x2, R2 ;  /* 0x000000020e0c7825 */ /* 0x000fc800078e0202 */
[----:B0-----:R-:W-:-:S04]  /*38f70*/  IMAD.WIDE R4, R6, 0x2, R2 ;  /* 0x0000000206047825 */ /* 0x001fc800078e0202 */
[----:B------:R-:W-:Y:S01]  /*38f80*/  IMAD.WIDE R6, R6, 0x2, R24 ;  /* 0x0000000206067825 */ /* 0x000fe200078e0218 */
[----:B------:R0:W-:Y:S01]  /*38f90*/  @P4 STG.E.U16 desc[UR8][R4.64], R23 ;  /* 0x0000001704004986 */ /* 0x0001e2000c101508 */
[----:B------:R-:W-:Y:S01]  /*38fa0*/  ISETP.GE.AND P4, PT, R15, UR4, PT ;  /* 0x000000040f007c0c */ /* 0x000fe2000bf86270 */
[----:B------:R-:W-:Y:S02]  /*38fb0*/  ULDC UR4, c[0x0][0x228] ;  /* 0x00008a0000047ab9 */ /* 0x000fe40000000800 */
[----:B------:R-:W-:Y:S01]  /*38fc0*/  ISETP.LT.AND P3, PT, R11, UR4, !P3 ;  /* 0x000000040b007c0c */ /* 0x000fe2000df61270 */
[----:B------:R1:W-:Y:S01]  /*38fd0*/  @P1 STG.E.U16 desc[UR8][R6.64], R16 ;  /* 0x0000001006001986 */ /* 0x0003e2000c101508 */
        /* <DEDUP_REMOVED lines=8> */
[----:B-1----:R-:W-:Y:S01]  /*39060*/  PRMT R16, R22, 0x7632, R16 ;  /* 0x0000763216107816 */ /* 0x002fe20000000010 */
[----:B------:R-:W-:Y:S01]  /*39070*/  ULDC UR4, c[0x0][0x22c] ;  /* 0x00008b0000047ab9 */ /* 0x000fe20000000800 */
[----:B------:R-:W-:Y:S01]  /*39080*/  ISETP.LT.AND P6, PT, R11, UR10, !P6 ;  /* 0x0000000a0b007c0c */ /* 0x000fe2000f7c1270 */
[----:B------:R-:W-:Y:S01]  /*39090*/  IMAD.WIDE R6, R15, 0x2, R2 ;  /* 0x000000020f067825 */ /* 0x000fe200078e0202 */
[----:B------:R-:W-:Y:S01]  /*390a0*/  PRMT R14, R20, 0x7632, R14 ;  /* 0x00007632140e7816 */ /* 0x000fe2000000000e */
[----:B------:R0:W-:Y:S01]  /*390b0*/  @P3 STG.E.U16 desc[UR8][R4.64], R16 ;  /* 0x0000001004003986 */ /* 0x0001e2000c101508 */
[----:B------:R-:W-:Y:S01]  /*390c0*/  ISETP.GE.AND P3, PT, R17, UR4, PT ;  /* 0x0000000411007c0c */ /* 0x000fe2000bf66270 */
[----:B------:R-:W-:Y:S01]  /*390d0*/  ULDC UR4, c[0x0][0x228] ;  /* 0x00008a0000047ab9 */ /* 0x000fe20000000800 */
[----:B--2---:R-:W-:Y:S01]  /*390e0*/  IMAD.WIDE R12, R15, 0x2, R24 ;  /* 0x000000020f0c7825 */ /* 0x004fe200078e0218 */
[----:B------:R1:W-:Y:S01]  /*390f0*/  @P5 STG.E.U16 desc[UR8][R6.64], R20 ;  /* 0x0000001406005986 */ /* 0x0003e2000c101508 */
[----:B------:R-:W-:Y:S01]  /*39100*/  ISETP.LT.AND P5, PT, R29, UR4, !P0 ;  /* 0x000000041d007c0c */ /* 0x000fe2000c7a1270 */
[----:B------:R-:W-:Y:S01]  /*39110*/  ULDC UR10, c[0x0][0x228] ;  /* 0x00008a00000a7ab9 */ /* 0x000fe20000000800 */
[----:B------:R-:W-:Y:S01]  /*39120*/  ISETP.LT.AND P0, PT, R11, UR6, !P0 ;  /* 0x000000060b007c0c */ /* 0x000fe2000c701270 */
[----:B------:R-:W-:Y:S01]  /*39130*/  ULDC UR6, c[0x0][0x228] ;  /* 0x00008a0000067ab9 */ /* 0x000fe20000000800 */
[----:B------:R-:W-:Y:S01]  /*39140*/  ULDC UR4, c[0x0][0x22c] ;  /* 0x00008b0000047ab9 */ /* 0x000fe20000000800 */
[----:B0-----:R-:W-:Y:S01]  /*39150*/  VIADD R4, R15, UR26 ;  /* 0x0000001a0f047c36 */ /* 0x001fe20008000000 */
[----:B------:R0:W-:Y:S03]  /*39160*/  @P6 STG.E.U16 desc[UR8][R12.64], R14 ;  /* 0x0000000e0c006986 */ /* 0x0001e6000c101508 */
[C---:B-1----:R-:W-:Y:S01]  /*39170*/  IMAD.WIDE R6, R4.reuse, 0x2, R2 ;  /* 0x0000000204067825 */ /* 0x042fe200078e0202 */
[----:B------:R-:W2:Y:S04]  /*39180*/  LDL.LU R20, [R1+0xd0] ;  /* 0x0000d00001147983 */ /* 0x000ea80000300800 */
[----:B------:R-:W3:Y:S01]  /*39190*/  LDL.LU R15, [R1+0xc4] ;  /* 0x0000c400010f7983 */ /* 0x000ee20000300800 */
[----:B0-----:R-:W-:Y:S01]  /*391a0*/  PRMT R14, R21, 0x7632, R14 ;  /* 0x00007632150e7816 */ /* 0x001fe2000000000e */
[----:B------:R-:W-:-:S02]  /*391b0*/  IMAD.WIDE R12, R4, 0x2, R24 ;  /* 0x00000002040c7825 */ /* 0x000fc400078e0218 */
[----:B------:R-:W4:Y:S04]  /*391c0*/  LDL.LU R18, [R1+0xd4] ;  /* 0x0000d40001127983 */ /* 0x000f280000300800 */
[----:B------:R-:W5:Y:S04]  /*391d0*/  LDL.LU R27, [R1+0xc8] ;  /* 0x0000c800011b7983 */ /* 0x000f680000300800 */
[----:B------:R-:W4:Y:S04]  /*391e0*/  LDL.LU R28, [R1+0xd8] ;  /* 0x0000d800011c7983 */ /* 0x000f280000300800 */
[----:B------:R-:W4:Y:S04]  /*391f0*/  LDL.LU R23, [R1+0xcc] ;  /* 0x0000cc0001177983 */ /* 0x000f280000300800 */
[----:B------:R0:W-:Y:S04]  /*39200*/  @P5 STG.E.U16 desc[UR8][R6.64], R21 ;  /* 0x0000001506005986 */ /* 0x0001e8000c101508 */
[----:B------:R-:W4:Y:S04]  /*39210*/  LDL.LU R22, [R1+0xdc] ;  /* 0x0000dc0001167983 */ /* 0x000f280000300800 */
[----:B------:R1:W-:Y:S04]  /*39220*/  @P0 STG.E.U16 desc[UR8][R12.64], R14 ;  /* 0x0000000e0c000986 */ /* 0x0003e8000c101508 */
[----:B0-----:R-:W4:Y:S04]  /*39230*/  LDL.LU R21, [R1+0xe0] ;  /* 0x0000e00001157983 */ /* 0x001f280000300800 */
[----:B-1----:R-:W2:Y:S01]  /*39240*/  LDL.LU R14, [R1+0xc0] ;  /* 0x0000c000010e7983 */ /* 0x002ea20000300800 */
[----:B------:R-:W-:Y:S01]  /*39250*/  ISETP.LT.AND P6, PT, R29, UR10, !P4 ;  /* 0x0000000a1d007c0c */ /* 0x000fe2000e7c1270 */
[----:B------:R-:W-:Y:S01]  /*39260*/  VIADD R5, R10, 0x4b ;  /* 0x0000004b0a057836 */ /* 0x000fe20000000000 */
[----:B------:R-:W-:Y:S01]  /*39270*/  ISETP.LT.AND P4, PT, R11, UR6, !P4 ;  /* 0x000000060b007c0c */ /* 0x000fe2000e781270 */
[----:B------:R-:W-:Y:S01]  /*39280*/  VIADD R4, R4, UR26 ;  /* 0x0000001a04047c36 */ /* 0x000fe20008000000 */
[----:B------:R-:W-:Y:S01]  /*39290*/  ULDC UR6, c[0x0][0x228] ;  /* 0x00008a0000067ab9 */ /* 0x000fe20000000800 */
[----:B------:R-:W-:Y:S01]  /*392a0*/  ULDC UR10, c[0x0][0x228] ;  /* 0x00008a00000a7ab9 */ /* 0x000fe20000000800 */
[----:B------:R-:W-:Y:S01]  /*392b0*/  ISETP.GE.AND P5, PT, R5, UR4, PT ;  /* 0x0000000405007c0c */ /* 0x000fe2000bfa6270 */
[----:B------:R-:W-:Y:S01]  /*392c0*/  ULDC UR4, c[0x0][0x228] ;  /* 0x00008a0000047ab9 */ /* 0x000fe20000000800 */
[----:B------:R-:W-:Y:S01]  /*392d0*/  IMAD.WIDE R6, R4, 0x2, R2 ;  /* 0x0000000204067825 */ /* 0x000fe200078e0202 */
[----:B------:R-:W-:Y:S01]  /*392e0*/  ISETP.LT.AND P0, PT, R29, UR4, !P1 ;  /* 0x000000041d007c0c */ /* 0x000fe2000cf01270 */
[----:B------:R-:W-:-:S02]  /*392f0*/  ULDC UR4, c[0x0][0x22c] ;  /* 0x00008b0000047ab9 */ /* 0x000fc40000000800 */
[----:B------:R-:W-:Y:S01]  /*39300*/  IMAD.WIDE R12, R4, 0x2, R24 ;  /* 0x00000002040c7825 */ /* 0x000fe200078e0218 */
[----:B------:R-:W-:Y:S01]  /*39310*/  ISETP.LT.AND P1, PT, R11, UR6, !P1 ;  /* 0x000000060b007c0c */ /* 0x000fe2000cf21270 */
[----:B------:R-:W-:Y:S01]  /*39320*/  ULDC UR6, c[0x0][0x228] ;  /* 0x00008a0000067ab9 */ /* 0x000fe20000000800 */
[----:B--2---:R-:W-:Y:S01]  /*39330*/  PRMT R5, R14, 0x7632, R5 ;  /* 0x000076320e057816 */ /* 0x004fe20000000005 */
[----:B------:R0:W-:Y:S01]  /*39340*/  @P6 STG.E.U16 desc[UR8][R6.64], R14 ;  /* 0x0000000e06006986 */ /* 0x0001e2000c101508 */
[----:B------:R-:W-:Y:S01]  /*39350*/  ISETP.LT.AND P6, PT, R29, UR6, !P3 ;  /* 0x000000061d007c0c */ /* 0x000fe2000dfc1270 */
[----:B------:R-:W-:Y:S02]  /*39360*/  ULDC UR6, c[0x0][0x228] ;  /* 0x00008a0000067ab9 */ /* 0x000fe40000000800 */
[----:B------:R1:W-:Y:S01]  /*39370*/  @P4 STG.E.U16 desc[UR8][R12.64], R5 ;  /* 0x000000050c004986 */ /* 0x0003e2000c101508 */
[----:B0-----:R-:W-:-:S04]  /*39380*/  VIADD R14, R4, UR26 ;  /* 0x0000001a040e7c36 */ /* 0x001fc80008000000 */
[----:B-1----:R-:W-:Y:S01]  /*39390*/  IMAD.WIDE R4, R14, 0x2, R2 ;  /* 0x000000020e047825 */ /* 0x002fe200078e0202 */
[----:B------:R-:W-:-:S03]  /*393a0*/  PRMT R12, R20, 0x7632, R12 ;  /* 0x00007632140c7816 */ /* 0x000fc6000000000c */
[----:B------:R-:W-:Y:S01]  /*393b0*/  VIADD R13, R10, 0x4c ;  /* 0x0000004c0a0d7836 */ /* 0x000fe20000000000 */
[----:B------:R0:W-:Y:S01]  /*393c0*/  @P0 STG.E.U16 desc[UR8][R4.64], R20 ;  /* 0x0000001404000986 */ /* 0x0001e2000c101508 */
[----:B------:R-:W-:-:S03]  /*393d0*/  IMAD.WIDE R6, R14, 0x2, R24 ;  /* 0x000000020e067825 */ /* 0x000fc600078e0218 */
        /* <DEDUP_REMOVED lines=38> */
[----:B------:R-:W-:Y:S01]  /*39640*/  VIADD R7, R10, 0x50 ;  /* 0x000000500a077836 */ /* 0x000fe20000000000 */
[----:B------:R-:W-:Y:S01]  /*39650*/  ULDC UR4, c[0x0][0x22c] ;  /* 0x00008b0000047ab9 */ /* 0x000fe20000000800 */
[----:B------:R-:W-:Y:S01]  /*39660*/  ULDC UR12, c[0x0][0x228] ;  /* 0x00008a00000c7ab9 */ /* 0x000fe20000000800 */
[----:B0-----:R-:W-:-:S04]  /*39670*/  IMAD.WIDE R4, R12, 0x2, R2 ;  /* 0x000000020c047825 */ /* 0x001fc800078e0202 */
[C---:B------:R-:W-:Y:S01]  /*39680*/  VIADD R6, R12.reuse, UR26 ;  /* 0x0000001a0c067c36 */ /* 0x040fe20008000000 */
[----:B------:R0:W-:Y:S01]  /*39690*/  @P1 STG.E.U16 desc[UR8][R4.64], R27 ;  /* 0x0000001b04001986 */ /* 0x0001e2000c101508 */
[----:B------:R-:W-:Y:S01]  /*396a0*/  IMAD.WIDE R12, R12, 0x2, R24 ;  /* 0x000000020c0c7825 */ /* 0x000fe200078e0218 */
[----:B------:R-:W-:Y:S01]  /*396b0*/  ISETP.GE.AND P1, PT, R7, UR4, PT ;  /* 0x0000000407007c0c */ /* 0x000fe2000bf26270 */
[----:B------:R-:W-:Y:S02]  /*396c0*/  ULDC UR4, c[0x0][0x228] ;  /* 0x00008a0000047ab9 */ /* 0x000fe40000000800 */
[----:B------:R-:W-:Y:S01]  /*396d0*/  IMAD.WIDE R14, R6, 0x2, R2 ;  /* 0x00000002060e7825 */ /* 0x000fe200078e0202 */
[----:B------:R1:W-:Y:S01]  /*396e0*/  @P4 STG.E.U16 desc[UR8][R12.64], R16 ;  /* 0x000000100c004986 */ /* 0x0003e2000c101508 */
[----:B------:R-:W-:Y:S01]  /*396f0*/  ISETP.LT.AND P0, PT, R11, UR4, !P0 ;  /* 0x000000040b007c0c */ /* 0x000fe2000c701270 */
[----:B------:R-:W-:Y:S01]  /*39700*/  ULDC UR4, c[0x0][0x22c] ;  /* 0x00008b0000047ab9 */ /* 0x000fe20000000800 */
[----:B------:R-:W-:Y:S01]  /*39710*/  ISETP.LT.AND P4, PT, R29, UR6, !P6 ;  /* 0x000000061d007c0c */ /* 0x000fe2000f781270 */
[----:B0-----:R-:W-:Y:S01]  /*39720*/  VIADD R4, R10, 0x51 ;  /* 0x000000510a047836 */ /* 0x001fe20000000000 */
[----:B------:R-:W-:Y:S01]  /*39730*/  ISETP.LT.AND P6, PT, R11, UR10, !P6 ;  /* 0x0000000a0b007c0c */ /* 0x000fe2000f7c1270 */
[----:B------:R0:W-:Y:S01]  /*39740*/  @P3 STG.E.U16 desc[UR8][R14.64], R28 ;  /* 0x0000001c0e003986 */ /* 0x0001e2000c101508 */
[----:B------:R-:W-:Y:S01]  /*39750*/  PRMT R5, R28, 0x7632, R5 ;  /* 0x000076321c057816 */ /* 0x000fe20000000005 */
[----:B------:R-:W-:Y:S01]  /*39760*/  ULDC UR6, c[0x0][0x228] ;  /* 0x00008a0000067ab9 */ /* 0x000fe20000000800 */
[----:B------:R-:W-:Y:S01]  /*39770*/  ISETP.GE.AND P3, PT, R4, UR4, PT ;  /* 0x0000000404007c0c */ /* 0x000fe2000bf66270 */
[C---:B------:R-:W-:Y:S01]  /*39780*/  VIADD R4, R6.reuse, UR26 ;  /* 0x0000001a06047c36 */ /* 0x040fe20008000000 */
[----:B------:R-:W-:Y:S01]  /*39790*/  ULDC UR4, c[0x0][0x22c] ;  /* 0x00008b0000047ab9 */ /* 0x000fe20000000800 */
[----:B------:R-:W-:Y:S01]  /*397a0*/  IMAD.WIDE R6, R6, 0x2, R24 ;  /* 0x0000000206067825 */ /* 0x000fe200078e0218 */
[----:B------:R-:W-:-:S03]  /*397b0*/  ULDC UR10, c[0x0][0x228] ;  /* 0x00008a00000a7ab9 */ /* 0x000fc60000000800 */
[C---:B-1----:R-:W-:Y:S01]  /*397c0*/  IMAD.WIDE R12, R4.reuse, 0x2, R2 ;  /* 0x00000002040c7825 */ /* 0x042fe200078e0202 */
[----:B------:R-:W-:Y:S03]  /*397d0*/  @P0 STG.E.U16 desc[UR8][R6.64], R5 ;  /* 0x0000000506000986 */ /* 0x000fe6000c101508 */
[----:B0-----:R-:W-:Y:S01]  /*397e0*/  IMAD.WIDE R14, R4, 0x2, R24 ;  /* 0x00000002040e7825 */ /* 0x001fe200078e0218 */
[----:B------:R-:W-:Y:S04]  /*397f0*/  @P4 STG.E.U16 desc[UR8][R12.64], R23 ;  /* 0x000000170c004986 */ /* 0x000fe8000c101508 */
[----:B------:R0:W-:Y:S04]  /*39800*/  @P6 STG.E.U16 desc[UR8][R14.64], R17 ;  /* 0x000000110e006986 */ /* 0x0001e8000c101508 */
[----:B0-----:R-:W3:Y:S04]  /*39810*/  LDL.LU R17, [R1+0xb0] ;  /* 0x0000b00001117983 */ /* 0x001ee80000300800 */
[----:B------:R-:W4:Y:S04]  /*39820*/  LDL.LU R15, [R1+0xe4] ;  /* 0x0000e400010f7983 */ /* 0x000f280000300800 */
[----:B------:R-:W5:Y:S01]  /*39830*/  LDL.LU R18, [R1+0xb4] ;  /* 0x0000b40001127983 */ /* 0x000f620000300800 */
[----:B------:R-:W-:-:S03]  /*39840*/  VIADD R16, R10, 0x52 ;  /* 0x000000520a107836 */ /* 0x000fc60000000000 */
[----:B------:R-:W2:Y:S02]  /*39850*/  LDL.LU R27, [R1+0xe8] ;  /* 0x0000e800011b7983 */ /* 0x000ea40000300800 */
[----:B------:R-:W-:Y:S01]  /*39860*/  ISETP.GE.AND P0, PT, R16, UR4, PT ;  /* 0x0000000410007c0c */ /* 0x000fe2000bf06270 */
[----:B------:R-:W-:Y:S01]  /*39870*/  ULDC UR4, c[0x0][0x228] ;  /* 0x00008a0000047ab9 */ /* 0x000fe20000000800 */
[----:B------:R-:W2:Y:S01]  /*39880*/  LDL.LU R28, [R1+0xb8] ;  /* 0x0000b800011c7983 */ /* 0x000ea20000300800 */
        /* <DEDUP_REMOVED lines=12> */
[----:B0-----:R-:W2:Y:S04]  /*39950*/  LDL.LU R22, [R1+0xec] ;  /* 0x0000ec0001167983 */ /* 0x001ea80000300800 */
[----:B------:R-:W2:Y:S01]  /*39960*/  LDL.LU R23, [R1+0xbc] ;  /* 0x0000bc0001177983 */ /* 0x000ea20000300800 */
[----:B------:R-:W-:Y:S01]  /*39970*/  ISETP.LT.AND P1, PT, R11, UR6, !P1 ;  /* 0x000000060b007c0c */ /* 0x000fe2000cf21270 */
[----:B------:R-:W-:Y:S01]  /*39980*/  VIADD R12, R12, UR26 ;  /* 0x0000001a0c0c7c36 */ /* 0x000fe20008000000 */
[----:B------:R-:W-:Y:S01]  /*39990*/  ISETP.GE.AND P4, PT, R13, UR4, PT ;  /* 0x000000040d007c0c */ /* 0x000fe2000bf86270 */
[----:B------:R-:W-:Y:S01]  /*399a0*/  ULDC UR4, c[0x0][0x228] ;  /* 0x00008a0000047ab9 */ /* 0x000fe20000000800 */
[----:B------:R0:W-:Y:S01]  /*399b0*/  @P5 STG.E.U16 desc[UR8][R4.64], R14 ;  /* 0x0000000e04005986 */ /* 0x0001e2000c101508 */
[----:B------:R-:W-:Y:S01]  /*399c0*/  ISETP.LT.AND P5, PT, R29, UR4, !P3 ;  /* 0x000000041d007c0c */ /* 0x000fe2000dfa1270 */
[----:B------:R-:W-:Y:S01]  /*399d0*/  ULDC UR6, c[0x0][0x228] ;  /* 0x00008a0000067ab9 */ /* 0x000fe20000000800 */
[----:B------:R-:W-:Y:S01]  /*399e0*/  PRMT R13, R21, 0x7632, R13 ;  /* 0x00007632150d7816 */ /* 0x000fe2000000000d */
[C---:B------:R-:W-:Y:S01]  /*399f0*/  IMAD.WIDE R6, R12.reuse, 0x2, R24 ;  /* 0x000000020c067825 */ /* 0x040fe200078e0218 */
[----:B------:R-:W-:Y:S01]  /*39a00*/  ISETP.LT.AND P3, PT, R11, UR6, !P3 ;  /* 0x000000060b007c0c */ /* 0x000fe2000df61270 */
[----:B------:R-:W-:Y:S01]  /*39a10*/  ULDC UR6, c[0x0][0x228] ;  /* 0x00008a0000067ab9 */ /* 0x000fe20000000800 */
[----:B------:R-:W-:Y:S01]  /*39a20*/  ULDC UR4, c[0x0][0x22c] ;  /* 0x00008b0000047ab9 */ /* 0x000fe20000000800 */
[----:B0-----:R-:W-:-:S04]  /*39a30*/  IMAD.WIDE R4, R12, 0x2, R2 ;  /* 0x000000020c047825 */ /* 0x001fc800078e0202 */
[----:B------:R-:W-:Y:S01]  /*39a40*/  VIADD R12, R12, UR26 ;  /* 0x0000001a0c0c7c36 */ /* 0x000fe20008000000 */
[----:B------:R0:W-:Y:S01]  /*39a50*/  @P6 STG.E.U16 desc[UR8][R4.64], R21 ;  /* 0x0000001504006986 */ /* 0x0001e2000c101508 */
[----:B------:R-:W-:Y:S01]  /*39a60*/  ISETP.LT.AND P6, PT, R29, UR6, !P0 ;  /* 0x000000061d007c0c */ /* 0x000fe2000c7c1270 */
[----:B------:R-:W-:Y:S02]  /*39a70*/  ULDC UR6, c[0x0][0x228] ;  /* 0x00008a0000067ab9 */ /* 0x000fe40000000800 */
[----:B------:R1:W-:Y:S01]  /*39a80*/  @P1 STG.E.U16 desc[UR8][R6.64], R13 ;  /* 0x0000000d06001986 */ /* 0x0003e2000c101508 */
[----:B0-----:R-:W-:-:S03]  /*39a90*/  IMAD.WIDE R4, R12, 0x2, R2 ;  /* 0x000000020c047825 */ /* 0x001fc600078e0202 */
[----:B------:R-:W2:Y:S01]  /*39aa0*/  LDL.LU R21, [R1+0xf00] ;  /* 0x000f000001157983 */ /* 0x000ea20000300800 */
[----:B-1----:R-:W-:-:S04]  /*39ab0*/  IMAD.WIDE R6, R12, 0x2, R24 ;  /* 0x000000020c067825 */ /* 0x002fc800078e0218 */
[----:B------:R-:W-:Y:S02]  /*39ac0*/  VIADD R12, R12, UR26 ;  /* 0x0000001a0c0c7c36 */ /* 0x000fe40008000000 */
[----:B------:R-:W-:-:S05]  /*39ad0*/  VIADD R13, R10, 0x54 ;  /* 0x000000540a0d7836 */ /* 0x000fca0000000000 */
[----:B------:R-:W-:Y:S01]  /*39ae0*/  ISETP.GE.AND P1, PT, R13, UR4, PT ;  /* 0x000000040d007c0c */ /* 0x000fe2000bf26270 */
[----:B------:R-:W-:Y:S01]  /*39af0*/  ULDC UR4, c[0x0][0x228] ;  /* 0x00008a0000047ab9 */ /* 0x000fe20000000800 */
[C---:B------:R-:W-:Y:S01]  /*39b00*/  VIADD R13, R12.reuse, UR26 ;  /* 0x0000001a0c0d7c36 */ /* 0x040fe20008000000 */
[----:B---3--:R-:W-:Y:S01]  /*39b10*/  PRMT R14, R17, 0x7632, R14 ;  /* 0x00007632110e7816 */ /* 0x008fe2000000000e */
[----:B------:R0:W-:Y:S04]  /*39b20*/  @P5 STG.E.U16 desc[UR8][R4.64], R17 ;  /* 0x0000001104005986 */ /* 0x0001e8000c101508 */
[----:B------:R1:W-:Y:S01]  /*39b30*/  @P3 STG.E.U16 desc[UR8][R6.64], R14 ;  /* 0x0000000e06003986 */ /* 0x0003e2000c101508 */
[----:B------:R-:W-:Y:S01]  /*39b40*/  ISETP.LT.AND P3, PT, R11, UR4, !P0 ;  /* 0x000000040b007c0c */ /* 0x000fe2000c761270 */
[----:B------:R-:W-:Y:S01]  /*39b50*/  ULDC UR4, c[0x0][0x22c] ;  /* 0x00008b0000047ab9 */ /* 0x000fe20000000800 */
[----:B0-----:R-:W-:-:S04]  /*39b60*/  IMAD.WIDE R4, R12, 0x2, R2 ;  /* 0x000000020c047825 */ /* 0x001fc800078e0202 */
[----:B-1----:R-:W-:Y:S01]  /*39b70*/  VIADD R6, R10, 0x55 ;  /* 0x000000550a067836 */ /* 0x002fe20000000000 */
[----:B----4-:R0:W-:Y:S01]  /*39b80*/  @P6 STG.E.U16 desc[UR8][R4.64], R15 ;  /* 0x0000000f04006986 */ /* 0x0101e2000c101508 */
[----:B------:R-:W-:Y:S02]  /*39b90*/  PRMT R14, R15, 0x7632, R14 ;  /* 0x000076320f0e7816 */ /* 0x000fe4000000000e */
[----:B------:R-:W-:Y:S01]  /*39ba0*/  ISETP.LT.AND P5, PT, R29, UR6, !P4 ;  /* 0x000000061d007c0c */ /* 0x000fe2000e7a1270 */
[----:B------:R-:W-:Y:S01]  /*39bb0*/  ULDC UR6, c[0x0][0x228] ;  /* 0x00008a0000067ab9 */ /* 0x000fe20000000800 */
[----:B------:R-:W-:Y:S01]  /*39bc0*/  ISETP.GE.AND P0, PT, R6, UR4, PT ;  /* 0x0000000406007c0c */ /* 0x000fe2000bf06270 */
[----:B------:R-:W-:Y:S01]  /*39bd0*/  ULDC UR4, c[0x0][0x22c] ;  /* 0x00008b0000047ab9 */ /* 0x000fe20000000800 */
[----:B0-----:R-:W-:Y:S02]  /*39be0*/  VIADD R15, R10, 0x56 ;  /* 0x000000560a0f7836 */ /* 0x001fe40000000000 */
[----:B------:R-:W-:-:S03]  /*39bf0*/  IMAD.WIDE R4, R12, 0x2, R24 ;  /* 0x000000020c047825 */ /* 0x000fc600078e0218 */
[----:B------:R-:W-:Y:S01]  /*39c00*/  ISETP.GE.AND P6, PT, R15, UR4, PT ;  /* 0x000000040f007c0c */ /* 0x000fe2000bfc6270 */
[----:B------:R-:W-:Y:S02]  /*39c10*/  ULDC UR4, c[0x0][0x228] ;  /* 0x00008a0000047ab9 */ /* 0x000fe40000000800 */
[----:B------:R-:W-:Y:S01]  /*39c20*/  ISETP.LT.AND P4, PT, R11, UR4, !P4 ;  /* 0x000000040b007c0c */ /* 0x000fe2000e781270 */
        /* <DEDUP_REMOVED lines=8> */
[C---:B------:R-:W-:Y:S01]  /*39cb0*/  VIADD R15, R10.reuse, 0x58 ;  /* 0x000000580a0f7836 */ /* 0x040fe20000000000 */
[----:B--2---:R-:W-:Y:S01]  /*39cc0*/  PRMT R16, R27, 0x7632, R16 ;  /* 0x000076321b107816 */ /* 0x004fe20000000010 */
[----:B------:R-:W-:Y:S01]  /*39cd0*/  ULDC UR6, c[0x0][0x228] ;  /* 0x00008a0000067ab9 */ /* 0x000fe20000000800 */
[----:B------:R-:W-:Y:S01]  /*39ce0*/  VIADD R17, R10, 0x5a ;  /* 0x0000005a0a117836 */ /* 0x000fe20000000000 */
[----:B------:R-:W-:Y:S01]  /*39cf0*/  ULDC UR10, c[0x0][0x228] ;  /* 0x00008a00000a7ab9 */ /* 0x000fe20000000800 */
[----:B0-----:R-:W-:Y:S01]  /*39d00*/  IMAD.WIDE R4, R13, 0x2, R24 ;  /* 0x000000020d047825 */ /* 0x001fe200078e0218 */
[----:B------:R-:W-:Y:S01]  /*39d10*/  ULDC UR12, c[0x0][0x228] ;  /* 0x00008a00000c7ab9 */ /* 0x000fe20000000800 */
[----:B-1----:R-:W-:-:S02]  /*39d20*/  PRMT R7, R18, 0x7632, R7 ;  /* 0x0000763212077816 */ /* 0x002fc40000000007 */
[----:B------:R-:W-:-:S03]  /*39d30*/  VIADD R6, R13, UR26 ;  /* 0x0000001a0d067c36 */ /* 0x000fc60008000000 */
[----:B------:R0:W-:Y:S01]  /*39d40*/  @P4 STG.E.U16 desc[UR8][R4.64], R7 ;  /* 0x0000000704004986 */ /* 0x0001e2000c101508 */
        /* <DEDUP_REMOVED lines=20> */
[----:B------:R-:W-:Y:S02]  /*39e90*/  ULDC UR4, c[0x0][0x22c] ;  /* 0x00008b0000047ab9 */ /* 0x000fe40000000800 */
[----:B------:R-:W-:Y:S02]  /*39ea0*/  IMAD.WIDE R6, R15, 0x2, R2 ;  /* 0x000000020f067825 */ /* 0x000fe400078e0202 */
[----:B------:R0:W-:Y:S01]  /*39eb0*/  @P0 STG.E.U16 desc[UR8][R4.64], R16 ;  /* 0x0000001004000986 */ /* 0x0001e2000c101508 */
[----:B------:R-:W-:Y:S01]  /*39ec0*/  ISETP.GE.AND P0, PT, R17, UR4, PT ;  /* 0x0000000411007c0c */ /* 0x000fe2000bf06270 */
[----:B------:R-:W-:Y:S01]  /*39ed0*/  ULDC UR4, c[0x0][0x228] ;  /* 0x00008a0000047ab9 */ /* 0x000fe20000000800 */
[----:B------:R-:W-:Y:S01]  /*39ee0*/  ISETP.LT.AND P6, PT, R11, UR10, !P6 ;  /* 0x0000000a0b007c0c */ /* 0x000fe2000f7c1270 */
[----:B------:R1:W-:Y:S01]  /*39ef0*/  @P5 STG.E.U16 desc[UR8][R6.64], R22 ;  /* 0x0000001606005986 */ /* 0x0003e2000c101508 */
[----:B------:R-:W-:Y:S01]  /*39f00*/  ISETP.LT.AND P5, PT, R29, UR4, !P4 ;  /* 0x000000041d007c0c */ /* 0x000fe2000e7a1270 */
[----:B--2---:R-:W-:Y:S01]  /*39f10*/  IMAD.WIDE R12, R15, 0x2, R24 ;  /* 0x000000020f0c7825 */ /* 0x004fe200078e0218 */
[----:B------:R-:W-:Y:S01]  /*39f20*/  ISETP.LT.AND P4, PT, R11, UR6, !P4 ;  /* 0x000000060b007c0c */ /* 0x000fe2000e781270 */
[----:B------:R-:W-:Y:S01]  /*39f30*/  ULDC UR10, c[0x0][0x228] ;  /* 0x00008a00000a7ab9 */ /* 0x000fe20000000800 */
[----:B------:R-:W-:Y:S01]  /*39f40*/  PRMT R14, R22, 0x7632, R14 ;  /* 0x00007632160e7816 */ /* 0x000fe2000000000e */
[----:B------:R-:W-:Y:S01]  /*39f50*/  ULDC UR6, c[0x0][0x228] ;  /* 0x00008a0000067ab9 */ /* 0x000fe20000000800 */
[----:B------:R-:W-:Y:S01]  /*39f60*/  ULDC UR4, c[0x0][0x22c] ;  /* 0x00008b0000047ab9 */ /* 0x000fe20000000800 */
[----:B0-----:R-:W-:-:S04]  /*39f70*/  VIADD R4, R15, UR26 ;  /* 0x0000001a0f047c36 */ /* 0x001fc80008000000 */
[C---:B-1----:R-:W-:Y:S01]  /*39f80*/  IMAD.WIDE R6, R4.reuse, 0x2, R2 ;  /* 0x0000000204067825 */ /* 0x042fe200078e0202 */
[----:B------:R0:W-:Y:S04]  /*39f90*/  @P6 STG.E.U16 desc[UR8][R12.64], R14 ;  /* 0x0000000e0c006986 */ /* 0x0001e8000c101508 */
[----:B------:R-:W2:Y:S04]  /*39fa0*/  LDL.LU R22, [R1+0x110] ;  /* 0x0001100001167983 */ /* 0x000ea80000300800 */
[----:B------:R1:W-:Y:S01]  /*39fb0*/  @P5 STG.E.U16 desc[UR8][R6.64], R23 ;  /* 0x0000001706005986 */ /* 0x0003e2000c101508 */
[----:B0-----:R-:W-:Y:S01]  /*39fc0*/  PRMT R14, R23, 0x7632, R14 ;  /* 0x00007632170e7816 */ /* 0x001fe2000000000e */
[----:B------:R-:W-:-:S02]  /*39fd0*/  IMAD.WIDE R12, R4, 0x2, R24 ;  /* 0x00000002040c7825 */ /* 0x000fc400078e0218 */
[----:B------:R-:W3:Y:S04]  /*39fe0*/  LDL.LU R15, [R1+0x114] ;  /* 0x00011400010f7983 */ /* 0x000ee80000300800 */
[----:B-1----:R-:W4:Y:S04]  /*39ff0*/  LDL.LU R23, [R1+0x108] ;  /* 0x0001080001177983 */ /* 0x002f280000300800 */
[----:B------:R-:W5:Y:S04]  /*3a000*/  LDL.LU R18, [R1+0x118] ;  /* 0x0001180001127983 */ /* 0x000f680000300800 */
[----:B------:R-:W3:Y:S04]  /*3a010*/  LDL.LU R27, [R1+0x10c] ;  /* 0x00010c00011b7983 */ /* 0x000ee80000300800 */
[----:B------:R-:W5:Y:S04]  /*3a020*/  LDL.LU R28, [R1+0x11c] ;  /* 0x00011c00011c7983 */ /* 0x000f680000300800 */
[----:B------:R0:W-:Y:S04]  /*3a030*/  @P4 STG.E.U16 desc[UR8][R12.64], R14 ;  /* 0x0000000e0c004986 */ /* 0x0001e8000c101508 */
[----:B0-----:R-:W2:Y:S01]  /*3a040*/  LDL.LU R14, [R1+0x100] ;  /* 0x00010000010e7983 */ /* 0x001ea20000300800 */
        /* <DEDUP_REMOVED lines=12> */
[----:B--2---:R-:W-:Y:S01]  /*3a110*/  PRMT R5, R14, 0x7632, R5 ;  /* 0x000076320e057816 */ /* 0x004fe20000000005 */
[----:B------:R0:W-:Y:S04]  /*3a120*/  @P6 STG.E.U16 desc[UR8][R6.64], R14 ;  /* 0x0000000e06006986 */ /* 0x0001e8000c101508 */
[----:B------:R1:W-:Y:S01]  /*3a130*/  @P3 STG.E.U16 desc[UR8][R12.64], R5 ;  /* 0x000000050c003986 */ /* 0x0003e2000c101508 */
[----:B0-----:R-:W-:-:S04]  /*3a140*/  VIADD R14, R4, UR26 ;  /* 0x0000001a040e7c36 */ /* 0x001fc80008000000 */
[----:B-1----:R-:W-:Y:S01]  /*3a150*/  IMAD.WIDE R4, R14, 0x2, R2 ;  /* 0x000000020e047825 */ /* 0x002fe200078e0202 */
[----:B------:R-:W-:-:S03]  /*3a160*/  PRMT R12, R22, 0x7632, R12 ;  /* 0x00007632160c7816 */ /* 0x000fc6000000000c */
[C---:B------:R-:W-:Y:S01]  /*3a170*/  IMAD.WIDE R6, R14.reuse, 0x2, R24 ;  /* 0x000000020e067825 */ /* 0x040fe200078e0218 */
[----:B------:R0:W-:Y:S04]  /*3a180*/  @P4 STG.E.U16 desc[UR8][R4.64], R22 ;  /* 0x0000001604004986 */ /* 0x0001e8000c101508 */
[----:B0-----:R-:W2:Y:S01]  /*3a190*/  LDL.LU R22, [R1+0xefc] ;  /* 0x000efc0001167983 */ /* 0x001ea20000300800 */
[----:B------:R-:W-:-:S03]  /*3a1a0*/  VIADD R4, R14, UR26 ;  /* 0x0000001a0e047c36 */ /* 0x000fc60008000000 */
[----:B------:R-:W5:Y:S01]  /*3a1b0*/  LDL.LU R14, [R1+0x104] ;  /* 0x00010400010e7983 */ /* 0x000f620000300800 */
[----:B------:R-:W-:Y:S01]  /*3a1c0*/  ISETP.LT.AND P1, PT, R11, UR6, !P1 ;  /* 0x000000060b007c0c */ /* 0x000fe2000cf21270 */
[----:B------:R-:W-:Y:S02]  /*3a1d0*/  ULDC UR6, c[0x0][0x228] ;  /* 0x00008a0000067ab9 */ /* 0x000fe40000000800 */
[----:B------:R-:W-:Y:S01]  /*3a1e0*/  ISETP.LT.AND P6, PT, R29, UR6, !P0 ;  /* 0x000000061d007c0c */ /* 0x000fe2000c7c1270 */
[C---:B------:R-:W-:Y:S01]  /*3a1f0*/  VIADD R13, R10.reuse, 0x5c ;  /* 0x0000005c0a0d7836 */ /* 0x040fe20000000000 */
[----:B------:R-:W-:Y:S01]  /*3a200*/  ULDC UR6, c[0x0][0x228] ;  /* 0x00008a0000067ab9 */ /* 0x000fe20000000800 */
[----:B------:R-:W-:-:S03]  /*3a210*/  VIADD R5, R10, 0x5d ;  /* 0x0000005d0a057836 */ /* 0x000fc60000000000 */
[----:B------:R-:W-:Y:S01]  /*3a220*/  ISETP.GE.AND P3, PT, R13, UR4, PT ;  /* 0x000000040d007c0c */ /* 0x000fe2000bf66270 */
[----:B------:R-:W-:-:S03]  /*3a230*/  ULDC UR4, c[0x0][0x228] ;  /* 0x00008a0000047ab9 */ /* 0x000fc60000000800 */
[----:B------:R0:W-:Y:S01]  /*3a240*/  @P1 STG.E.U16 desc[UR8][R6.64], R12 ;  /* 0x0000000c06001986 */ /* 0x0001e2000c101508 */
[----:B------:R-:W-:Y:S01]  /*3a250*/  ISETP.LT.AND P1, PT, R11, UR4, !P0 ;  /* 0x000000040b007c0c */ /* 0x000fe2000c721270 */
[----:B------:R-:W-:Y:S01]  /*3a260*/  ULDC UR4, c[0x0][0x22c] ;  /* 0x00008b0000047ab9 */ /* 0x000fe20000000800 */
[----:B------:R-:W-:Y:S01]  /*3a270*/  ISETP.LT.AND P4, PT, R29, UR6, !P5 ;  /* 0x000000061d007c0c */ /* 0x000fe2000ef81270 */
[----:B------:R-:W-:Y:S01]  /*3a280*/  ULDC UR6, c[0x0][0x228] ;  /* 0x00008a0000067ab9 */ /* 0x000fe20000000800 */
[C---:B0-----:R-:W-:Y:S01]  /*3a290*/  IMAD.WIDE R6, R4.reuse, 0x2, R2 ;  /* 0x0000000204067825 */ /* 0x041fe200078e0202 */
[----:B------:R-:W-:Y:S01]  /*3a2a0*/  ISETP.GE.AND P0, PT, R5, UR4, PT ;  /* 0x0000000405007c0c */ /* 0x000fe2000bf06270 */
[----:B------:R-:W-:Y:S02]  /*3a2b0*/  ULDC UR4, c[0x0][0x22c] ;  /* 0x00008b0000047ab9 */ /* 0x000fe40000000800 */
[C---:B------:R-:W-:Y:S02]  /*3a2c0*/  VIADD R12, R4.reuse, UR26 ;  /* 0x0000001a040c7c36 */ /* 0x040fe40008000000 */
[----:B------:R-:W-:Y:S01]  /*3a2d0*/  IMAD.WIDE R4, R4, 0x2, R24 ;  /* 0x0000000204047825 */ /* 0x000fe200078e0218 */
[----:B----4-:R-:W-:-:S02]  /*3a2e0*/  PRMT R16, R23, 0x7632, R16 ;  /* 0x0000763217107816 */ /* 0x010fc40000000010 */
[----:B---3--:R-:W-:Y:S01]  /*3a2f0*/  PRMT R17, R27, 0x7632, R17 ;  /* 0x000076321b117816 */ /* 0x008fe20000000011 */
[----:B-----5:R0:W-:Y:S01]  /*3a300*/  @P6 STG.E.U16 desc[UR8][R6.64], R14 ;  /* 0x0000000e06006986 */ /* 0x0201e2000c101508 */
[----:B------:R-:W-:Y:S01]  /*3a310*/  PRMT R13, R14, 0x7632, R13 ;  /* 0x000076320e0d7816 */ /* 0x000fe2000000000d */
[----:B0-----:R-:W-:-:S05]  /*3a320*/  VIADD R14, R10, 0x5e ;  /* 0x0000005e0a0e7836 */ /* 0x001fca0000000000 */
[----:B------:R-:W-:Y:S01]  /*3a330*/  ISETP.GE.AND P6, PT, R14, UR4, PT ;  /* 0x000000040e007c0c */ /* 0x000fe2000bfc6270 */
[----:B------:R-:W-:Y:S02]  /*3a340*/  ULDC UR4, c[0x0][0x228] ;  /* 0x00008a0000047ab9 */ /* 0x000fe40000000800 */
[----:B------:R-:W-:Y:S01]  /*3a350*/  ISETP.LT.AND P5, PT, R11, UR4, !P5 ;  /* 0x000000040b007c0c */ /* 0x000fe2000efa1270 */
[C---:B------:R-:W-:Y:S01]  /*3a360*/  IMAD.WIDE R6, R12.reuse, 0x2, R2 ;  /* 0x000000020c067825 */ /* 0x040fe200078e0202 */
[----:B------:R0:W-:Y:S01]  /*3a370*/  @P1 STG.E.U16 desc[UR8][R4.64], R13 ;  /* 0x0000000d04001986 */ /* 0x0001e2000c101508 */
[----:B------:R-:W-:Y:S01]  /*3a380*/  ISETP.LT.AND P1, PT, R29, UR6, !P3 ;  /* 0x000000061d007c0c */ /* 0x000fe2000df21270 */
[----:B------:R-:W-:Y:S02]  /*3a390*/  ULDC UR4, c[0x0][0x22c] ;  /* 0x00008b0000047ab9 */ /* 0x000fe40000000800 */
[----:B------:R1:W-:Y:S01]  /*3a3a0*/  @P4 STG.E.U16 desc[UR8][R6.64], R15 ;  /* 0x0000000f06004986 */ /* 0x0003e2000c101508 */
[----:B------:R-:W-:Y:S01]  /*3a3b0*/  ISETP.LT.AND P3, PT, R11, UR10, !P3 ;  /* 0x0000000a0b007c0c */ /* 0x000fe2000df61270 */
[----:B------:R-:W-:Y:S01]  /*3a3c0*/  ULDC UR6, c[0x0][0x228] ;  /* 0x00008a0000067ab9 */ /* 0x000fe20000000800 */
[----:B------:R-:W-:Y:S01]  /*3a3d0*/  ISETP.LT.AND P4, PT, R29, UR12, !P0 ;  /* 0x0000000c1d007c0c */ /* 0x000fe2000c781270 */
[----:B------:R-:W-:Y:S01]  /*3a3e0*/  ULDC UR10, c[0x0][0x228] ;  /* 0x00008a00000a7ab9 */ /* 0x000fe20000000800 */
        /* <DEDUP_REMOVED lines=24> */
[----:B------:R-:W4:Y:S01]  /*3a570*/  LDL.LU R23, [R1+0xef8] ;  /* 0x000ef80001177983 */ /* 0x000f220000300800 */
[----:B------:R-:W-:Y:S01]  /*3a580*/  PRMT R5, R18, 0x7632, R5 ;  /* 0x0000763212057816 */ /* 0x000fe20000000005 */
[----:B-1----:R-:W-:Y:S01]  /*3a590*/  VIADD R16, R10, 0x62 ;  /* 0x000000620a107836 */ /* 0x002fe20000000000 */
[----:B------:R-:W-:Y:S01]  /*3a5a0*/  ISETP.GE.AND P3, PT, R4, UR4, PT ;  /* 0x0000000404007c0c */ /* 0x000fe2000bf66270 */
[C---:B------:R-:W-:Y:S01]  /*3a5b0*/  VIADD R4, R6.reuse, UR26 ;  /* 0x0000001a06047c36 */ /* 0x040fe20008000000 */
[----:B------:R-:W-:Y:S01]  /*3a5c0*/  ULDC UR4, c[0x0][0x22c] ;  /* 0x00008b0000047ab9 */ /* 0x000fe20000000800 */
[----:B------:R-:W-:Y:S01]  /*3a5d0*/  IMAD.WIDE R6, R6, 0x2, R24 ;  /* 0x0000000206067825 */ /* 0x000fe200078e0218 */
[----:B------:R-:W-:-:S03]  /*3a5e0*/  ULDC UR10, c[0x0][0x228] ;  /* 0x00008a00000a7ab9 */ /* 0x000fc60000000800 */
[C---:B------:R-:W-:Y:S01]  /*3a5f0*/  IMAD.WIDE R12, R4.reuse, 0x2, R2 ;  /* 0x00000002040c7825 */ /* 0x040fe200078e0202 */
[----:B------:R-:W-:Y:S03]  /*3a600*/  @P0 STG.E.U16 desc[UR8][R6.64], R5 ;  /* 0x0000000506000986 */ /* 0x000fe6000c101508 */
[----:B---3--:R-:W-:Y:S01]  /*3a610*/  IMAD.WIDE R14, R4, 0x2, R24 ;  /* 0x00000002040e7825 */ /* 0x008fe200078e0218 */
[----:B------:R-:W-:Y:S04]  /*3a620*/  @P4 STG.E.U16 desc[UR8][R12.64], R27 ;  /* 0x0000001b0c004986 */ /* 0x000fe8000c101508 */
[----:B------:R0:W-:Y:S04]  /*3a630*/  @P6 STG.E.U16 desc[UR8][R14.64], R17 ;  /* 0x000000110e006986 */ /* 0x0001e8000c101508 */
[----:B0-----:R-:W3:Y:S04]  /*3a640*/  LDL.LU R15, [R1+0x120] ;  /* 0x00012000010f7983 */ /* 0x001ee80000300800 */
[----:B------:R-:W5:Y:S04]  /*3a650*/  LDL.LU R18, [R1+0x124] ;  /* 0x0001240001127983 */ /* 0x000f680000300800 */
[----:B------:R-:W2:Y:S01]  /*3a660*/  LDL.LU R27, [R1+0x128] ;  /* 0x00012800011b7983 */ /* 0x000ea20000300800 */
[----:B------:R-:W-:Y:S01]  /*3a670*/  ISETP.GE.AND P0, PT, R16, UR4, PT ;  /* 0x0000000410007c0c */ /* 0x000fe2000bf06270 */
[----:B------:R-:W-:-:S02]  /*3a680*/  ULDC UR4, c[0x0][0x228] ;  /* 0x00008a0000047ab9 */ /* 0x000fc40000000800 */
        /* <DEDUP_REMOVED lines=12> */
[----:B0-----:R-:W4:Y:S01]  /*3a750*/  LDL.LU R28, [R1+0x12c] ;  /* 0x00012c00011c7983 */ /* 0x001f220000300800 */
        /* <DEDUP_REMOVED lines=13> */
[----:B------:R-:W-:Y:S01]  /*3a830*/  PRMT R14, R20, 0x7632, R14 ;  /* 0x00007632140e7816 */ /* 0x000fe2000000000e */
[----:B------:R-:W-:Y:S01]  /*3a840*/  VIADD R17, R10, 0x6a ;  /* 0x0000006a0a117836 */ /* 0x000fe20000000000 */
        /* <DEDUP_REMOVED lines=21> */
[----:B-----5:R0:W-:Y:S04]  /*3a9a0*/  @P6 STG.E.U16 desc[UR8][R4.64], R18 ;  /* 0x0000001204006986 */ /* 0x0201e8000c101508 */
        /* <DEDUP_REMOVED lines=12> */
[----:B------:R1:W-:Y:S01]  /*3aa70*/  @P5 STG.E.U16 desc[UR8][R6.64], R21 ;  /* 0x0000001506005986 */ /* 0x0003e2000c101508 */
        /* <DEDUP_REMOVED lines=10> */
[C---:B------:R-:W-:Y:S01]  /*3ab20*/  VIADD R14, R6.reuse, UR26 ;  /* 0x0000001a060e7c36 */ /* 0x040fe20008000000 */
[----:B--2---:R-:W-:Y:S01]  /*3ab30*/  PRMT R16, R27, 0x7632, R16 ;  /* 0x000076321b107816 */ /* 0x004fe20000000010 */
        /* <DEDUP_REMOVED lines=11> */
[----:B------:R-:W-:Y:S01]  /*3abf0*/  VIADD R15, R10, 0x69 ;  /* 0x000000690a0f7836 */ /* 0x000fe20000000000 */
[----:B------:R2:W-:Y:S01]  /*3ac00*/  @P5 STG.E.U16 desc[UR8][R12.64], R22 ;  /* 0x000000160c005986 */ /* 0x0005e2000c101508 */
[----:B------:R-:W-:Y:S01]  /*3ac10*/  ISETP.LT.AND P5, PT, R29, UR6, !P6 ;  /* 0x000000061d007c0c */ /* 0x000fe2000f7a1270 */
[----:B0-----:R-:W-:-:S02]  /*3ac20*/  IMAD.WIDE R4, R14, 0x2, R24 ;  /* 0x000000020e047825 */ /* 0x001fc400078e0218 */
[----:B------:R-:W-:Y:S01]  /*3ac30*/  ISETP.GE.AND P1, PT, R15, UR4, PT ;  /* 0x000000040f007c0c */ /* 0x000fe2000bf26270 */
[----:B------:R-:W-:Y:S01]  /*3ac40*/  ULDC UR4, c[0x0][0x22c] ;  /* 0x00008b0000047ab9 */ /* 0x000fe20000000800 */
[----:B-1----:R-:W-:Y:S01]  /*3ac50*/  PRMT R16, R22, 0x7632, R16 ;  /* 0x0000763216107816 */ /* 0x002fe20000000010 */
[----:B------:R-:W-:Y:S01]  /*3ac60*/  VIADD R15, R14, UR26 ;  /* 0x0000001a0e0f7c36 */ /* 0x000fe20008000000 */
[----:B------:R-:W-:-:S03]  /*3ac70*/  ULDC UR6, c[0x0][0x228] ;  /* 0x00008a0000067ab9 */ /* 0x000fc60000000800 */
[----:B------:R0:W-:Y:S01]  /*3ac80*/  @P0 STG.E.U16 desc[UR8][R4.64], R16 ;  /* 0x0000001004000986 */ /* 0x0001e2000c101508 */
[----:B------:R-:W-:Y:S01]  /*3ac90*/  ISETP.GE.AND P0, PT, R17, UR4, PT ;  /* 0x0000000411007c0c */ /* 0x000fe2000bf06270 */
[----:B------:R-:W-:Y:S01]  /*3aca0*/  IMAD.WIDE R6, R15, 0x2, R2 ;  /* 0x000000020f067825 */ /* 0x000fe200078e0202 */
[----:B----4-:R-:W-:Y:S01]  /*3acb0*/  PRMT R14, R28, 0x7632, R14 ;  /* 0x000076321c0e7816 */ /* 0x010fe2000000000e */
[----:B------:R-:W3:Y:S01]  /*3acc0*/  LDL.LU R17, [R1+0xf0] ;  /* 0x0000f00001117983 */ /* 0x000ee20000300800 */
[----:B------:R-:W-:Y:S01]  /*3acd0*/  ISETP.LT.AND P6, PT, R11, UR10, !P6 ;  /* 0x0000000a0b007c0c */ /* 0x000fe2000f7c1270 */
[C---:B--2---:R-:W-:Y:S01]  /*3ace0*/  IMAD.WIDE R12, R15.reuse, 0x2, R24 ;  /* 0x000000020f0c7825 */ /* 0x044fe200078e0218 */
[----:B------:R-:W-:Y:S01]  /*3acf0*/  ULDC UR4, c[0x0][0x228] ;  /* 0x00008a0000047ab9 */ /* 0x000fe20000000800 */
[----:B------:R1:W-:Y:S04]  /*3ad00*/  @P5 STG.E.U16 desc[UR8][R6.64], R28 ;  /* 0x0000001c06005986 */ /* 0x0003e8000c101508 */
[----:B0-----:R-:W2:Y:S01]  /*3ad10*/  LDL.LU R16, [R1+0x134] ;  /* 0x0001340001107983 */ /* 0x001ea20000300800 */
[----:B------:R-:W-:Y:S01]  /*3ad20*/  VIADD R4, R15, UR26 ;  /* 0x0000001a0f047c36 */ /* 0x000fe20008000000 */
[----:B------:R-:W-:-:S02]  /*3ad30*/  ULDC UR10, c[0x0][0x228] ;  /* 0x00008a00000a7ab9 */ /* 0x000fc40000000800 */
[----:B------:R-:W4:Y:S04]  /*3ad40*/  LDL.LU R22, [R1+0xf4] ;  /* 0x0000f40001167983 */ /* 0x000f280000300800 */
[----:B------:R-:W5:Y:S04]  /*3ad50*/  LDL.LU R21, [R1+0x138] ;  /* 0x0001380001157983 */ /* 0x000f680000300800 */
[----:B------:R-:W5:Y:S04]  /*3ad60*/  LDL.LU R18, [R1+0xf8] ;  /* 0x0000f80001127983 */ /* 0x000f680000300800 */
[----:B------:R-:W5:Y:S04]  /*3ad70*/  LDL.LU R27, [R1+0x13c] ;  /* 0x00013c00011b7983 */ /* 0x000f680000300800 */
[----:B-1----:R-:W5:Y:S04]  /*3ad80*/  LDL.LU R28, [R1+0xfc] ;  /* 0x0000fc00011c7983 */ /* 0x002f680000300800 */
[----:B------:R-:W3:Y:S01]  /*3ad90*/  LDL.LU R15, [R1+0x130] ;  /* 0x00013000010f7983 */ /* 0x000ee20000300800 */
[----:B------:R-:W-:Y:S01]  /*3ada0*/  ISETP.LT.AND P5, PT, R29, UR4, !P4 ;  /* 0x000000041d007c0c */ /* 0x000fe2000e7a1270 */
[----:B------:R-:W-:Y:S01]  /*3adb0*/  IMAD.WIDE R6, R4, 0x2, R2 ;  /* 0x0000000204067825 */ /* 0x000fe200078e0202 */
[----:B------:R-:W-:Y:S01]  /*3adc0*/  ISETP.LT.AND P4, PT, R11, UR6, !P4 ;  /* 0x000000060b007c0c */ /* 0x000fe2000e781270 */
[----:B------:R0:W-:Y:S01]  /*3add0*/  @P6 STG.E.U16 desc[UR8][R12.64], R14 ;  /* 0x0000000e0c006986 */ /* 0x0001e2000c101508 */
[----:B------:R-:W-:Y:S01]  /*3ade0*/  ULDC UR6, c[0x0][0x228] ;  /* 0x00008a0000067ab9 */ /* 0x000fe20000000800 */
[----:B------:R-:W-:Y:S01]  /*3adf0*/  VIADD R5, R10, 0x6b ;  /* 0x0000006b0a057836 */ /* 0x000fe20000000000 */
[----:B------:R-:W-:Y:S01]  /*3ae00*/  ISETP.LT.AND P6, PT, R29, UR10, !P3 ;  /* 0x0000000a1d007c0c */ /* 0x000fe2000dfc1270 */
[----:B------:R-:W-:Y:S01]  /*3ae10*/  ULDC UR4, c[0x0][0x22c] ;  /* 0x00008b0000047ab9 */ /* 0x000fe20000000800 */
[----:B------:R-:W-:Y:S01]  /*3ae20*/  ISETP.LT.AND P3, PT, R11, UR6, !P3 ;  /* 0x000000060b007c0c */ /* 0x000fe2000df61270 */
[----:B------:R-:W-:Y:S01]  /*3ae30*/  ULDC UR6, c[0x0][0x228] ;  /* 0x00008a0000067ab9 */ /* 0x000fe20000000800 */
[----:B------:R-:W-:-:S03]  /*3ae40*/  ULDC UR10, c[0x0][0x228] ;  /* 0x00008a00000a7ab9 */ /* 0x000fc60000000800 */
[----:B------:R1:W-:Y:S01]  /*3ae50*/  @P5 STG.E.U16 desc[UR8][R6.64], R23 ;  /* 0x0000001706005986 */ /* 0x0003e2000c101508 */
[----:B0-----:R-:W-:Y:S01]  /*3ae60*/  PRMT R14, R23, 0x7632, R14 ;  /* 0x00007632170e7816 */ /* 0x001fe2000000000e */
[C---:B------:R-:W-:Y:S01]  /*3ae70*/  IMAD.WIDE R12, R4.reuse, 0x2, R24 ;  /* 0x00000002040c7825 */ /* 0x040fe200078e0218 */
[----:B------:R-:W-:Y:S01]  /*3ae80*/  ISETP.GE.AND P5, PT, R5, UR4, PT ;  /* 0x0000000405007c0c */ /* 0x000fe2000bfa6270 */
[----:B------:R-:W-:Y:S02]  /*3ae90*/  ULDC UR4, c[0x0][0x228] ;  /* 0x00008a0000047ab9 */ /* 0x000fe40000000800 */
[----:B------:R-:W-:Y:S01]  /*3aea0*/  VIADD R4, R4, UR26 ;  /* 0x0000001a04047c36 */ /* 0x000fe20008000000 */
[----:B------:R0:W-:Y:S01]  /*3aeb0*/  @P4 STG.E.U16 desc[UR8][R12.64], R14 ;  /* 0x0000000e0c004986 */ /* 0x0001e2000c101508 */
[----:B------:R-:W-:Y:S01]  /*3aec0*/  ISETP.LT.AND P4, PT, R29, UR4, !P1 ;  /* 0x000000041d007c0c */ /* 0x000fe2000cf81270 */
[----:B------:R-:W-:Y:S01]  /*3aed0*/  ULDC UR4, c[0x0][0x22c] ;  /* 0x00008b0000047ab9 */ /* 0x000fe20000000800 */
[----:B------:R-:W-:Y:S01]  /*3aee0*/  ISETP.LT.AND P1, PT, R11, UR6, !P1 ;  /* 0x000000060b007c0c */ /* 0x000fe2000cf21270 */
[C---:B-1----:R-:W-:Y:S01]  /*3aef0*/  IMAD.WIDE R6, R4.reuse, 0x2, R2 ;  /* 0x0000000204067825 */ /* 0x042fe200078e0202 */
[----:B------:R-:W-:Y:S01]  /*3af00*/  ULDC UR6, c[0x0][0x228] ;  /* 0x00008a0000067ab9 */ /* 0x000fe20000000800 */
[----:B------:R-:W5:Y:S02]  /*3af10*/  LDL.LU R23, [R1+0x140] ;  /* 0x0001400001177983 */ /* 0x000f640000300800 */
        /* <DEDUP_REMOVED lines=8> */
[----:B-1----:R-:W-:Y:S01]  /*3afa0*/  VIADD R12, R10, 0x6c ;  /* 0x0000006c0a0c7836 */ /* 0x002fe20000000000 */
[----:B------:R-:W-:Y:S01]  /*3afb0*/  PRMT R13, R17, 0x7632, R13 ;  /* 0x00007632110d7816 */ /* 0x000fe2000000000d */
[----:B------:R-:W-:-:S03]  /*3afc0*/  IMAD.WIDE R4, R14, 0x2, R2 ;  /* 0x000000020e047825 */ /* 0x000fc600078e0202 */
[----:B------:R-:W-:Y:S01]  /*3afd0*/  ISETP.GE.AND P3, PT, R12, UR4, PT ;  /* 0x000000040c007c0c */ /* 0x000fe2000bf66270 */
[----:B------:R-:W-:Y:S01]  /*3afe0*/  ULDC UR4, c[0x0][0x228] ;  /* 0x00008a0000047ab9 */ /* 0x000fe20000000800 */
[----:B------:R0:W-:Y:S01]  /*3aff0*/  @P4 STG.E.U16 desc[UR8][R4.64], R17 ;  /* 0x0000001104004986 */ /* 0x0001e2000c101508 */
[----:B------:R-:W-:-:S03]  /*3b000*/  VIADD R12, R10, 0x6d ;  /* 0x0000006d0a0c7836 */ /* 0x000fc60000000000 */
[----:B------:R1:W-:Y:S01]  /*3b010*/  @P1 STG.E.U16 desc[UR8][R6.64], R13 ;  /* 0x0000000d06001986 */ /* 0x0003e2000c101508 */
[----:B------:R-:W-:Y:S01]  /*3b020*/  ISETP.LT.AND P1, PT, R11, UR4, !P0 ;  /* 0x000000040b007c0c */ /* 0x000fe2000c721270 */
[----:B------:R-:W-:Y:S02]  /*3b030*/  ULDC UR4, c[0x0][0x22c] ;  /* 0x00008b0000047ab9 */ /* 0x000fe40000000800 */
[----:B------:R-:W-:Y:S01]  /*3b040*/  ISETP.GE.AND P0, PT, R12, UR4, PT ;  /* 0x000000040c007c0c */ /* 0x000fe2000bf06270 */
[----:B0-----:R-:W-:Y:S01]  /*3b050*/  VIADD R17, R14, UR26 ;  /* 0x0000001a0e117c36 */ /* 0x001fe20008000000 */
[----:B------:R-:W-:Y:S01]  /*3b060*/  ULDC UR4, c[0x0][0x22c] ;  /* 0x00008b0000047ab9 */ /* 0x000fe20000000800 */
[----:B------:R-:W-:Y:S02]  /*3b070*/  VIADD R12, R10, 0x6e ;  /* 0x0000006e0a0c7836 */ /* 0x000fe40000000000 */
[----:B------:R-:W-:Y:S01]  /*3b080*/  IMAD.WIDE R4, R17, 0x2, R2 ;  /* 0x0000000211047825 */ /* 0x000fe200078e0202 */
[----:B------:R-:W-:Y:S01]  /*3b090*/  ISETP.LT.AND P4, PT, R29, UR6, !P5 ;  /* 0x000000061d007c0c */ /* 0x000fe2000ef81270 */
[----:B------:R-:W-:-:S03]  /*3b0a0*/  ULDC UR6, c[0x0][0x228] ;  /* 0x00008a0000067ab9 */ /* 0x000fc60000000800 */
[----:B--2---:R0:W-:Y:S01]  /*3b0b0*/  @P6 STG.E.U16 desc[UR8][R4.64], R16 ;  /* 0x0000001004006986 */ /* 0x0041e2000c101508 */
[----:B------:R-:W-:Y:S01]  /*3b0c0*/  ISETP.GE.AND P6, PT, R12, UR4, PT ;  /* 0x000000040c007c0c */ /* 0x000fe2000bfc6270 */
[----:B------:R-:W-:Y:S01]  /*3b0d0*/  ULDC UR4, c[0x0][0x228] ;  /* 0x00008a0000047ab9 */ /* 0x000fe20000000800 */
[----:B------:R-:W-:Y:S01]  /*3b0e0*/  VIADD R15, R17, UR26 ;  /* 0x0000001a110f7c36 */ /* 0x000fe20008000000 */
[----:B-1----:R-:W-:Y:S02]  /*3b0f0*/  PRMT R13, R16, 0x7632, R13 ;  /* 0x00007632100d7816 */ /* 0x002fe4000000000d */
[----:B------:R-:W-:Y:S01]  /*3b100*/  ISETP.LT.AND P5, PT, R11, UR4, !P5 ;  /* 0x000000040b007c0c */ /* 0x000fe2000efa1270 */
[----:B------:R-:W-:Y:S01]  /*3b110*/  IMAD.WIDE R6, R15, 0x2, R2 ;  /* 0x000000020f067825 */ /* 0x000fe200078e0202 */
[----:B------:R-:W-:-:S03]  /*3b120*/  ULDC UR4, c[0x0][0x22c] ;  /* 0x00008b0000047ab9 */ /* 0x000fc60000000800 */
[----:B0-----:R-:W-:-:S05]  /*3b130*/  IMAD.WIDE R4, R17, 0x2, R24 ;  /* 0x0000000211047825 */ /* 0x001fca00078e0218 */
[----:B------:R0:W-:Y:S01]  /*3b140*/  @P1 STG.E.U16 desc[UR8][R4.64], R13 ;  /* 0x0000000d04001986 */ /* 0x0001e2000c101508 */
[----:B------:R-:W-:Y:S01]  /*3b150*/  ISETP.LT.AND P1, PT, R29, UR6, !P3 ;  /* 0x000000061d007c0c */ /* 0x000fe2000df21270 */
[----:B------:R-:W-:Y:S01]  /*3b160*/  IMAD.WIDE R16, R15, 0x2, R24 ;  /* 0x000000020f107825 */ /* 0x000fe200078e0218 */
[----:B------:R-:W-:Y:S01]  /*3b170*/  ISETP.LT.AND P3, PT, R11, UR10, !P3 ;  /* 0x0000000a0b007c0c */ /* 0x000fe2000df61270 */
[----:B----4-:R1:W-:Y:S01]  /*3b180*/  @P4 STG.E.U16 desc[UR8][R6.64], R22 ;  /* 0x0000001606004986 */ /* 0x0103e2000c101508 */
[----:B------:R-:W-:Y:S01]  /*3b190*/  ISETP.LT.AND P4, PT, R29, UR12, !P0 ;  /* 0x0000000c1d007c0c */ /* 0x000fe2000c781270 */
[C---:B------:R-:W-:Y:S01]  /*3b1a0*/  VIADD R12, R10.reuse, 0x6f ;  /* 0x0000006f0a0c7836 */ /* 0x040fe20000000000 */
[----:B------:R-:W-:Y:S01]  /*3b1b0*/  ULDC UR6, c[0x0][0x228] ;  /* 0x00008a0000067ab9 */ /* 0x000fe20000000800 */
[----:B------:R-:W-:Y:S01]  /*3b1c0*/  VIADD R14, R10, 0x70 ;  /* 0x000000700a0e7836 */ /* 0x000fe20000000000 */
[----:B-----5:R-:W-:Y:S01]  /*3b1d0*/  PRMT R19, R18, 0x7632, R19 ;  /* 0x0000763212137816 */ /* 0x020fe20000000013 */
[----:B------:R-:W-:Y:S01]  /*3b1e0*/  ULDC UR10, c[0x0][0x228] ;  /* 0x00008a00000a7ab9 */ /* 0x000fe20000000800 */
[----:B------:R-:W-:Y:S01]  /*3b1f0*/  PRMT R20, R28, 0x7632, R20 ;  /* 0x000076321c147816 */ /* 0x000fe20000000014 */
[----:B0-----:R-:W-:Y:S01]  /*3b200*/  VIADD R13, R15, UR26 ;  /* 0x0000001a0f0d7c36 */ /* 0x001fe20008000000 */
[----:B------:R-:W-:Y:S01]  /*3b210*/  PRMT R5, R22, 0x7632, R5 ;  /* 0x0000763216057816 */ /* 0x000fe20000000005 */
[----:B------:R-:W-:-:S02]  /*3b220*/  ULDC UR12, c[0x0][0x228] ;  /* 0x00008a00000c7ab9 */ /* 0x000fc40000000800 */
[C---:B------:R-:W-:Y:S01]  /*3b230*/  VIADD R15, R13.reuse, UR26 ;  /* 0x0000001a0d0f7c36 */ /* 0x040fe20008000000 */
[----:B-1----:R-:W2:Y:S04]  /*3b240*/  LDL.LU R22, [R1+0x144] ;  /* 0x0001440001167983 */ /* 0x002ea80000300800 */
[----:B------:R0:W-:Y:S01]  /*3b250*/  @P5 STG.E.U16 desc[UR8][R16.64], R5 ;  /* 0x0000000510005986 */ /* 0x0001e2000c101508 */
[----:B------:R-:W-:Y:S01]  /*3b260*/  ISETP.GE.AND P5, PT, R12, UR4, PT ;  /* 0x000000040c007c0c */ /* 0x000fe2000bfa6270 */
[----:B------:R-:W-:Y:S01]  /*3b270*/  IMAD.WIDE R6, R13, 0x2, R24 ;  /* 0x000000020d067825 */ /* 0x000fe200078e0218 */
[----:B------:R-:W-:-:S03]  /*3b280*/  ULDC UR4, c[0x0][0x22c] ;  /* 0x00008b0000047ab9 */ /* 0x000fc60000000800 */
[----:B0-----:R-:W-:Y:S01]  /*3b290*/  IMAD.WIDE R4, R13, 0x2, R2 ;  /* 0x000000020d047825 */ /* 0x001fe200078e0202 */
[----:B------:R-:W-:-:S03]  /*3b2a0*/  PRMT R17, R21, 0x7632, R17 ;  /* 0x0000763215117816 */ /* 0x000fc60000000011 */
[----:B------:R-:W-:Y:S01]  /*3b2b0*/  IMAD.WIDE R12, R15, 0x2, R2 ;  /* 0x000000020f0c7825 */ /* 0x000fe200078e0202 */
[----:B------:R0:W-:Y:S01]  /*3b2c0*/  @P1 STG.E.U16 desc[UR8][R4.64], R21 ;  /* 0x0000001504001986 */ /* 0x0001e2000c101508 */
[----:B------:R-:W-:Y:S01]  /*3b2d0*/  ISETP.GE.AND P1, PT, R14, UR4, PT ;  /* 0x000000040e007c0c */ /* 0x000fe2000bf26270 */
[----:B------:R-:W-:Y:S02]  /*3b2e0*/  ULDC UR4, c[0x0][0x228] ;  /* 0x00008a0000047ab9 */ /* 0x000fe40000000800 */
[----:B------:R-:W-:Y:S01]  /*3b2f0*/  @P3 STG.E.U16 desc[UR8][R6.64], R17 ;  /* 0x0000001106003986 */ /* 0x000fe2000c101508 */
[----:B------:R-:W-:Y:S01]  /*3b300*/  ISETP.LT.AND P3, PT, R11, UR4, !P0 ;  /* 0x000000040b007c0c */ /* 0x000fe2000c761270 */
[----:B------:R-:W-:Y:S01]  /*3b310*/  VIADD R16, R15, UR26 ;  /* 0x0000001a0f107c36 */ /* 0x000fe20008000000 */
[----:B------:R-:W-:Y:S01]  /*3b320*/  ULDC UR4, c[0x0][0x228] ;  /* 0x00008a0000047ab9 */ /* 0x000fe20000000800 */
[----:B------:R1:W-:Y:S01]  /*3b330*/  @P4 STG.E.U16 desc[UR8][R12.64], R18 ;  /* 0x000000120c004986 */ /* 0x0003e2000c101508 */
[----:B------:R-:W-:Y:S01]  /*3b340*/  ISETP.LT.AND P4, PT, R29, UR6, !P6 ;  /* 0x000000061d007c0c */ /* 0x000fe2000f781270 */
[----:B------:R-:W-:Y:S01]  /*3b350*/  ULDC UR6, c[0x0][0x228] ;  /* 0x00008a0000067ab9 */ /* 0x000fe20000000800 */
[----:B0-----:R-:W-:Y:S01]  /*3b360*/  IMAD.WIDE R4, R15, 0x2, R24 ;  /* 0x000000020f047825 */ /* 0x001fe200078e0218 */
[----:B------:R-:W-:Y:S01]  /*3b370*/  ISETP.LT.AND P6, PT, R11, UR4, !P6 ;  /* 0x000000040b007c0c */ /* 0x000fe2000f7c1270 */
[----:B------:R-:W-:-:S02]  /*3b380*/  ULDC UR4, c[0x0][0x22c] ;  /* 0x00008b0000047ab9 */ /* 0x000fc40000000800 */
[----:B-1----:R-:W-:-:S03]  /*3b390*/  IMAD.WIDE R12, R16, 0x2, R2 ;  /* 0x00000002100c7825 */ /* 0x002fc600078e0202 */
[----:B------:R-:W-:Y:S01]  /*3b3a0*/  @P3 STG.E.U16 desc[UR8][R4.64], R19 ;  /* 0x0000001304003986 */ /* 0x000fe2000c101508 */
[----:B------:R-:W-:-:S03]  /*3b3b0*/  PRMT R17, R27, 0x7632, R17 ;  /* 0x000076321b117816 */ /* 0x000fc60000000011 */
[----:B------:R0:W-:Y:S01]  /*3b3c0*/  @P4 STG.E.U16 desc[UR8][R12.64], R27 ;  /* 0x0000001b0c004986 */ /* 0x0001e2000c101508 */
[----:B------:R-:W-:Y:S01]  /*3b3d0*/  ISETP.LT.AND P4, PT, R29, UR6, !P5 ;  /* 0x000000061d007c0c */ /* 0x000fe2000ef81270 */
[C---:B------:R-:W-:Y:S01]  /*3b3e0*/  VIADD R21, R16.reuse, UR26 ;  /* 0x0000001a10157c36 */ /* 0x040fe20008000000 */
[----:B------:R-:W-:Y:S01]  /*3b3f0*/  ULDC UR6, c[0x0][0x228] ;  /* 0x00008a0000067ab9 */ /* 0x000fe20000000800 */
[----:B------:R-:W-:Y:S01]  /*3b400*/  IMAD.WIDE R14, R16, 0x2, R24 ;  /* 0x00000002100e7825 */ /* 0x000fe200078e0218 */
[----:B0-----:R-:W3:Y:S03]  /*3b410*/  LDL.LU R27, [R1+0x148] ;  /* 0x00014800011b7983 */ /* 0x001ee60000300800 */
[----:B------:R-:W-:Y:S01]  /*3b420*/  IMAD.WIDE R12, R21, 0x2, R2 ;  /* 0x00000002150c7825 */ /* 0x000fe200078e0202 */
[----:B------:R-:W-:Y:S05]  /*3b430*/  @P6 STG.E.U16 desc[UR8][R14.64], R17 ;  /* 0x000000110e006986 */ /* 0x000fea000c101508 */
[----:B------:R0:W-:Y:S04]  /*3b440*/  @P4 STG.E.U16 desc[UR8][R12.64], R28 ;  /* 0x0000001c0c004986 */ /* 0x0001e8000c101508 */
[----:B0-----:R-:W4:Y:S01]  /*3b450*/  LDL.LU R28, [R1+0x14c] ;  /* 0x00014c00011c7983 */ /* 0x001f220000300800 */
[----:B------:R-:W-:-:S05]  /*3b460*/  VIADD R6, R10, 0x71 ;  /* 0x000000710a067836 */ /* 0x000fca0000000000 */
[----:B------:R-:W-:Y:S01]  /*3b470*/  ISETP.GE.AND P0, PT, R6, UR4, PT ;  /* 0x0000000406007c0c */ /* 0x000fe2000bf06270 */
[----:B------:R-:W-:Y:S01]  /*3b480*/  VIADD R18, R10, 0x72 ;  /* 0x000000720a127836 */ /* 0x000fe20000000000 */
[----:B------:R-:W0:Y:S01]  /*3b490*/  LDS.128 R4, [R0] ;  /* 0x0000000000047984 */ /* 0x000e220000000c00 */
[----:B------:R-:W-:Y:S01]  /*3b4a0*/  ULDC UR4, c[0x0][0x22c] ;  /* 0x00008b0000047ab9 */ /* 0x000fe20000000800 */
[----:B------:R-:W-:Y:S02]  /*3b4b0*/  ISETP.LT.AND P5, PT, R11, UR10, !P5 ;  /* 0x0000000a0b007c0c */ /* 0x000fe4000efa1270 */
[----:B------:R-:W-:Y:S01]  /*3b4c0*/  ISETP.GE.AND P3, PT, R18, UR4, PT ;  /* 0x0000000412007c0c */ /* 0x000fe2000bf66270 */
[----:B------:R-:W-:Y:S01]  /*3b4d0*/  VIADD R18, R10, 0x73 ;  /* 0x000000730a127836 */ /* 0x000fe20000000000 */
[----:B------:R-:W-:Y:S01]  /*3b4e0*/  ULDC UR4, c[0x0][0x22c] ;  /* 0x00008b0000047ab9 */ /* 0x000fe20000000800 */
[----:B------:R-:W-:Y:S01]  /*3b4f0*/  ISETP.LT.AND P6, PT, R29, UR12, !P1 ;  /* 0x0000000c1d007c0c */ /* 0x000fe2000cfc1270 */
[----:B------:R-:W-:-:S02]  /*3b500*/  IMAD.WIDE R14, R21, 0x2, R24 ;  /* 0x00000002150e7825 */ /* 0x000fc400078e0218 */
[----:B------:R-:W-:Y:S01]  /*3b510*/  ISETP.GE.AND P4, PT, R18, UR4, PT ;  /* 0x0000000412007c0c */ /* 0x000fe2000bf86270 */
[----:B------:R-:W-:Y:S01]  /*3b520*/  ULDC UR4, c[0x0][0x228] ;  /* 0x00008a0000047ab9 */ /* 0x000fe20000000800 */
[----:B------:R-:W-:Y:S01]  /*3b530*/  VIADD R19, R21, UR26 ;  /* 0x0000001a15137c36 */ /* 0x000fe20008000000 */
[----:B------:R-:W-:Y:S01]  /*3b540*/  ISETP.LT.AND P1, PT, R11, UR4, !P1 ;  /* 0x000000040b007c0c */ /* 0x000fe2000cf21270 */
[----:B------:R-:W-:Y:S01]  /*3b550*/  ULDC UR4, c[0x0][0x228] ;  /* 0x00008a0000047ab9 */ /* 0x000fe20000000800 */
[----:B------:R1:W-:Y:S01]  /*3b560*/  @P5 STG.E.U16 desc[UR8][R14.64], R20 ;  /* 0x000000140e005986 */ /* 0x0003e2000c101508 */
[----:B------:R-:W-:Y:S01]  /*3b570*/  ISETP.LT.AND P5, PT, R29, UR4, !P0 ;  /* 0x000000041d007c0c */ /* 0x000fe2000c7a1270 */
[----:B------:R-:W-:Y:S01]  /*3b580*/  IMAD.WIDE R16, R19, 0x2, R2 ;  /* 0x0000000213107825 */ /* 0x000fe200078e0202 */
[----:B------:R-:W-:-:S03]  /*3b590*/  ULDC UR4, c[0x0][0x22c] ;  /* 0x00008b0000047ab9 */ /* 0x000fc60000000800 */
[----:B------:R-:W-:Y:S01]  /*3b5a0*/  VIADD R21, R19, UR26 ;  /* 0x0000001a13157c36 */ /* 0x000fe20008000000 */
[----:B------:R5:W-:Y:S01]  /*3b5b0*/  @P6 STG.E.U16 desc[UR8][R16.64], R23 ;  /* 0x0000001710006986 */ /* 0x000be2000c101508 */
[----:B------:R-:W-:Y:S01]  /*3b5c0*/  VIADD R18, R10, 0x74 ;  /* 0x000000740a127836 */ /* 0x000fe20000000000 */
[----:B------:R-:W-:Y:S01]  /*3b5d0*/  ISETP.LT.AND P6, PT, R11, UR6, !P0 ;  /* 0x000000060b007c0c */ /* 0x000fe2000c7c1270 */
[----:B------:R-:W-:Y:S01]  /*3b5e0*/  IMAD.WIDE R12, R21, 0x2, R2 ;  /* 0x00000002150c7825 */ /* 0x000fe200078e0202 */
[----:B------:R-:W-:-:S03]  /*3b5f0*/  ULDC UR6, c[0x0][0x228] ;  /* 0x00008a0000067ab9 */ /* 0x000fc60000000800 */
[----:B-1----:R-:W-:Y:S01]  /*3b600*/  IMAD.WIDE R14, R19, 0x2, R24 ;  /* 0x00000002130e7825 */ /* 0x002fe200078e0218 */
[----:B------:R-:W-:Y:S01]  /*3b610*/  ISETP.GE.AND P0, PT, R18, UR4, PT ;  /* 0x0000000412007c0c */ /* 0x000fe2000bf06270 */
[----:B------:R-:W-:Y:S01]  /*3b620*/  ULDC UR4, c[0x0][0x228] ;  /* 0x00008a0000047ab9 */ /* 0x000fe20000000800 */
[----:B-----5:R-:W-:Y:S01]  /*3b630*/  PRMT R17, R23, 0x7632, R17 ;  /* 0x0000763217117816 */ /* 0x020fe20000000011 */
[----:B------:R-:W-:-:S04]  /*3b640*/  VIADD R16, R10, 0x75 ;  /* 0x000000750a107836 */ /* 0x000fc80000000000 */
[----:B------:R1:W-:Y:S01]  /*3b650*/  @P1 STG.E.U16 desc[UR8][R14.64], R17 ;  /* 0x000000110e001986 */ /* 0x0003e2000c101508 */
[----:B------:R-:W-:-:S03]  /*3b660*/  ISETP.GE.AND P1, PT, R16, UR13, PT ;  /* 0x0000000d10007c0c */ /* 0x000fc6000bf26270 */
[----:B0-----:R0:W-:Y:S01]  /*3b670*/  @P5 STG.E.U16 desc[UR8][R12.64], R4 ;  /* 0x000000040c005986 */ /* 0x0011e2000c101508 */
[----:B------:R-:W-:Y:S01]  /*3b680*/  ISETP.LT.AND P5, PT, R29, UR4, !P3 ;  /* 0x000000041d007c0c */ /* 0x000fe2000dfa1270 */
[----:B------:R-:W-:Y:S01]  /*3b690*/  ULDC UR4, c[0x0][0x228] ;  /* 0x00008a0000047ab9 */ /* 0x000fe20000000800 */
[----:B------:R-:W-:Y:S01]  /*3b6a0*/  ISETP.LT.AND P3, PT, R11, UR6, !P3 ;  /* 0x000000060b007c0c */ /* 0x000fe2000df61270 */
[----:B------:R-:W-:Y:S01]  /*3b6b0*/  ULDC UR6, c[0x0][0x228] ;  /* 0x00008a0000067ab9 */ /* 0x000fe20000000800 */
[----:B-1----:R-:W-:Y:S01]  /*3b6c0*/  PRMT R15, R4, 0x7632, R15 ;  /* 0x00007632040f7816 */ /* 0x002fe2000000000f */
[----:B------:R-:W-:-:S04]  /*3b6d0*/  IMAD.WIDE R16, R21, 0x2, R24 ;  /* 0x0000000215107825 */ /* 0x000fc800078e0218 */
[----:B------:R-:W-:Y:S01]  /*3b6e0*/  VIADD R21, R21, UR26 ;  /* 0x0000001a15157c36 */ /* 0x000fe20008000000 */
[----:B------:R1:W-:Y:S01]  /*3b6f0*/  @P6 STG.E.U16 desc[UR8][R16.64], R15 ;  /* 0x0000000f10006986 */ /* 0x0003e2000c101508 */
[----:B------:R-:W-:Y:S01]  /*3b700*/  ISETP.LT.AND P6, PT, R29, UR4, !P4 ;  /* 0x000000041d007c0c */ /* 0x000fe2000e7c1270 */
[----:B------:R-:W-:Y:S02]  /*3b710*/  VIADD R18, R10, 0x76 ;  /* 0x000000760a127836 */ /* 0x000fe40000000000 */
[----:B0-----:R-:W-:Y:S01]  /*3b720*/  IMAD.WIDE R12, R21, 0x2, R24 ;  /* 0x00000002150c7825 */ /* 0x001fe200078e0218 */
[----:B------:R-:W-:Y:S01]  /*3b730*/  ISETP.LT.AND P4, PT, R11, UR6, !P4 ;  /* 0x000000060b007c0c */ /* 0x000fe2000e781270 */
[----:B------:R-:W-:Y:S01]  /*3b740*/  ULDC UR4, c[0x0][0x228] ;  /* 0x00008a0000047ab9 */ /* 0x000fe20000000800 */
[----:B------:R-:W-:Y:S01]  /*3b750*/  ULDC UR6, c[0x0][0x228] ;  /* 0x00008a0000067ab9 */ /* 0x000fe20000000800 */
[----:B-1----:R-:W-:-:S04]  /*3b760*/  IMAD.WIDE R14, R21, 0x2, R2 ;  /* 0x00000002150e7825 */ /* 0x002fc800078e0202 */
[----:B------:R-:W-:-:S04]  /*3b770*/  VIADD R21, R21, UR26 ;  /* 0x0000001a15157c36 */ /* 0x000fc80008000000 */
[----:B------:R-:W-:-:S04]  /*3b780*/  IMAD.WIDE R16, R21, 0x2, R24 ;  /* 0x0000000215107825 */ /* 0x000fc800078e0218 */
[----:B------:R-:W-:Y:S01]  /*3b790*/  VIADD R20, R10, 0x78 ;  /* 0x000000780a147836 */ /* 0x000fe20000000000 */
[----:B--2---:R-:W-:Y:S01]  /*3b7a0*/  PRMT R4, R22, 0x7632, R4 ;  /* 0x0000763216047816 */ /* 0x004fe20000000004 */
[----:B------:R0:W-:Y:S01]  /*3b7b0*/  @P5 STG.E.U16 desc[UR8][R14.64], R22 ;  /* 0x000000160e005986 */ /* 0x0001e2000c101508 */
[----:B------:R-:W-:Y:S01]  /*3b7c0*/  ISETP.GE.AND P5, PT, R18, UR11, PT ;  /* 0x0000000b12007c0c */ /* 0x000fe2000bfa6270 */
[--C-:B------:R-:W-:Y:S02]  /*3b7d0*/  IMAD.WIDE R18, R21, 0x2, R2.reuse ;  /* 0x0000000215127825 */ /* 0x100fe400078e0202 */
[----:B------:R1:W-:Y:S01]  /*3b7e0*/  @P3 STG.E.U16 desc[UR8][R12.64], R4 ;  /* 0x000000040c003986 */ /* 0x0003e2000c101508 */
[----:B------:R-:W-:Y:S01]  /*3b7f0*/  ISETP.LT.AND P3, PT, R29, UR4, !P0 ;  /* 0x000000041d007c0c */ /* 0x000fe2000c761270 */
[----:B------:R-:W-:Y:S01]  /*3b800*/  VIADD R21, R21, UR26 ;  /* 0x0000001a15157c36 */ /* 0x000fe20008000000 */
[----:B------:R-:W-:Y:S01]  /*3b810*/  ISETP.LT.AND P0, PT, R11, UR6, !P0 ;  /* 0x000000060b007c0c */ /* 0x000fe2000c701270 */
[----:B------:R-:W-:Y:S01]  /*3b820*/  ULDC UR4, c[0x0][0x228] ;  /* 0x00008a0000047ab9 */ /* 0x000fe20000000800 */
[----:B------:R2:W-:Y:S01]  /*3b830*/  @P6 STG.E.U16 desc[UR8][R18.64], R5 ;  /* 0x0000000512006986 */ /* 0x0005e2000c101508 */
[----:B------:R-:W-:Y:S01]  /*3b840*/  ISETP.LT.AND P6, PT, R29, UR4, !P1 ;  /* 0x000000041d007c0c */ /* 0x000fe2000cfc1270 */
[----:B------:R-:W-:Y:S01]  /*3b850*/  ULDC UR4, c[0x0][0x228] ;  /* 0x00008a0000047ab9 */ /* 0x000fe20000000800 */
[----:B0-----:R-:W-:Y:S01]  /*3b860*/  IMAD.WIDE R14, R21, 0x2, R2 ;  /* 0x00000002150e7825 */ /* 0x001fe200078e0202 */
[----:B-1----:R-:W-:-:S03]  /*3b870*/  PRMT R13, R5, 0x7632, R13 ;  /* 0x00007632050d7816 */ /* 0x002fc6000000000d */
[----:B------:R-:W-:Y:S01]  /*3b880*/  VIADD R4, R10, 0x77 ;  /* 0x000000770a047836 */ /* 0x000fe20000000000 */
[----:B------:R-:W-:Y:S01]  /*3b890*/  ISETP.LT.AND P1, PT, R11, UR4, !P1 ;  /* 0x000000040b007c0c */ /* 0x000fe2000cf21270 */
[----:B------:R-:W-:Y:S01]  /*3b8a0*/  ULDC UR6, c[0x0][0x228] ;  /* 0x00008a0000067ab9 */ /* 0x000fe20000000800 */
[----:B------:R-:W-:Y:S01]  /*3b8b0*/  ULDC UR4, c[0x0][0x228] ;  /* 0x00008a0000047ab9 */ /* 0x000fe20000000800 */
[----:B------:R0:W-:Y:S01]  /*3b8c0*/  @P4 STG.E.U16 desc[UR8][R16.64], R13 ;  /* 0x0000000d10004986 */ /* 0x0001e2000c101508 */
[----:B--2---:R-:W-:-:S04]  /*3b8d0*/  VIADD R5, R21, UR26 ;  /* 0x0000001a15057c36 */ /* 0x004fc80008000000 */
[----:B------:R-:W-:-:S04]  /*3b8e0*/  IMAD.WIDE R22, R5, 0x2, R2 ;  /* 0x0000000205167825 */ /* 0x000fc800078e0202 */
[--C-:B0-----:R-:W-:Y:S01]  /*3b8f0*/  IMAD.WIDE R12, R21, 0x2, R24.reuse ;  /* 0x00000002150c7825 */ /* 0x101fe200078e0218 */
[----:B------:R-:W-:Y:S01]  /*3b900*/  ISETP.GE.AND P4, PT, R4, UR7, PT ;  /* 0x0000000704007c0c */ /* 0x000fe2000bf86270 */
[----:B------:R-:W-:Y:S02]  /*3b910*/  ULDC UR7, c[0x0][0x228] ;  /* 0x00008a0000077ab9 */ /* 0x000fe40000000800 */
[C---:B------:R-:W-:Y:S02]  /*3b920*/  VIADD R21, R5.reuse, UR26 ;  /* 0x0000001a05157c36 */ /* 0x040fe40008000000 */
[----:B------:R-:W-:Y:S01]  /*3b930*/  IMAD.WIDE R4, R5, 0x2, R24 ;  /* 0x0000000205047825 */ /* 0x000fe200078e0218 */
[----:B---3--:R-:W-:Y:S01]  /*3b940*/  PRMT R17, R27, 0x7632, R17 ;  /* 0x000076321b117816 */ /* 0x008fe20000000011 */
[----:B------:R-:W-:Y:S01]  /*3b950*/  @P3 STG.E.U16 desc[UR8][R14.64], R27 ;  /* 0x0000001b0e003986 */ /* 0x000fe2000c101508 */
[----:B------:R-:W-:Y:S01]  /*3b960*/  ISETP.GE.AND P3, PT, R20, UR5, PT ;  /* 0x0000000514007c0c */ /* 0x000fe2000bf66270 */
[----:B------:R-:W-:-:S02]  /*3b970*/  ULDC UR5, c[0x0][0x228] ;  /* 0x00008a0000057ab9 */ /* 0x000fc40000000800 */
[----:B------:R0:W-:Y:S01]  /*3b980*/  @P0 STG.E.U16 desc[UR8][R12.64], R17 ;  /* 0x000000110c000986 */ /* 0x0001e2000c101508 */
[----:B------:R-:W-:Y:S01]  /*3b990*/  ISETP.LT.AND P0, PT, R29, UR5, !P5 ;  /* 0x000000051d007c0c */ /* 0x000fe2000ef01270 */
[----:B------:R-:W-:Y:S01]  /*3b9a0*/  IMAD.WIDE R18, R21, 0x2, R24 ;  /* 0x0000000215127825 */ /* 0x000fe200078e0218 */
[----:B------:R-:W-:Y:S01]  /*3b9b0*/  ISETP.LT.AND P5, PT, R11, UR6, !P5 ;  /* 0x000000060b007c0c */ /* 0x000fe2000efa1270 */
[----:B------:R1:W-:Y:S01]  /*3b9c0*/  @P6 STG.E.U16 desc[UR8][R22.64], R6 ;  /* 0x0000000616006986 */ /* 0x0003e2000c101508 */
[----:B------:R-:W-:Y:S01]  /*3b9d0*/  ULDC UR5, c[0x0][0x228] ;  /* 0x00008a0000057ab9 */ /* 0x000fe20000000800 */
[----:B------:R-:W-:Y:S01]  /*3b9e0*/  ULDC UR6, c[0x0][0x228] ;  /* 0x00008a0000067ab9 */ /* 0x000fe20000000800 */
[----:B----4-:R-:W-:Y:S01]  /*3b9f0*/  PRMT R26, R28, 0x7632, R26 ;  /* 0x000076321c1a7816 */ /* 0x010fe2000000001a */
[----:B0-----:R-:W-:Y:S01]  /*3ba00*/  IMAD.WIDE R16, R21, 0x2, R2 ;  /* 0x0000000215107825 */ /* 0x001fe200078e0202 */
[----:B-1----:R-:W-:Y:S01]  /*3ba10*/  PRMT R23, R6, 0x7632, R23 ;  /* 0x0000763206177816 */ /* 0x002fe20000000017 */
[----:B------:R0:W1:Y:S04]  /*3ba20*/  LDS.128 R12, [R0+0x400] ;  /* 0x00040000000c7984 */ /* 0x0000680000000c00 */
[----:B------:R2:W-:Y:S01]  /*3ba30*/  @P1 STG.E.U16 desc[UR8][R4.64], R23 ;  /* 0x0000001704001986 */ /* 0x0005e2000c101508 */
[----:B------:R-:W-:Y:S01]  /*3ba40*/  ISETP.LT.AND P1, PT, R29, UR4, !P4 ;  /* 0x000000041d007c0c */ /* 0x000fe2000e721270 */
[----:B------:R-:W-:Y:S01]  /*3ba50*/  VIADD R21, R21, UR26 ;  /* 0x0000001a15157c36 */ /* 0x000fe20008000000 */
[----:B------:R-:W-:Y:S01]  /*3ba60*/  ISETP.LT.AND P4, PT, R11, UR5, !P4 ;  /* 0x000000050b007c0c */ /* 0x000fe2000e781270 */
[----:B------:R3:W-:Y:S01]  /*3ba70*/  @P0 STG.E.U16 desc[UR8][R16.64], R28 ;  /* 0x0000001c10000986 */ /* 0x0007e2000c101508 */
[----:B------:R-:W-:Y:S01]  /*3ba80*/  ULDC UR4, c[0x0][0x228] ;  /* 0x00008a0000047ab9 */ /* 0x000fe20000000800 */
[C---:B------:R-:W-:Y:S01]  /*3ba90*/  VIADD R20, R10.reuse, 0x79 ;  /* 0x000000790a147836 */ /* 0x040fe20000000000 */
[----:B0-----:R-:W-:Y:S01]  /*3baa0*/  PRMT R0, R7, 0x7632, R0 ;  /* 0x0000763207007816 */ /* 0x001fe20000000000 */
[----:B------:R0:W-:Y:S01]  /*3bab0*/  @P5 STG.E.U16 desc[UR8][R18.64], R26 ;  /* 0x0000001a12005986 */ /* 0x0001e2000c101508 */
[----:B------:R-:W-:Y:S01]  /*3bac0*/  ISETP.LT.AND P5, PT, R29, UR6, !P3 ;  /* 0x000000061d007c0c */ /* 0x000fe2000dfa1270 */
[----:B------:R-:W-:Y:S01]  /*3bad0*/  VIADD R6, R10, 0x7a ;  /* 0x0000007a0a067836 */ /* 0x000fe20000000000 */
[----:B------:R-:W-:Y:S01]  /*3bae0*/  ISETP.LT.AND P3, PT, R11, UR4, !P3 ;  /* 0x000000040b007c0c */ /* 0x000fe2000df61270 */
[----:B--2---:R-:W-:Y:S01]  /*3baf0*/  IMAD.WIDE R4, R21, 0x2, R2 ;  /* 0x0000000215047825 */ /* 0x004fe200078e0202 */
[----:B------:R-:W-:-:S03]  /*3bb00*/  ULDC UR5, c[0x0][0x228] ;  /* 0x00008a0000057ab9 */ /* 0x000fc60000000800 */
[C---:B------:R-:W-:Y:S02]  /*3bb10*/  VIADD R23, R21.reuse, UR26 ;  /* 0x0000001a15177c36 */ /* 0x040fe40008000000 */
[----:B---3--:R-:W-:Y:S01]  /*3bb20*/  IMAD.WIDE R16, R21, 0x2, R24 ;  /* 0x0000000215107825 */ /* 0x008fe200078e0218 */
[----:B------:R-:W-:Y:S01]  /*3bb30*/  ISETP.GE.AND P6, PT, R20, UR17, PT ;  /* 0x0000001114007c0c */ /* 0x000fe2000bfc6270 */
[----:B------:R2:W-:Y:S01]  /*3bb40*/  @P1 STG.E.U16 desc[UR8][R4.64], R7 ;  /* 0x0000000704001986 */ /* 0x0005e2000c101508 */
[----:B------:R-:W-:Y:S01]  /*3bb50*/  ISETP.GE.AND P0, PT, R6, UR15, PT ;  /* 0x0000000f06007c0c */ /* 0x000fe2000bf06270 */
[C---:B0-----:R-:W-:Y:S01]  /*3bb60*/  IMAD.WIDE R18, R23.reuse, 0x2, R2 ;  /* 0x0000000217127825 */ /* 0x041fe200078e0202 */
[----:B------:R-:W-:Y:S01]  /*3bb70*/  ULDC UR4, c[0x0][0x228] ;  /* 0x00008a0000047ab9 */ /* 0x000fe20000000800 */
[----:B------:R0:W-:Y:S01]  /*3bb80*/  @P4 STG.E.U16 desc[UR8][R16.64], R0 ;  /* 0x0000000010004986 */ /* 0x0001e2000c101508 */
[----:B------:R-:W-:Y:S01]  /*3bb90*/  ULDC UR6, c[0x0][0x228] ;  /* 0x00008a0000067ab9 */ /* 0x000fe20000000800 */
[----:B------:R-:W-:-:S02]  /*3bba0*/  IMAD.WIDE R20, R23, 0x2, R24 ;  /* 0x0000000217147825 */ /* 0x000fc400078e0218 */
[----:B------:R3:W-:Y:S01]  /*3bbb0*/  @P5 STG.E.U16 desc[UR8][R18.64], R8 ;  /* 0x0000000812005986 */ /* 0x0007e2000c101508 */
[----:B--2---:R-:W-:Y:S01]  /*3bbc0*/  PRMT R5, R8, 0x7632, R5 ;  /* 0x0000763208057816 */ /* 0x004fe20000000005 */
[----:B0-----:R-:W-:-:S04]  /*3bbd0*/  VIADD R0, R10, 0x7c ;  /* 0x0000007c0a007836 */ /* 0x001fc80000000000 */
[----:B------:R0:W-:Y:S01]  /*3bbe0*/  @P3 STG.E.U16 desc[UR8][R20.64], R5 ;  /* 0x0000000514003986 */ /* 0x0001e2000c101508 */
[C---:B------:R-:W-:Y:S02]  /*3bbf0*/  VIADD R6, R10.reuse, 0x7b ;  /* 0x0000007b0a067836 */ /* 0x040fe40000000000 */
[----:B---3--:R-:W-:Y:S01]  /*3bc00*/  VIADD R8, R10, 0x7d ;  /* 0x0000007d0a087836 */ /* 0x008fe20000000000 */
[----:B------:R-:W-:Y:S01]  /*3bc10*/  ISETP.GE.AND P3, PT, R0, UR23, PT ;  /* 0x0000001700007c0c */ /* 0x000fe2000bf66270 */
[----:B------:R-:W-:Y:S02]  /*3bc20*/  VIADD R0, R10, 0x7e ;  /* 0x0000007e0a007836 */ /* 0x000fe40000000000 */
[----:B------:R-:W2:Y:S01]  /*3bc30*/  LDL.LU R10, [R1+0xef4] ;  /* 0x000ef400010a7983 */ /* 0x000ea20000300800 */
[----:B------:R-:W-:Y:S01]  /*3bc40*/  ISETP.LT.AND P4, PT, R29, UR4, !P6 ;  /* 0x000000041d007c0c */ /* 0x000fe2000f781270 */
[----:B------:R-:W-:Y:S01]  /*3bc50*/  VIADD R7, R23, UR26 ;  /* 0x0000001a17077c36 */ /* 0x000fe20008000000 */
[----:B------:R-:W-:Y:S01]  /*3bc60*/  ISETP.LT.AND P6, PT, R11, UR5, !P6 ;  /* 0x000000050b007c0c */ /* 0x000fe2000f7c1270 */
[----:B------:R-:W-:Y:S01]  /*3bc70*/  ULDC UR4, c[0x0][0x228] ;  /* 0x00008a0000047ab9 */ /* 0x000fe20000000800 */
[----:B------:R-:W-:Y:S01]  /*3bc80*/  ISETP.LT.AND P5, PT, R29, UR6, !P0 ;  /* 0x000000061d007c0c */ /* 0x000fe2000c7a1270 */
[C---:B------:R-:W-:Y:S01]  /*3bc90*/  VIADD R19, R7.reuse, UR26 ;  /* 0x0000001a07137c36 */ /* 0x040fe20008000000 */
[----:B------:R-:W-:Y:S01]  /*3bca0*/  ISETP.GE.AND P1, PT, R6, UR25, PT ;  /* 0x0000001906007c0c */ /* 0x000fe2000bf26270 */
[C---:B0-----:R-:W-:Y:S01]  /*3bcb0*/  IMAD.WIDE R4, R7.reuse, 0x2, R2 ;  /* 0x0000000207047825 */ /* 0x041fe200078e0202 */
[----:B-1----:R-:W-:Y:S01]  /*3bcc0*/  PRMT R18, R12, 0x7632, R18 ;  /* 0x000076320c127816 */ /* 0x002fe20000000012 */
[----:B------:R-:W-:Y:S01]  /*3bcd0*/  ULDC UR5, c[0x0][0x228] ;  /* 0x00008a0000057ab9 */ /* 0x000fe20000000800 */
[----:B------:R-:W-:Y:S01]  /*3bce0*/  ULDC UR6, c[0x0][0x228] ;  /* 0x00008a0000067ab9 */ /* 0x000fe20000000800 */
[----:B------:R-:W-:-:S04]  /*3bcf0*/  IMAD.WIDE R6, R7, 0x2, R24 ;  /* 0x0000000207067825 */ /* 0x000fc800078e0218 */
[----:B------:R-:W-:Y:S01]  /*3bd00*/  IMAD.WIDE R16, R19, 0x2, R2 ;  /* 0x0000000213107825 */ /* 0x000fe200078e0202 */
[----:B------:R0:W-:Y:S01]  /*3bd10*/  @P4 STG.E.U16 desc[UR8][R4.64], R12 ;  /* 0x0000000c04004986 */ /* 0x0001e2000c101508 */
[----:B------:R-:W-:Y:S01]  /*3bd20*/  ISETP.LT.AND P0, PT, R11, UR4, !P0 ;  /* 0x000000040b007c0c */ /* 0x000fe2000c701270 */
[----:B------:R-:W-:Y:S02]  /*3bd30*/  ULDC UR4, c[0x0][0x228] ;  /* 0x00008a0000047ab9 */ /* 0x000fe40000000800 */
[----:B------:R1:W-:Y:S01]  /*3bd40*/  @P6 STG.E.U16 desc[UR8][R6.64], R18 ;  /* 0x0000001206006986 */ /* 0x0003e2000c101508 */
[----:B------:R-:W-:-:S03]  /*3bd50*/  VIADD R21, R19, UR26 ;  /* 0x0000001a13157c36 */ /* 0x000fc60008000000 */
[----:B------:R3:W-:Y:S01]  /*3bd60*/  @P5 STG.E.U16 desc[UR8][R16.64], R9 ;  /* 0x0000000910005986 */ /* 0x0007e2000c101508 */
[C---:B------:R-:W-:Y:S02]  /*3bd70*/  ISETP.LT.AND P5, PT, R29.reuse, UR5, !P1 ;  /* 0x000000051d007c0c */ /* 0x040fe4000cfa1270 */
[----:B------:R-:W-:Y:S01]  /*3bd80*/  ISETP.LT.AND P6, PT, R29, UR7, !P3 ;  /* 0x000000071d007c0c */ /* 0x000fe2000dfc1270 */
[----:B------:R-:W-:Y:S01]  /*3bd90*/  VIADD R23, R21, UR26 ;  /* 0x0000001a15177c36 */ /* 0x000fe20008000000 */
[----:B------:R-:W-:Y:S01]  /*3bda0*/  ISETP.LT.AND P1, PT, R11, UR6, !P1 ;  /* 0x000000060b007c0c */ /* 0x000fe2000cf21270 */
[----:B0-----:R-:W-:Y:S01]  /*3bdb0*/  IMAD.WIDE R4, R19, 0x2, R24 ;  /* 0x0000000213047825 */ /* 0x001fe200078e0218 */
[----:B------:R-:W-:Y:S01]  /*3bdc0*/  PRMT R12, R9, 0x7632, R12 ;  /* 0x00007632090c7816 */ /* 0x000fe2000000000c */
[----:B------:R-:W-:Y:S01]  /*3bdd0*/  ULDC UR6, c[0x0][0x228] ;  /* 0x00008a0000067ab9 */ /* 0x000fe20000000800 */
[----:B------:R-:W-:Y:S01]  /*3bde0*/  ISETP.GE.AND P4, PT, R8, UR21, PT ;  /* 0x0000001508007c0c */ /* 0x000fe2000bf86270 */
[----:B-1----:R-:W-:Y:S01]  /*3bdf0*/  IMAD.WIDE R6, R21, 0x2, R2 ;  /* 0x0000000215067825 */ /* 0x002fe200078e0202 */
[----:B------:R-:W-:Y:S01]  /*3be00*/  PRMT R18, R13, 0x7632, R18 ;  /* 0x000076320d127816 */ /* 0x000fe20000000012 */
[----:B------:R-:W-:Y:S01]  /*3be10*/  @P0 STG.E.U16 desc[UR8][R4.64], R12 ;  /* 0x0000000c04000986 */ /* 0x000fe2000c101508 */
[----:B------:R-:W-:Y:S01]  /*3be20*/  ULDC UR5, c[0x0][0x228] ;  /* 0x00008a0000057ab9 */ /* 0x000fe20000000800 */
[----:B---3--:R-:W-:Y:S01]  /*3be30*/  IMAD.WIDE R8, R21, 0x2, R24 ;  /* 0x0000000215087825 */ /* 0x008fe200078e0218 */
[----:B------:R-:W-:Y:S01]  /*3be40*/  ISETP.GE.AND P0, PT, R0, UR19, PT ;  /* 0x0000001300007c0c */ /* 0x000fe2000bf06270 */
[----:B------:R-:W-:-:S02]  /*3be50*/  ULDC UR7, c[0x0][0x228] ;  /* 0x00008a0000077ab9 */ /* 0x000fc40000000800 */
[----:B------:R-:W-:Y:S01]  /*3be60*/  IMAD.WIDE R16, R23, 0x2, R2 ;  /* 0x0000000217107825 */ /* 0x000fe200078e0202 */
[----:B------:R-:W-:Y:S01]  /*3be70*/  @P5 STG.E.U16 desc[UR8][R6.64], R13 ;  /* 0x0000000d06005986 */ /* 0x000fe2000c101508 */
[C---:B------:R-:W-:Y:S01]  /*3be80*/  ISETP.LT.AND P5, PT, R29.reuse, UR5, !P0 ;  /* 0x000000051d007c0c */ /* 0x040fe2000c7a1270 */
[----:B------:R-:W-:Y:S02]  /*3be90*/  ULDC UR5, c[0x0][0x228] ;  /* 0x00008a0000057ab9 */ /* 0x000fe40000000800 */
[----:B------:R0:W-:Y:S01]  /*3bea0*/  @P1 STG.E.U16 desc[UR8][R8.64], R18 ;  /* 0x0000001208001986 */ /* 0x0001e2000c101508 */
[----:B------:R-:W-:Y:S01]  /*3beb0*/  ISETP.LT.AND P1, PT, R29, UR6, !P2 ;  /* 0x000000061d007c0c */ /* 0x000fe2000d721270 */
[----:B------:R-:W-:Y:S01]  /*3bec0*/  ULDC UR6, c[0x0][0x228] ;  /* 0x00008a0000067ab9 */ /* 0x000fe20000000800 */
[C---:B------:R-:W-:Y:S02]  /*3bed0*/  ISETP.LT.AND P2, PT, R11.reuse, UR7, !P2 ;  /* 0x000000070b007c0c */ /* 0x040fe4000d741270 */
[----:B------:R-:W-:Y:S01]  /*3bee0*/  ISETP.LT.AND P0, PT, R11, UR6, !P0 ;  /* 0x000000060b007c0c */ /* 0x000fe2000c701270 */
[----:B--2---:R1:W-:Y:S01]  /*3bef0*/  @P6 STG.E.U16 desc[UR8][R16.64], R10 ;  /* 0x0000000a10006986 */ /* 0x0043e2000c101508 */
[----:B------:R-:W-:Y:S01]  /*3bf00*/  ISETP.LT.AND P6, PT, R29, UR4, !P4 ;  /* 0x000000041d007c0c */ /* 0x000fe2000e7c1270 */
[----:B------:R-:W-:Y:S01]  /*3bf10*/  ULDC UR4, c[0x0][0x228] ;  /* 0x00008a0000047ab9 */ /* 0x000fe20000000800 */
[----:B------:R-:W-:-:S02]  /*3bf20*/  ISETP.LT.AND P4, PT, R11, UR5, !P4 ;  /* 0x000000050b007c0c */ /* 0x000fc4000e781270 */
[----:B------:R-:W-:Y:S02]  /*3bf30*/  ISETP.LT.AND P3, PT, R11, UR4, !P3 ;  /* 0x000000040b007c0c */ /* 0x000fe4000df61270 */
[----:B------:R-:W2:Y:S01]  /*3bf40*/  LDL.LU R11, [R1+0xef0] ;  /* 0x000ef000010b7983 */ /* 0x000ea20000300800 */
[----:B0-----:R-:W-:-:S04]  /*3bf50*/  VIADD R9, R23, UR26 ;  /* 0x0000001a17097c36 */ /* 0x001fc80008000000 */
[----:B-1----:R-:W-:Y:S01]  /*3bf60*/  VIADD R17, R9, UR26 ;  /* 0x0000001a09117c36 */ /* 0x002fe20008000000 */
[----:B------:R-:W-:Y:S01]  /*3bf70*/  PRMT R10, R10, 0x7632, R10 ;  /* 0x000076320a0a7816 */ /* 0x000fe2000000000a */
[----:B------:R-:W-:Y:S01]  /*3bf80*/  IMAD.WIDE R4, R23, 0x2, R24 ;  /* 0x0000000217047825 */ /* 0x000fe200078e0218 */
[----:B------:R-:W-:-:S03]  /*3bf90*/  PRMT R0, R14, 0x7632, R0 ;  /* 0x000076320e007816 */ /* 0x000fc60000000000 */
[----:B------:R-:W-:Y:S02]  /*3bfa0*/  VIADD R19, R17, UR26 ;  /* 0x0000001a11137c36 */ /* 0x000fe40008000000 */
[C---:B------:R-:W-:Y:S01]  /*3bfb0*/  IMAD.WIDE R6, R9.reuse, 0x2, R2 ;  /* 0x0000000209067825 */ /* 0x040fe200078e0202 */
[----:B------:R0:W-:Y:S03]  /*3bfc0*/  @P3 STG.E.U16 desc[UR8][R4.64], R10 ;  /* 0x0000000a04003986 */ /* 0x0001e6000c101508 */
[----:B------:R-:W-:Y:S01]  /*3bfd0*/  IMAD.WIDE R8, R9, 0x2, R24 ;  /* 0x0000000209087825 */ /* 0x000fe200078e0218 */
[----:B------:R0:W-:Y:S03]  /*3bfe0*/  @P6 STG.E.U16 desc[UR8][R6.64], R14 ;  /* 0x0000000e06006986 */ /* 0x0001e6000c101508 */
[C---:B------:R-:W-:Y:S01]  /*3bff0*/  IMAD.WIDE R12, R17.reuse, 0x2, R2 ;  /* 0x00000002110c7825 */ /* 0x040fe200078e0202 */
[----:B------:R0:W-:Y:S03]  /*3c000*/  @P4 STG.E.U16 desc[UR8][R8.64], R0 ;  /* 0x0000000008004986 */ /* 0x0001e6000c101508 */
[----:B------:R-:W-:-:S04]  /*3c010*/  IMAD.WIDE R16, R17, 0x2, R24 ;  /* 0x0000000211107825 */ /* 0x000fc800078e0218 */
[----:B------:R-:W-:-:S04]  /*3c020*/  IMAD.WIDE R2, R19, 0x2, R2 ;  /* 0x0000000213027825 */ /* 0x000fc800078e0202 */
[----:B------:R-:W-:Y:S01]  /*3c030*/  IMAD.WIDE R24, R19, 0x2, R24 ;  /* 0x0000000213187825 */ /* 0x000fe200078e0218 */
[----:B--2---:R-:W-:Y:S01]  /*3c040*/  PRMT R18, R11, 0x7632, R18 ;  /* 0x000076320b127816 */ /* 0x004fe20000000012 */
[----:B------:R0:W-:Y:S04]  /*3c050*/  @P5 STG.E.U16 desc[UR8][R12.64], R11 ;  /* 0x0000000b0c005986 */ /* 0x0001e8000c101508 */
[----:B------:R0:W-:Y:S04]  /*3c060*/  @P0 STG.E.U16 desc[UR8][R16.64], R18 ;  /* 0x0000001210000986 */ /* 0x0001e8000c101508 */
[----:B------:R0:W-:Y:S01]  /*3c070*/  @P1 STG.E.U16 desc[UR8][R2.64], R15 ;  /* 0x0000000f02001986 */ /* 0x0001e2000c101508 */
[----:B------:R-:W-:Y:S05]  /*3c080*/  @!P2 EXIT ;  /* 0x000000000000a94d */ /* 0x000fea0003800000 */
[----:B0-----:R-:W-:-:S05]  /*3c090*/  PRMT R12, R15, 0x7632, R12 ;  /* 0x000076320f0c7816 */ /* 0x001fca000000000c */
[----:B------:R-:W-:Y:S01]  /*3c0a0*/  STG.E.U16 desc[UR8][R24.64], R12 ;  /* 0x0000000c18007986 */ /* 0x000fe2000c101508 */
[----:B------:R-:W-:Y:S05]  /*3c0b0*/  EXIT ;  /* 0x000000000000794d */ /* 0x000fea0003800000 */
.L_x_3:
[----:B------:R-:W-:-:S00]  /*3c0c0*/  BRA `(.L_x_3) ;  /* 0xfffffffc00fc7947 */ /* 0x000fc0000383ffff */
[----:B------:R-:W-:-:S00]  /*3c0d0*/  NOP ;  /* 0x0000000000007918 */ /* 0x000fc00000000000 */
        /* <DEDUP_REMOVED lines=10> */
.L_x_4:


//--------------------- .nv.shared.matmul_kernel  --------------------------
	.section	.nv.shared.matmul_kernel,"aw",@nobits
	.sectionflags	@""
	.align	16
	.zero		1024


//--------------------- .nv.shared.reserved.0     --------------------------
	.section	.nv.shared.reserved.0,"aw",@nobits
	.weak		__nv_reservedSMEM_offset_0_alias
	.size		__nv_reservedSMEM_offset_0_alias, 0, 0
	.other		__nv_reservedSMEM_offset_0_alias,@"STO_CUDA_RESERVED_SHARED STV_DEFAULT"
__nv_reservedSMEM_offset_0_alias:
	.zero		0


//--------------------- .nv.constant0.matmul_kernel --------------------------
	.section	.nv.constant0.matmul_kernel,"a",@progbits
	.sectionflags	@""
	.align	4
.nv.constant0.matmul_kernel:
	.zero		608


//--------------------- SYMBOLS --------------------------

	.type		.nv.reservedSmem.offset0,@object
	.size		.nv.reservedSmem.offset0,0x4
